// auto-generated by cutlass_sweep.gemm — config: {"arch": "sm_100", "cluster_m": 2, "cluster_n": 2, "dtype": "mxfp4", "dtype_b": "mxfp4", "layout": "nt", "stages": 0, "tile_k": 256, "tile_m": 128, "tile_n": 256}
#include "cutlass/cutlass.h"
#include "cutlass/gemm/collective/collective_builder.hpp"
#include "cutlass/gemm/device/gemm_universal_adapter.h"
#include "cutlass/gemm/kernel/gemm_universal.hpp"
#include "cutlass/epilogue/collective/collective_builder.hpp"

using ElemA = cutlass::mx_float4_t<cutlass::float_e2m1_t>;
using ElemB = cutlass::mx_float4_t<cutlass::float_e2m1_t>;
using ElemCD = cutlass::bfloat16_t;
using Acc  = float;
using TileShape    = cute::Shape<cute::_128, cute::_256, cute::_256>;
using ClusterShape = cute::Shape<cute::_2, cute::_2, cute::_1>;

using CollectiveEpilogue = typename cutlass::epilogue::collective::CollectiveBuilder<
    cutlass::arch::Sm100, cutlass::arch::OpClassTensorOp,
    TileShape, ClusterShape,
    cutlass::epilogue::collective::EpilogueTileAuto,
    Acc, Acc,
    ElemCD, cutlass::layout::RowMajor, 128 / cutlass::sizeof_bits<ElemCD>::value,
    ElemCD, cutlass::layout::RowMajor, 128 / cutlass::sizeof_bits<ElemCD>::value,
    cutlass::epilogue::collective::EpilogueScheduleAuto
  >::CollectiveOp;

using CollectiveMainloop = typename cutlass::gemm::collective::CollectiveBuilder<
    cutlass::arch::Sm100, cutlass::arch::OpClassBlockScaledTensorOp,
    ElemA, cutlass::layout::RowMajor, 32,
    ElemB, cutlass::layout::ColumnMajor, 32,
    Acc,
    TileShape, ClusterShape,
    cutlass::gemm::collective::StageCountAutoCarveout<static_cast<int>(sizeof(typename CollectiveEpilogue::SharedStorage))>,
    cutlass::gemm::collective::KernelScheduleAuto
  >::CollectiveOp;

using GemmKernel = cutlass::gemm::kernel::GemmUniversal<
    cute::Shape<int,int,int,int>,
    CollectiveMainloop,
    CollectiveEpilogue
>;
using Gemm = cutlass::gemm::device::GemmUniversalAdapter<GemmKernel>;

// Force the device kernel symbol into the cubin without needing a host main.
auto* _anchor = &cutlass::device_kernel<GemmKernel>;


// ===== COMPILED SASS (sm_100a) =====

	.target	sm_100a

	.elftype	@"ET_EXEC"


//--------------------- .note.nv.tkinfo           --------------------------
	.section	.note.nv.tkinfo,"",@"SHT_NOTE"
	.sectionflags	@"SHF_NOTE_NV_TKINFO"
	.tkinfo
        /*0018*/ 	.word	0x00000002
        /*0030*/ 	.string	""
        /*0030*/ 	.string	"ptxas"
        /*0030*/ 	.string	"Cuda compilation tools, release 13.0, V13.0.88"
        /*0030*/ 	.string	"Build cuda_13.0.r13.0/compiler.36424714_0"
        /*0030*/ 	.string	"-arch sm_100a -m 64 "



//--------------------- .note.nv.cuinfo           --------------------------
	.section	.note.nv.cuinfo,"",@"SHT_NOTE"
	.sectionflags	@"SHF_NOTE_NV_CUINFO"
        /*0018*/ 	.short	0x0002
        /*001a*/ 	.short	0x0064
        /*001c*/ 	.short	0x0082
	.zero		2


//--------------------- .nv.info                  --------------------------
	.section	.nv.info,"",@"SHT_CUDA_INFO"
	.align	4


	//----- nvinfo : EIATTR_REGCOUNT
	.align		4
        /*0000*/ 	.byte	0x04, 0x2f
        /*0002*/ 	.short	(.L_19 - .L_18)
	.align		4
.L_18:
        /*0004*/ 	.word	index@(_ZN7cutlass13device_kernelINS_4gemm6kernel13GemmUniversalIN4cute5tupleIJiiiiEEENS1_10collective13CollectiveMmaINS1_46MainloopSm100TmaUmmaWarpSpecializedBlockScaledILi3ELi2ELi1ENS5_IJNS4_1CILi2EEESB_NSA_ILi1EEEEEEEENS5_IJNSA_ILi128EEENSA_ILi256EEESG_EEENS5_IJNS_12float_e2m1_tENS_13float_ue8m0_tEEEENS5_IJNS5_IJlSC_lEEENS4_6LayoutINS5_IJNS5_IJNS5_IJNSA_ILi32EEENSA_ILi4EEEEEEiEEESQ_NS5_IJSC_iEEEEEENS5_IJNS5_IJNS5_IJNSA_ILi16EEESO_EEEiEEENS5_IJNS5_IJNSA_ILi0EEESC_EEENSA_ILi512EEEEEENS5_IJSW_iEEEEEEEEEEESK_S13_NS4_8TiledMMAINS4_8MMA_AtomIJNS4_17SM100_MMA_MXF4_SSISI_SI_fSJ_Li128ELi256ELi32ELNS4_4UMMA5MajorE0ELS18_0ELNS17_7ScaleInE0ELS19_0EEEEEENSM_INS5_IJSC_SC_SC_EEENS5_IJSW_SW_SW_EEEEENS5_IJNS4_10UnderscoreES1F_S1F_EEEEENS5_IJNS4_23SM90_TMA_LOAD_MULTICASTES1I_EEENS5_IJNS4_14ComposedLayoutINS4_7SwizzleILi3ELi4ELi3EEENS4_18smem_ptr_flag_bitsILi4EEENSM_INS5_IJNSA_ILi8EEESG_EEENS5_IJSG_SC_EEEEEEENSM_INS5_IJNS5_IJNS5_IJSP_SC_EEENS5_IJSN_SB_EEEEEESC_NS5_IJSB_SB_EEEEEENS5_IJNS5_IJNS5_IJSU_SY_EEESX_EEESW_NS5_IJSB_SY_EEEEEEEEEEEvNS4_8identityES1J_NS5_IJS1T_NSM_INS5_IJNS5_IJNS5_IJSP_SB_EEES1V_EEESC_S1X_EEENS5_IJS20_SW_NS5_IJSB_NSA_ILi1024EEEEEEEEEEEEEEvS25_EENS_8epilogue10collective18CollectiveEpilogueINS2F_23Sm100TmaWarpSpecializedILi4ELi2ELi32ELb1ELb0EEEJNS5_IJNSA_ILi64EEESG_SG_EEENS5_IJNSM_IS2K_SC_EENSM_IS1V_NS5_IJSC_SF_EEEEEEEENS_10bfloat16_tESL_S2Q_SL_NS2F_6fusion15FusionCallbacksIS2J_NS2R_17LinearCombinationIS2Q_fS2Q_fLNS_15FloatRoundStyleE2EEES2L_S2P_JEEENS4_5SM1004TMEM4LOAD26SM100_TMEM_LOAD_32dp32b32xENS4_13SM90_TMA_LOADENS1K_INS1L_ILi2ELi4ELi3EEENS1N_ILi16EEENSM_INS5_IJS1P_SN_EEENS5_IJSN_SC_EEEEEEENS4_39AutoVectorizingCopyWithAssumedAlignmentILi128EEENS4_14SM90_TMA_STOREES37_S39_S39_EEEvvEEEEvNT_6ParamsE)
        /*0008*/ 	.word	0x000000de


	//----- nvinfo : EIATTR_FRAME_SIZE
	.align		4
.L_19:
        /*000c*/ 	.byte	0x04, 0x11
        /*000e*/ 	.short	(.L_21 - .L_20)
	.align		4
.L_20:
        /*0010*/ 	.word	index@($__internal_2_$__cuda_sm10x_tcgen05_guardrail_trap_unallocated_columns_being_dealloced)
        /*0014*/ 	.word	0x00000000


	//----- nvinfo : EIATTR_FRAME_SIZE
	.align		4
.L_21:
        /*0018*/ 	.byte	0x04, 0x11
        /*001a*/ 	.short	(.L_23 - .L_22)
	.align		4
.L_22:
        /*001c*/ 	.word	index@($__internal_1_$__cuda_sm10x_tcgen05_guardrail_trap_phase_invalid_during_alloc)
        /*0020*/ 	.word	0x00000000


	//----- nvinfo : EIATTR_FRAME_SIZE
	.align		4
.L_23:
        /*0024*/ 	.byte	0x04, 0x11
        /*0026*/ 	.short	(.L_25 - .L_24)
	.align		4
.L_24:
        /*0028*/ 	.word	index@($__internal_0_$__cuda_sm10x_tcgen05_guardrail_trap_col_being_dealloced_not_returned_by_alloc)
        /*002c*/ 	.word	0x00000000


	//----- nvinfo : EIATTR_FRAME_SIZE
	.align		4
.L_25:
        /*0030*/ 	.byte	0x04, 0x11
        /*0032*/ 	.short	(.L_27 - .L_26)
	.align		4
.L_26:
        /*0034*/ 	.word	index@(_ZN7cutlass13device_kernelINS_4gemm6kernel13GemmUniversalIN4cute5tupleIJiiiiEEENS1_10collective13CollectiveMmaINS1_46MainloopSm100TmaUmmaWarpSpecializedBlockScaledILi3ELi2ELi1ENS5_IJNS4_1CILi2EEESB_NSA_ILi1EEEEEEEENS5_IJNSA_ILi128EEENSA_ILi256EEESG_EEENS5_IJNS_12float_e2m1_tENS_13float_ue8m0_tEEEENS5_IJNS5_IJlSC_lEEENS4_6LayoutINS5_IJNS5_IJNS5_IJNSA_ILi32EEENSA_ILi4EEEEEEiEEESQ_NS5_IJSC_iEEEEEENS5_IJNS5_IJNS5_IJNSA_ILi16EEESO_EEEiEEENS5_IJNS5_IJNSA_ILi0EEESC_EEENSA_ILi512EEEEEENS5_IJSW_iEEEEEEEEEEESK_S13_NS4_8TiledMMAINS4_8MMA_AtomIJNS4_17SM100_MMA_MXF4_SSISI_SI_fSJ_Li128ELi256ELi32ELNS4_4UMMA5MajorE0ELS18_0ELNS17_7ScaleInE0ELS19_0EEEEEENSM_INS5_IJSC_SC_SC_EEENS5_IJSW_SW_SW_EEEEENS5_IJNS4_10UnderscoreES1F_S1F_EEEEENS5_IJNS4_23SM90_TMA_LOAD_MULTICASTES1I_EEENS5_IJNS4_14ComposedLayoutINS4_7SwizzleILi3ELi4ELi3EEENS4_18smem_ptr_flag_bitsILi4EEENSM_INS5_IJNSA_ILi8EEESG_EEENS5_IJSG_SC_EEEEEEENSM_INS5_IJNS5_IJNS5_IJSP_SC_EEENS5_IJSN_SB_EEEEEESC_NS5_IJSB_SB_EEEEEENS5_IJNS5_IJNS5_IJSU_SY_EEESX_EEESW_NS5_IJSB_SY_EEEEEEEEEEEvNS4_8identityES1J_NS5_IJS1T_NSM_INS5_IJNS5_IJNS5_IJSP_SB_EEES1V_EEESC_S1X_EEENS5_IJS20_SW_NS5_IJSB_NSA_ILi1024EEEEEEEEEEEEEEvS25_EENS_8epilogue10collective18CollectiveEpilogueINS2F_23Sm100TmaWarpSpecializedILi4ELi2ELi32ELb1ELb0EEEJNS5_IJNSA_ILi64EEESG_SG_EEENS5_IJNSM_IS2K_SC_EENSM_IS1V_NS5_IJSC_SF_EEEEEEEENS_10bfloat16_tESL_S2Q_SL_NS2F_6fusion15FusionCallbacksIS2J_NS2R_17LinearCombinationIS2Q_fS2Q_fLNS_15FloatRoundStyleE2EEES2L_S2P_JEEENS4_5SM1004TMEM4LOAD26SM100_TMEM_LOAD_32dp32b32xENS4_13SM90_TMA_LOADENS1K_INS1L_ILi2ELi4ELi3EEENS1N_ILi16EEENSM_INS5_IJS1P_SN_EEENS5_IJSN_SC_EEEEEEENS4_39AutoVectorizingCopyWithAssumedAlignmentILi128EEENS4_14SM90_TMA_STOREES37_S39_S39_EEEvvEEEEvNT_6ParamsE)
        /*0038*/ 	.word	0x00000000


	//----- nvinfo : EIATTR_MIN_STACK_SIZE
	.align		4
.L_27:
        /*003c*/ 	.byte	0x04, 0x12
        /*003e*/ 	.short	(.L_29 - .L_28)
	.align		4
.L_28:
        /*0040*/ 	.word	index@(_ZN7cutlass13device_kernelINS_4gemm6kernel13GemmUniversalIN4cute5tupleIJiiiiEEENS1_10collective13CollectiveMmaINS1_46MainloopSm100TmaUmmaWarpSpecializedBlockScaledILi3ELi2ELi1ENS5_IJNS4_1CILi2EEESB_NSA_ILi1EEEEEEEENS5_IJNSA_ILi128EEENSA_ILi256EEESG_EEENS5_IJNS_12float_e2m1_tENS_13float_ue8m0_tEEEENS5_IJNS5_IJlSC_lEEENS4_6LayoutINS5_IJNS5_IJNS5_IJNSA_ILi32EEENSA_ILi4EEEEEEiEEESQ_NS5_IJSC_iEEEEEENS5_IJNS5_IJNS5_IJNSA_ILi16EEESO_EEEiEEENS5_IJNS5_IJNSA_ILi0EEESC_EEENSA_ILi512EEEEEENS5_IJSW_iEEEEEEEEEEESK_S13_NS4_8TiledMMAINS4_8MMA_AtomIJNS4_17SM100_MMA_MXF4_SSISI_SI_fSJ_Li128ELi256ELi32ELNS4_4UMMA5MajorE0ELS18_0ELNS17_7ScaleInE0ELS19_0EEEEEENSM_INS5_IJSC_SC_SC_EEENS5_IJSW_SW_SW_EEEEENS5_IJNS4_10UnderscoreES1F_S1F_EEEEENS5_IJNS4_23SM90_TMA_LOAD_MULTICASTES1I_EEENS5_IJNS4_14ComposedLayoutINS4_7SwizzleILi3ELi4ELi3EEENS4_18smem_ptr_flag_bitsILi4EEENSM_INS5_IJNSA_ILi8EEESG_EEENS5_IJSG_SC_EEEEEEENSM_INS5_IJNS5_IJNS5_IJSP_SC_EEENS5_IJSN_SB_EEEEEESC_NS5_IJSB_SB_EEEEEENS5_IJNS5_IJNS5_IJSU_SY_EEESX_EEESW_NS5_IJSB_SY_EEEEEEEEEEEvNS4_8identityES1J_NS5_IJS1T_NSM_INS5_IJNS5_IJNS5_IJSP_SB_EEES1V_EEESC_S1X_EEENS5_IJS20_SW_NS5_IJSB_NSA_ILi1024EEEEEEEEEEEEEEvS25_EENS_8epilogue10collective18CollectiveEpilogueINS2F_23Sm100TmaWarpSpecializedILi4ELi2ELi32ELb1ELb0EEEJNS5_IJNSA_ILi64EEESG_SG_EEENS5_IJNSM_IS2K_SC_EENSM_IS1V_NS5_IJSC_SF_EEEEEEEENS_10bfloat16_tESL_S2Q_SL_NS2F_6fusion15FusionCallbacksIS2J_NS2R_17LinearCombinationIS2Q_fS2Q_fLNS_15FloatRoundStyleE2EEES2L_S2P_JEEENS4_5SM1004TMEM4LOAD26SM100_TMEM_LOAD_32dp32b32xENS4_13SM90_TMA_LOADENS1K_INS1L_ILi2ELi4ELi3EEENS1N_ILi16EEENSM_INS5_IJS1P_SN_EEENS5_IJSN_SC_EEEEEEENS4_39AutoVectorizingCopyWithAssumedAlignmentILi128EEENS4_14SM90_TMA_STOREES37_S39_S39_EEEvvEEEEvNT_6ParamsE)
        /*0044*/ 	.word	0x00000000
.L_29:


//--------------------- .nv.compat                --------------------------
	.section	.nv.compat,"",@"SHT_CUDA_COMPAT_INFO"
	.align	4
        /*0000*/ 	.byte	0x02, 0x09, 0x01, 0x00, 0x02, 0x02, 0x02, 0x00, 0x02, 0x05, 0x05, 0x00, 0x03, 0x07, 0x01, 0x01
        /*0010*/ 	.byte	0x02, 0x03, 0x01, 0x00, 0x02, 0x06, 0x01, 0x00, 0x04, 0x0b, 0x08, 0x00, 0x09, 0x00, 0x00, 0x00
        /*0020*/ 	.byte	0x00, 0x00, 0x00, 0x00


//--------------------- .nv.info._ZN7cutlass13device_kernelINS_4gemm6kernel13GemmUniversalIN4cute5tupleIJiiiiEEENS1_10collective13CollectiveMmaINS1_46MainloopSm100TmaUmmaWarpSpecializedBlockScaledILi3ELi2ELi1ENS5_IJNS4_1CILi2EEESB_NSA_ILi1EEEEEEEENS5_IJNSA_ILi128EEENSA_ILi256EEESG_EEENS5_IJNS_12float_e2m1_tENS_13float_ue8m0_tEEEENS5_IJNS5_IJlSC_lEEENS4_6LayoutINS5_IJNS5_IJNS5_IJNSA_ILi32EEENSA_ILi4EEEEEEiEEESQ_NS5_IJSC_iEEEEEENS5_IJNS5_IJNS5_IJNSA_ILi16EEESO_EEEiEEENS5_IJNS5_IJNSA_ILi0EEESC_EEENSA_ILi512EEEEEENS5_IJSW_iEEEEEEEEEEESK_S13_NS4_8TiledMMAINS4_8MMA_AtomIJNS4_17SM100_MMA_MXF4_SSISI_SI_fSJ_Li128ELi256ELi32ELNS4_4UMMA5MajorE0ELS18_0ELNS17_7ScaleInE0ELS19_0EEEEEENSM_INS5_IJSC_SC_SC_EEENS5_IJSW_SW_SW_EEEEENS5_IJNS4_10UnderscoreES1F_S1F_EEEEENS5_IJNS4_23SM90_TMA_LOAD_MULTICASTES1I_EEENS5_IJNS4_14ComposedLayoutINS4_7SwizzleILi3ELi4ELi3EEENS4_18smem_ptr_flag_bitsILi4EEENSM_INS5_IJNSA_ILi8EEESG_EEENS5_IJSG_SC_EEEEEEENSM_INS5_IJNS5_IJNS5_IJSP_SC_EEENS5_IJSN_SB_EEEEEESC_NS5_IJSB_SB_EEEEEENS5_IJNS5_IJNS5_IJSU_SY_EEESX_EEESW_NS5_IJSB_SY_EEEEEEEEEEEvNS4_8identityES1J_NS5_IJS1T_NSM_INS5_IJNS5_IJNS5_IJSP_SB_EEES1V_EEESC_S1X_EEENS5_IJS20_SW_NS5_IJSB_NSA_ILi1024EEEEEEEEEEEEEEvS25_EENS_8epilogue10collective18CollectiveEpilogueINS2F_23Sm100TmaWarpSpecializedILi4ELi2ELi32ELb1ELb0EEEJNS5_IJNSA_ILi64EEESG_SG_EEENS5_IJNSM_IS2K_SC_EENSM_IS1V_NS5_IJSC_SF_EEEEEEEENS_10bfloat16_tESL_S2Q_SL_NS2F_6fusion15FusionCallbacksIS2J_NS2R_17LinearCombinationIS2Q_fS2Q_fLNS_15FloatRoundStyleE2EEES2L_S2P_JEEENS4_5SM1004TMEM4LOAD26SM100_TMEM_LOAD_32dp32b32xENS4_13SM90_TMA_LOADENS1K_INS1L_ILi2ELi4ELi3EEENS1N_ILi16EEENSM_INS5_IJS1P_SN_EEENS5_IJSN_SC_EEEEEEENS4_39AutoVectorizingCopyWithAssumedAlignmentILi128EEENS4_14SM90_TMA_STOREES37_S39_S39_EEEvvEEEEvNT_6ParamsE --------------------------
	.section	.nv.info._ZN7cutlass13device_kernelINS_4gemm6kernel13GemmUniversalIN4cute5tupleIJiiiiEEENS1_10collective13CollectiveMmaINS1_46MainloopSm100TmaUmmaWarpSpecializedBlockScaledILi3ELi2ELi1ENS5_IJNS4_1CILi2EEESB_NSA_ILi1EEEEEEEENS5_IJNSA_ILi128EEENSA_ILi256EEESG_EEENS5_IJNS_12float_e2m1_tENS_13float_ue8m0_tEEEENS5_IJNS5_IJlSC_lEEENS4_6LayoutINS5_IJNS5_IJNS5_IJNSA_ILi32EEENSA_ILi4EEEEEEiEEESQ_NS5_IJSC_iEEEEEENS5_IJNS5_IJNS5_IJNSA_ILi16EEESO_EEEiEEENS5_IJNS5_IJNSA_ILi0EEESC_EEENSA_ILi512EEEEEENS5_IJSW_iEEEEEEEEEEESK_S13_NS4_8TiledMMAINS4_8MMA_AtomIJNS4_17SM100_MMA_MXF4_SSISI_SI_fSJ_Li128ELi256ELi32ELNS4_4UMMA5MajorE0ELS18_0ELNS17_7ScaleInE0ELS19_0EEEEEENSM_INS5_IJSC_SC_SC_EEENS5_IJSW_SW_SW_EEEEENS5_IJNS4_10UnderscoreES1F_S1F_EEEEENS5_IJNS4_23SM90_TMA_LOAD_MULTICASTES1I_EEENS5_IJNS4_14ComposedLayoutINS4_7SwizzleILi3ELi4ELi3EEENS4_18smem_ptr_flag_bitsILi4EEENSM_INS5_IJNSA_ILi8EEESG_EEENS5_IJSG_SC_EEEEEEENSM_INS5_IJNS5_IJNS5_IJSP_SC_EEENS5_IJSN_SB_EEEEEESC_NS5_IJSB_SB_EEEEEENS5_IJNS5_IJNS5_IJSU_SY_EEESX_EEESW_NS5_IJSB_SY_EEEEEEEEEEEvNS4_8identityES1J_NS5_IJS1T_NSM_INS5_IJNS5_IJNS5_IJSP_SB_EEES1V_EEESC_S1X_EEENS5_IJS20_SW_NS5_IJSB_NSA_ILi1024EEEEEEEEEEEEEEvS25_EENS_8epilogue10collective18CollectiveEpilogueINS2F_23Sm100TmaWarpSpecializedILi4ELi2ELi32ELb1ELb0EEEJNS5_IJNSA_ILi64EEESG_SG_EEENS5_IJNSM_IS2K_SC_EENSM_IS1V_NS5_IJSC_SF_EEEEEEEENS_10bfloat16_tESL_S2Q_SL_NS2F_6fusion15FusionCallbacksIS2J_NS2R_17LinearCombinationIS2Q_fS2Q_fLNS_15FloatRoundStyleE2EEES2L_S2P_JEEENS4_5SM1004TMEM4LOAD26SM100_TMEM_LOAD_32dp32b32xENS4_13SM90_TMA_LOADENS1K_INS1L_ILi2ELi4ELi3EEENS1N_ILi16EEENSM_INS5_IJS1P_SN_EEENS5_IJSN_SC_EEEEEEENS4_39AutoVectorizingCopyWithAssumedAlignmentILi128EEENS4_14SM90_TMA_STOREES37_S39_S39_EEEvvEEEEvNT_6ParamsE,"",@"SHT_CUDA_INFO"
	.sectionflags	@""
	.align	4


	//----- nvinfo : EIATTR_CUDA_API_VERSION
	.align		4
        /*0000*/ 	.byte	0x04, 0x37
        /*0002*/ 	.short	(.L_31 - .L_30)
.L_30:
        /*0004*/ 	.word	0x00000082


	//----- nvinfo : EIATTR_KPARAM_INFO
	.align		4
.L_31:
        /*0008*/ 	.byte	0x04, 0x17
        /*000a*/ 	.short	(.L_33 - .L_32)
.L_32:
        /*000c*/ 	.word	0x00000000
        /*0010*/ 	.short	0x0000
        /*0012*/ 	.short	0x0000
        /*0014*/ 	.byte	0x00, 0xf0, 0x01, 0x30


	//----- nvinfo : EIATTR_AT_ENTRY_FRAGMENTS
	.align		4
.L_33:
        /*0018*/ 	.byte	0x04, 0x4f
        /*001a*/ 	.short	(.L_35 - .L_34)


	//   ....[0]....
.L_34:
        /*001c*/ 	.word	0x00000006


	//----- nvinfo : EIATTR_RESERVED_SMEM_USED
	.align		4
.L_35:
        /*0020*/ 	.byte	0x01, 0x41
	.zero		2


	//----- nvinfo : EIATTR_SPARSE_MMA_MASK
	.align		4
        /*0024*/ 	.byte	0x03, 0x50
        /*0026*/ 	.short	0x0000


	//----- nvinfo : EIATTR_TCGEN05_1CTA_USED
	.align		4
        /*0028*/ 	.byte	0x01, 0x51
	.zero		2


	//----- nvinfo : EIATTR_MAXREG_COUNT
	.align		4
        /*002c*/ 	.byte	0x03, 0x1b
        /*002e*/ 	.short	0x00ff


	//----- nvinfo : EIATTR_NUM_BARRIERS
	.align		4
        /*0030*/ 	.byte	0x02, 0x4c
        /*0032*/ 	.byte	0x07
	.zero		1


	//----- nvinfo : EIATTR_EXTERNS
	.align		4
        /*0034*/ 	.byte	0x04, 0x0f
        /*0036*/ 	.short	(.L_37 - .L_36)


	//   ....[0]....
	.align		4
.L_36:
        /*0038*/ 	.word	index@(__assertfail)


	//----- nvinfo : EIATTR_MERCURY_ISA_VERSION
	.align		4
.L_37:
        /*003c*/ 	.byte	0x03, 0x5f
        /*003e*/ 	.short	0x0101


	//----- nvinfo : EIATTR_INT_WARP_WIDE_INSTR_OFFSETS
	.align		4
        /*0040*/ 	.byte	0x04, 0x31
        /*0042*/ 	.short	(.L_39 - .L_38)


	//   ....[0]....
.L_38:
        /*0044*/ 	.word	0x00000d70


	//   ....[1]....
        /*0048*/ 	.word	0x00000e30


	//   ....[2]....
        /*004c*/ 	.word	0x000047b0


	//   ....[3]....
        /*0050*/ 	.word	0x000047d0


	//   ....[4]....
        /*0054*/ 	.word	0x00004800


	//   ....[5]....
        /*0058*/ 	.word	0x000053b0


	//   ....[6]....
        /*005c*/ 	.word	0x00005450


	//   ....[7]....
        /*0060*/ 	.word	0x000054f0


	//   ....[8]....
        /*0064*/ 	.word	0x00005570


	//   ....[9]....
        /*0068*/ 	.word	0x00005630


	//   ....[10]....
        /*006c*/ 	.word	0x000056d0


	//   ....[11]....
        /*0070*/ 	.word	0x00005770


	//   ....[12]....
        /*0074*/ 	.word	0x000058a0


	//   ....[13]....
        /*0078*/ 	.word	0x000058c0


	//   ....[14]....
        /*007c*/ 	.word	0x00005940


	//   ....[15]....
        /*0080*/ 	.word	0x00005a00


	//   ....[16]....
        /*0084*/ 	.word	0x00005aa0


	//   ....[17]....
        /*0088*/ 	.word	0x00005b20


	//   ....[18]....
        /*008c*/ 	.word	0x00005bb0


	//   ....[19]....
        /*0090*/ 	.word	0x00005c90


	//   ....[20]....
        /*0094*/ 	.word	0x00005d00


	//   ....[21]....
        /*0098*/ 	.word	0x00005dc0


	//   ....[22]....
        /*009c*/ 	.word	0x00005e60


	//   ....[23]....
        /*00a0*/ 	.word	0x00005ef0


	//   ....[24]....
        /*00a4*/ 	.word	0x00005f90


	//   ....[25]....
        /*00a8*/ 	.word	0x00006050


	//   ....[26]....
        /*00ac*/ 	.word	0x000060f0


	//   ....[27]....
        /*00b0*/ 	.word	0x000061b0


	//   ....[28]....
        /*00b4*/ 	.word	0x000062b0


	//----- nvinfo : EIATTR_COOP_GROUP_MASK_REGIDS
	.align		4
.L_39:
        /*00b8*/ 	.byte	0x04, 0x29
        /*00ba*/ 	.short	(.L_41 - .L_40)


	//   ....[0]....
.L_40:
        /*00bc*/ 	.word	0xffffffff


	//   ....[1]....
        /*00c0*/ 	.word	0xffffffff


	//   ....[2]....
        /*00c4*/ 	.word	0xffffffff


	//   ....[3]....
        /*00c8*/ 	.word	0xffffffff


	//   ....[4]....
        /*00cc*/ 	.word	0xffffffff


	//   ....[5]....
        /*00d0*/ 	.word	0xffffffff


	//   ....[6]....
        /*00d4*/ 	.word	0xffffffff


	//   ....[7]....
        /*00d8*/ 	.word	0xffffffff


	//   ....[8]....
        /*00dc*/ 	.word	0xffffffff


	//   ....[9]....
        /*00e0*/ 	.word	0xffffffff


	//   ....[10]....
        /*00e4*/ 	.word	0xffffffff


	//   ....[11]....
        /*00e8*/ 	.word	0xffffffff


	//   ....[12]....
        /*00ec*/ 	.word	0xffffffff


	//   ....[13]....
        /*00f0*/ 	.word	0xffffffff


	//----- nvinfo : EIATTR_COOP_GROUP_INSTR_OFFSETS
	.align		4
.L_41:
        /*00f4*/ 	.byte	0x04, 0x28
        /*00f6*/ 	.short	(.L_43 - .L_42)


	//   ....[0]....
.L_42:
        /*00f8*/ 	.word	0x00000080


	//   ....[1]....
        /*00fc*/ 	.word	0x00000550


	//   ....[2]....
        /*0100*/ 	.word	0x000006e0


	//   ....[3]....
        /*0104*/ 	.word	0x00000880


	//   ....[4]....
        /*0108*/ 	.word	0x00000980


	//   ....[5]....
        /*010c*/ 	.word	0x00000af0


	//   ....[6]....
        /*0110*/ 	.word	0x00000c30


	//   ....[7]....
        /*0114*/ 	.word	0x00000ea0


	//   ....[8]....
        /*0118*/ 	.word	0x00002560


	//   ....[9]....
        /*011c*/ 	.word	0x000033c0


	//   ....[10]....
        /*0120*/ 	.word	0x000035d0


	//   ....[11]....
        /*0124*/ 	.word	0x00003600


	//   ....[12]....
        /*0128*/ 	.word	0x00004690


	//   ....[13]....
        /*012c*/ 	.word	0x000048c0


	//----- nvinfo : EIATTR_VRC_CTA_INIT_COUNT
	.align		4
.L_43:
        /*0130*/ 	.byte	0x02, 0x4a
        /*0132*/ 	.byte	0x80
	.zero		1


	//----- nvinfo : EIATTR_SYSCALL_OFFSETS
	.align		4
        /*0134*/ 	.byte	0x04, 0x46
        /*0136*/ 	.short	(.L_45 - .L_44)


	//   ....[0]....
.L_44:
        /*0138*/ 	.word	0x00006ea0


	//   ....[1]....
        /*013c*/ 	.word	0x00006f90


	//   ....[2]....
        /*0140*/ 	.word	0x00007b60


	//   ....[3]....
        /*0144*/ 	.word	0x00007cd0


	//   ....[4]....
        /*0148*/ 	.word	0x00009190


	//   ....[5]....
        /*014c*/ 	.word	0x00009300


	//   ....[6]....
        /*0150*/ 	.word	0x0000a820


	//   ....[7]....
        /*0154*/ 	.word	0x0000a990


	//   ....[8]....
        /*0158*/ 	.word	0x0000be40


	//   ....[9]....
        /*015c*/ 	.word	0x0000bfb0


	//   ....[10]....
        /*0160*/ 	.word	0x0000d4c0


	//   ....[11]....
        /*0164*/ 	.word	0x0000d630


	//   ....[12]....
        /*0168*/ 	.word	0x0000eb00


	//   ....[13]....
        /*016c*/ 	.word	0x0000ec70


	//   ....[14]....
        /*0170*/ 	.word	0x00010170


	//   ....[15]....
        /*0174*/ 	.word	0x000102e0


	//   ....[16]....
        /*0178*/ 	.word	0x00011740


	//   ....[17]....
        /*017c*/ 	.word	0x000118b0


	//----- nvinfo : EIATTR_MBARRIER_INSTR_OFFSETS
	.align		4
.L_45:
        /*0180*/ 	.byte	0x04, 0x39
        /*0182*/ 	.short	(.L_47 - .L_46)


	//   ....[0]....
.L_46:
        /*0184*/ 	.word	0x00000670
        /*0188*/ 	.word	0x000000ff
        /*018c*/ 	.word	0x00000000
        /*0190*/ 	.short	0x0100
        /*0192*/ 	.byte	0x04
	.zero		1


	//   ....[1]....
        /*0194*/ 	.word	0x00000680
        /*0198*/ 	.word	0x000000ff
        /*019c*/ 	.word	0x00000018
        /*01a0*/ 	.short	0x0100
        /*01a2*/ 	.byte	0x04
	.zero		1


	//   ....[2]....
        /*01a4*/ 	.word	0x00000690
        /*01a8*/ 	.word	0x000000ff
        /*01ac*/ 	.word	0x00000008
        /*01b0*/ 	.short	0x0100
        /*01b2*/ 	.byte	0x04
	.zero		1


	//   ....[3]....
        /*01b4*/ 	.word	0x000006a0
        /*01b8*/ 	.word	0x000000ff
        /*01bc*/ 	.word	0x00000020
        /*01c0*/ 	.short	0x0100
        /*01c2*/ 	.byte	0x04
	.zero		1


	//   ....[4]....
        /*01c4*/ 	.word	0x000006b0
        /*01c8*/ 	.word	0x000000ff
        /*01cc*/ 	.word	0x00000010
        /*01d0*/ 	.short	0x0100
        /*01d2*/ 	.byte	0x04
	.zero		1


	//   ....[5]....
        /*01d4*/ 	.word	0x000006c0
        /*01d8*/ 	.word	0x000000ff
        /*01dc*/ 	.word	0x00000028
        /*01e0*/ 	.short	0x0100
        /*01e2*/ 	.byte	0x04
	.zero		1


	//   ....[6]....
        /*01e4*/ 	.word	0x000007f0
        /*01e8*/ 	.word	0x000000ff
        /*01ec*/ 	.word	0x00000030
        /*01f0*/ 	.short	0x0100
        /*01f2*/ 	.byte	0x04
	.zero		1


	//   ....[7]....
        /*01f4*/ 	.word	0x00000800
        /*01f8*/ 	.word	0x000000ff
        /*01fc*/ 	.word	0x00000050
        /*0200*/ 	.short	0x0100
        /*0202*/ 	.byte	0x04
	.zero		1


	//   ....[8]....
        /*0204*/ 	.word	0x00000810
        /*0208*/ 	.word	0x000000ff
        /*020c*/ 	.word	0x00000038
        /*0210*/ 	.short	0x0100
        /*0212*/ 	.byte	0x04
	.zero		1


	//   ....[9]....
        /*0214*/ 	.word	0x00000820
        /*0218*/ 	.word	0x000000ff
        /*021c*/ 	.word	0x00000058
        /*0220*/ 	.short	0x0100
        /*0222*/ 	.byte	0x04
	.zero		1


	//   ....[10]....
        /*0224*/ 	.word	0x00000830
        /*0228*/ 	.word	0x000000ff
        /*022c*/ 	.word	0x00000040
        /*0230*/ 	.short	0x0100
        /*0232*/ 	.byte	0x04
	.zero		1


	//   ....[11]....
        /*0234*/ 	.word	0x00000840
        /*0238*/ 	.word	0x000000ff
        /*023c*/ 	.word	0x00000060
        /*0240*/ 	.short	0x0100
        /*0242*/ 	.byte	0x04
	.zero		1


	//   ....[12]....
        /*0244*/ 	.word	0x00000850
        /*0248*/ 	.word	0x000000ff
        /*024c*/ 	.word	0x00000048
        /*0250*/ 	.short	0x0100
        /*0252*/ 	.byte	0x04
	.zero		1


	//   ....[13]....
        /*0254*/ 	.word	0x00000860
        /*0258*/ 	.word	0x000000ff
        /*025c*/ 	.word	0x00000068
        /*0260*/ 	.short	0x0100
        /*0262*/ 	.byte	0x04
	.zero		1


	//   ....[14]....
        /*0264*/ 	.word	0x00000950
        /*0268*/ 	.word	0x000000ff
        /*026c*/ 	.word	0x00000070
        /*0270*/ 	.short	0x0100
        /*0272*/ 	.byte	0x06
	.zero		1


	//   ....[15]....
        /*0274*/ 	.word	0x00000960
        /*0278*/ 	.word	0x000000ff
        /*027c*/ 	.word	0x00000078
        /*0280*/ 	.short	0x0100
        /*0282*/ 	.byte	0x06
	.zero		1


	//   ....[16]....
        /*0284*/ 	.word	0x00000aa0
        /*0288*/ 	.word	0x000000ff
        /*028c*/ 	.word	0x00000080
        /*0290*/ 	.short	0x0100
        /*0292*/ 	.byte	0x06
	.zero		1


	//   ....[17]....
        /*0294*/ 	.word	0x00000ab0
        /*0298*/ 	.word	0x000000ff
        /*029c*/ 	.word	0x00000090
        /*02a0*/ 	.short	0x0100
        /*02a2*/ 	.byte	0x06
	.zero		1


	//   ....[18]....
        /*02a4*/ 	.word	0x00000ac0
        /*02a8*/ 	.word	0x000000ff
        /*02ac*/ 	.word	0x00000088
        /*02b0*/ 	.short	0x0100
        /*02b2*/ 	.byte	0x06
	.zero		1


	//   ....[19]....
        /*02b4*/ 	.word	0x00000ad0
        /*02b8*/ 	.word	0x000000ff
        /*02bc*/ 	.word	0x00000098
        /*02c0*/ 	.short	0x0100
        /*02c2*/ 	.byte	0x06
	.zero		1


	//   ....[20]....
        /*02c4*/ 	.word	0x00000c00
        /*02c8*/ 	.word	0x000000ff
        /*02cc*/ 	.word	0x000000a0
        /*02d0*/ 	.short	0x0100
        /*02d2*/ 	.byte	0x04
	.zero		1


	//   ....[21]....
        /*02d4*/ 	.word	0x00000c10
        /*02d8*/ 	.word	0x000000ff
        /*02dc*/ 	.word	0x000000a8
        /*02e0*/ 	.short	0x0100
        /*02e2*/ 	.byte	0x04
	.zero		1


	//   ....[22]....
        /*02e4*/ 	.word	0x00000d10
        /*02e8*/ 	.word	0x000000ff
        /*02ec*/ 	.word	0x000000b0
        /*02f0*/ 	.short	0x0100
        /*02f2*/ 	.byte	0x04
	.zero		1


	//   ....[23]....
        /*02f4*/ 	.word	0x00000d20
        /*02f8*/ 	.word	0x000000ff
        /*02fc*/ 	.word	0x000000c0
        /*0300*/ 	.short	0x0100
        /*0302*/ 	.byte	0x04
	.zero		1


	//   ....[24]....
        /*0304*/ 	.word	0x00000d30
        /*0308*/ 	.word	0x000000ff
        /*030c*/ 	.word	0x000000b8
        /*0310*/ 	.short	0x0100
        /*0312*/ 	.byte	0x04
	.zero		1


	//   ....[25]....
        /*0314*/ 	.word	0x00000d40
        /*0318*/ 	.word	0x000000ff
        /*031c*/ 	.word	0x000000c8
        /*0320*/ 	.short	0x0100
        /*0322*/ 	.byte	0x04
	.zero		1


	//   ....[26]....
        /*0324*/ 	.word	0x00000e50
        /*0328*/ 	.word	0x000000ff
        /*032c*/ 	.word	0x000000d0
        /*0330*/ 	.short	0x0100
        /*0332*/ 	.byte	0x06
	.zero		1


	//   ....[27]....
        /*0334*/ 	.word	0x00001af0
        /*0338*/ 	.word	0x00000000
        /*033c*/ 	.word	0x000000c0
        /*0340*/ 	.short	0x010a
        /*0342*/ 	.byte	0xff
	.zero		1


	//   ....[28]....
        /*0344*/ 	.word	0x00001b10
        /*0348*/ 	.word	0x00000000
        /*034c*/ 	.word	0x000000b0
        /*0350*/ 	.short	0x0101
        /*0352*/ 	.byte	0xff
	.zero		1


	//   ....[29]....
        /*0354*/ 	.word	0x00001bd0
        /*0358*/ 	.word	0x000000ff
        /*035c*/ 	.word	0x00000018
        /*0360*/ 	.short	0x010a
        /*0362*/ 	.byte	0x04
	.zero		1


	//   ....[30]....
        /*0364*/ 	.word	0x00001c80
        /*0368*/ 	.word	0x000000ff
        /*036c*/ 	.word	0x00000018
        /*0370*/ 	.short	0x010a
        /*0372*/ 	.byte	0x21
	.zero		1


	//   ....[31]....
        /*0374*/ 	.word	0x00001dc0
        /*0378*/ 	.word	0x000000ff
        /*037c*/ 	.word	0x00000018
        /*0380*/ 	.short	0x010a
        /*0382*/ 	.byte	0x05
	.zero		1


	//   ....[32]....
        /*0384*/ 	.word	0x000020c0
        /*0388*/ 	.word	0x000000ff
        /*038c*/ 	.word	0x00000078
        /*0390*/ 	.short	0x0101
        /*0392*/ 	.byte	0x0e
	.zero		1


	//   ....[33]....
        /*0394*/ 	.word	0x000020e0
        /*0398*/ 	.word	0x000000ff
        /*039c*/ 	.word	0x00000018
        /*03a0*/ 	.short	0x010a
        /*03a2*/ 	.byte	0x04
	.zero		1


	//   ....[34]....
        /*03a4*/ 	.word	0x00002160
        /*03a8*/ 	.word	0x000000ff
        /*03ac*/ 	.word	0x00000018
        /*03b0*/ 	.short	0x010a
        /*03b2*/ 	.byte	0x21
	.zero		1


	//   ....[35]....
        /*03b4*/ 	.word	0x000022a0
        /*03b8*/ 	.word	0x000000ff
        /*03bc*/ 	.word	0x00000018
        /*03c0*/ 	.short	0x010a
        /*03c2*/ 	.byte	0x04
	.zero		1


	//   ....[36]....
        /*03c4*/ 	.word	0x00002590
        /*03c8*/ 	.word	0x00000003
        /*03cc*/ 	.word	0x00000080
        /*03d0*/ 	.short	0x010a
        /*03d2*/ 	.byte	0xff
	.zero		1


	//   ....[37]....
        /*03d4*/ 	.word	0x000026e0
        /*03d8*/ 	.word	0x00000000
        /*03dc*/ 	.word	0x00000000
        /*03e0*/ 	.short	0x0101
        /*03e2*/ 	.byte	0xff
	.zero		1


	//   ....[38]....
        /*03e4*/ 	.word	0x00002ca0
        /*03e8*/ 	.word	0x000000ff
        /*03ec*/ 	.word	0x00000000
        /*03f0*/ 	.short	0x010a
        /*03f2*/ 	.byte	0x04
	.zero		1


	//   ....[39]....
        /*03f4*/ 	.word	0x00002d30
        /*03f8*/ 	.word	0x000000ff
        /*03fc*/ 	.word	0x00000000
        /*0400*/ 	.short	0x010a
        /*0402*/ 	.byte	0x05
	.zero		1


	//   ....[40]....
        /*0404*/ 	.word	0x00002dd0
        /*0408*/ 	.word	0x00000000
        /*040c*/ 	.word	0x00000000
        /*0410*/ 	.short	0x010a
        /*0412*/ 	.byte	0xff
	.zero		1


	//   ....[41]....
        /*0414*/ 	.word	0x00002f10
        /*0418*/ 	.word	0x00000002
        /*041c*/ 	.word	0x000000b0
        /*0420*/ 	.short	0x010a
        /*0422*/ 	.byte	0xff
	.zero		1


	//   ....[42]....
        /*0424*/ 	.word	0x00002f70
        /*0428*/ 	.word	0x00000004
        /*042c*/ 	.word	0x00000000
        /*0430*/ 	.short	0x0101
        /*0432*/ 	.byte	0xff
	.zero		1


	//   ....[43]....
        /*0434*/ 	.word	0x00002f90
        /*0438*/ 	.word	0x000000ff
        /*043c*/ 	.word	0x00000090
        /*0440*/ 	.short	0x010a
        /*0442*/ 	.byte	0x04
	.zero		1


	//   ....[44]....
        /*0444*/ 	.word	0x000030b0
        /*0448*/ 	.word	0x00000002
        /*044c*/ 	.word	0x00000080
        /*0450*/ 	.short	0x010a
        /*0452*/ 	.byte	0xff
	.zero		1


	//   ....[45]....
        /*0454*/ 	.word	0x000031c0
        /*0458*/ 	.word	0x00000002
        /*045c*/ 	.word	0x00000000
        /*0460*/ 	.short	0x0101
        /*0462*/ 	.byte	0xff
	.zero		1


	//   ....[46]....
        /*0464*/ 	.word	0x00003250
        /*0468*/ 	.word	0x000000ff
        /*046c*/ 	.word	0x00000090
        /*0470*/ 	.short	0x0106
        /*0472*/ 	.byte	0x04
	.zero		1


	//   ....[47]....
        /*0474*/ 	.word	0x00003270
        /*0478*/ 	.word	0x000000ff
        /*047c*/ 	.word	0x00000090
        /*0480*/ 	.short	0x010a
        /*0482*/ 	.byte	0x04
	.zero		1


	//   ....[48]....
        /*0484*/ 	.word	0x00003300
        /*0488*/ 	.word	0x000000ff
        /*048c*/ 	.word	0x00000090
        /*0490*/ 	.short	0x0106
        /*0492*/ 	.byte	0x07
	.zero		1


	//   ....[49]....
        /*0494*/ 	.word	0x00003340
        /*0498*/ 	.word	0x00000000
        /*049c*/ 	.word	0x00000090
        /*04a0*/ 	.short	0x010a
        /*04a2*/ 	.byte	0xff
	.zero		1


	//   ....[50]....
        /*04a4*/ 	.word	0x00003b60
        /*04a8*/ 	.word	0x00000000
        /*04ac*/ 	.word	0x00000080
        /*04b0*/ 	.short	0x010a
        /*04b2*/ 	.byte	0xff
	.zero		1


	//   ....[51]....
        /*04b4*/ 	.word	0x00003c70
        /*04b8*/ 	.word	0x00000000
        /*04bc*/ 	.word	0x00000000
        /*04c0*/ 	.short	0x0101
        /*04c2*/ 	.byte	0xff
	.zero		1


	//   ....[52]....
        /*04c4*/ 	.word	0x00003cc0
        /*04c8*/ 	.word	0x000000ff
        /*04cc*/ 	.word	0x00000000
        /*04d0*/ 	.short	0x010a
        /*04d2*/ 	.byte	0x07
	.zero		1


	//   ....[53]....
        /*04d4*/ 	.word	0x00003ce0
        /*04d8*/ 	.word	0x000000ff
        /*04dc*/ 	.word	0x00000000
        /*04e0*/ 	.short	0x010a
        /*04e2*/ 	.byte	0x07
	.zero		1


	//   ....[54]....
        /*04e4*/ 	.word	0x00003e10
        /*04e8*/ 	.word	0x000000ff
        /*04ec*/ 	.word	0x00000000
        /*04f0*/ 	.short	0x010a
        /*04f2*/ 	.byte	0x09
	.zero		1


	//   ....[55]....
        /*04f4*/ 	.word	0x00003ee0
        /*04f8*/ 	.word	0x000000ff
        /*04fc*/ 	.word	0x000000a8
        /*0500*/ 	.short	0x010a
        /*0502*/ 	.byte	0x26
	.zero		1


	//   ....[56]....
        /*0504*/ 	.word	0x00004160
        /*0508*/ 	.word	0x000000ff
        /*050c*/ 	.word	0x00000000
        /*0510*/ 	.short	0x010a
        /*0512*/ 	.byte	0x07
	.zero		1


	//   ....[57]....
        /*0514*/ 	.word	0x000042a0
        /*0518*/ 	.word	0x000000ff
        /*051c*/ 	.word	0x00000000
        /*0520*/ 	.short	0x010a
        /*0522*/ 	.byte	0x04
	.zero		1


	//   ....[58]....
        /*0524*/ 	.word	0x00004670
        /*0528*/ 	.word	0x000000ff
        /*052c*/ 	.word	0x000000d0
        /*0530*/ 	.short	0x010a
        /*0532*/ 	.byte	0x26
	.zero		1


	//   ....[59]....
        /*0534*/ 	.word	0x00004b80
        /*0538*/ 	.word	0x0000000c
        /*053c*/ 	.word	0x00000080
        /*0540*/ 	.short	0x010a
        /*0542*/ 	.byte	0xff
	.zero		1


	//   ....[60]....
        /*0544*/ 	.word	0x00004cf0
        /*0548*/ 	.word	0x00000000
        /*054c*/ 	.word	0x00000000
        /*0550*/ 	.short	0x0101
        /*0552*/ 	.byte	0xff
	.zero		1


	//   ....[61]....
        /*0554*/ 	.word	0x00005180
        /*0558*/ 	.word	0x000000ff
        /*055c*/ 	.word	0x00000078
        /*0560*/ 	.short	0x010a
        /*0562*/ 	.byte	0x15
	.zero		1


	//   ....[62]....
        /*0564*/ 	.word	0x00005300
        /*0568*/ 	.word	0x000000ff
        /*056c*/ 	.word	0x00000050
        /*0570*/ 	.short	0x010a
        /*0572*/ 	.byte	0x15
	.zero		1


	//   ....[63]....
        /*0574*/ 	.word	0x00005510
        /*0578*/ 	.word	0x000000ff
        /*057c*/ 	.word	0x00000030
        /*0580*/ 	.short	0x010b
        /*0582*/ 	.byte	0x15
	.zero		1


	//   ....[64]....
        /*0584*/ 	.word	0x00005520
        /*0588*/ 	.word	0x000000ff
        /*058c*/ 	.word	0x00000000
        /*0590*/ 	.short	0x0101
        /*0592*/ 	.byte	0x2e
	.zero		1


	//   ....[65]....
        /*0594*/ 	.word	0x00005540
        /*0598*/ 	.word	0x000000ff
        /*059c*/ 	.word	0x00000058
        /*05a0*/ 	.short	0x010a
        /*05a2*/ 	.byte	0x15
	.zero		1


	//   ....[66]....
        /*05a4*/ 	.word	0x000056f0
        /*05a8*/ 	.word	0x000000ff
        /*05ac*/ 	.word	0x00000038
        /*05b0*/ 	.short	0x010b
        /*05b2*/ 	.byte	0x15
	.zero		1


	//   ....[67]....
        /*05b4*/ 	.word	0x00005700
        /*05b8*/ 	.word	0x000000ff
        /*05bc*/ 	.word	0x00000000
        /*05c0*/ 	.short	0x0101
        /*05c2*/ 	.byte	0x27
	.zero		1


	//   ....[68]....
        /*05c4*/ 	.word	0x00005720
        /*05c8*/ 	.word	0x000000ff
        /*05cc*/ 	.word	0x00000060
        /*05d0*/ 	.short	0x010a
        /*05d2*/ 	.byte	0x15
	.zero		1


	//   ....[69]....
        /*05d4*/ 	.word	0x000058e0
        /*05d8*/ 	.word	0x000000ff
        /*05dc*/ 	.word	0x00000040
        /*05e0*/ 	.short	0x010b
        /*05e2*/ 	.byte	0x15
	.zero		1


	//   ....[70]....
        /*05e4*/ 	.word	0x000058f0
        /*05e8*/ 	.word	0x000000ff
        /*05ec*/ 	.word	0x00000000
        /*05f0*/ 	.short	0x0101
        /*05f2*/ 	.byte	0x26
	.zero		1


	//   ....[71]....
        /*05f4*/ 	.word	0x00005910
        /*05f8*/ 	.word	0x000000ff
        /*05fc*/ 	.word	0x00000068
        /*0600*/ 	.short	0x010a
        /*0602*/ 	.byte	0x15
	.zero		1


	//   ....[72]....
        /*0604*/ 	.word	0x00005ac0
        /*0608*/ 	.word	0x000000ff
        /*060c*/ 	.word	0x00000048
        /*0610*/ 	.short	0x010b
        /*0612*/ 	.byte	0x15
	.zero		1


	//   ....[73]....
        /*0614*/ 	.word	0x00005ad0
        /*0618*/ 	.word	0x000000ff
        /*061c*/ 	.word	0x00000000
        /*0620*/ 	.short	0x0101
        /*0622*/ 	.byte	0x25
	.zero		1


	//   ....[74]....
        /*0624*/ 	.word	0x00005ae0
        /*0628*/ 	.word	0x000000ff
        /*062c*/ 	.word	0x00000050
        /*0630*/ 	.short	0x010a
        /*0632*/ 	.byte	0x15
	.zero		1


	//   ....[75]....
        /*0634*/ 	.word	0x00005cb0
        /*0638*/ 	.word	0x000000ff
        /*063c*/ 	.word	0x00000030
        /*0640*/ 	.short	0x010b
        /*0642*/ 	.byte	0x15
	.zero		1


	//   ....[76]....
        /*0644*/ 	.word	0x00005cc0
        /*0648*/ 	.word	0x000000ff
        /*064c*/ 	.word	0x00000000
        /*0650*/ 	.short	0x0101
        /*0652*/ 	.byte	0x2e
	.zero		1


	//   ....[77]....
        /*0654*/ 	.word	0x00005cd0
        /*0658*/ 	.word	0x000000ff
        /*065c*/ 	.word	0x00000058
        /*0660*/ 	.short	0x010a
        /*0662*/ 	.byte	0x15
	.zero		1


	//   ....[78]....
        /*0664*/ 	.word	0x00005e80
        /*0668*/ 	.word	0x000000ff
        /*066c*/ 	.word	0x00000038
        /*0670*/ 	.short	0x010b
        /*0672*/ 	.byte	0x15
	.zero		1


	//   ....[79]....
        /*0674*/ 	.word	0x00005eb0
        /*0678*/ 	.word	0x000000ff
        /*067c*/ 	.word	0x00000000
        /*0680*/ 	.short	0x0101
        /*0682*/ 	.byte	0x27
	.zero		1


	//   ....[80]....
        /*0684*/ 	.word	0x00005ec0
        /*0688*/ 	.word	0x000000ff
        /*068c*/ 	.word	0x00000060
        /*0690*/ 	.short	0x010a
        /*0692*/ 	.byte	0x15
	.zero		1


	//   ....[81]....
        /*0694*/ 	.word	0x00006070
        /*0698*/ 	.word	0x000000ff
        /*069c*/ 	.word	0x00000040
        /*06a0*/ 	.short	0x010b
        /*06a2*/ 	.byte	0x15
	.zero		1


	//   ....[82]....
        /*06a4*/ 	.word	0x00006080
        /*06a8*/ 	.word	0x000000ff
        /*06ac*/ 	.word	0x00000000
        /*06b0*/ 	.short	0x0101
        /*06b2*/ 	.byte	0x26
	.zero		1


	//   ....[83]....
        /*06b4*/ 	.word	0x00006090
        /*06b8*/ 	.word	0x000000ff
        /*06bc*/ 	.word	0x00000068
        /*06c0*/ 	.short	0x010a
        /*06c2*/ 	.byte	0x15
	.zero		1


	//   ....[84]....
        /*06c4*/ 	.word	0x000062d0
        /*06c8*/ 	.word	0x000000ff
        /*06cc*/ 	.word	0x00000048
        /*06d0*/ 	.short	0x010b
        /*06d2*/ 	.byte	0x15
	.zero		1


	//   ....[85]....
        /*06d4*/ 	.word	0x000062e0
        /*06d8*/ 	.word	0x000000ff
        /*06dc*/ 	.word	0x00000000
        /*06e0*/ 	.short	0x0101
        /*06e2*/ 	.byte	0x25
	.zero		1


	//   ....[86]....
        /*06e4*/ 	.word	0x00006310
        /*06e8*/ 	.word	0x000000ff
        /*06ec*/ 	.word	0x00000050
        /*06f0*/ 	.short	0x010a
        /*06f2*/ 	.byte	0x15
	.zero		1


	//   ....[87]....
        /*06f4*/ 	.word	0x00006330
        /*06f8*/ 	.word	0x000000ff
        /*06fc*/ 	.word	0x00000058
        /*0700*/ 	.short	0x010a
        /*0702*/ 	.byte	0x15
	.zero		1


	//   ....[88]....
        /*0704*/ 	.word	0x00006350
        /*0708*/ 	.word	0x000000ff
        /*070c*/ 	.word	0x00000060
        /*0710*/ 	.short	0x010a
        /*0712*/ 	.byte	0x15
	.zero		1


	//   ....[89]....
        /*0714*/ 	.word	0x000063a0
        /*0718*/ 	.word	0x00000002
        /*071c*/ 	.word	0x00000068
        /*0720*/ 	.short	0x010a
        /*0722*/ 	.byte	0xff
	.zero		1


	//   ....[90]....
        /*0724*/ 	.word	0x00006710
        /*0728*/ 	.word	0x00000000
        /*072c*/ 	.word	0x00000080
        /*0730*/ 	.short	0x010a
        /*0732*/ 	.byte	0xff
	.zero		1


	//   ....[91]....
        /*0734*/ 	.word	0x000067e0
        /*0738*/ 	.word	0x00000000
        /*073c*/ 	.word	0x00000000
        /*0740*/ 	.short	0x0101
        /*0742*/ 	.byte	0xff
	.zero		1


	//   ....[92]....
        /*0744*/ 	.word	0x00007490
        /*0748*/ 	.word	0x000000ff
        /*074c*/ 	.word	0x00000030
        /*0750*/ 	.short	0x010a
        /*0752*/ 	.byte	0x2c
	.zero		1


	//   ....[93]....
        /*0754*/ 	.word	0x00007570
        /*0758*/ 	.word	0x000000ff
        /*075c*/ 	.word	0x000000a0
        /*0760*/ 	.short	0x010a
        /*0762*/ 	.byte	0x2c
	.zero		1


	//   ....[94]....
        /*0764*/ 	.word	0x000076f0
        /*0768*/ 	.word	0x000000ff
        /*076c*/ 	.word	0x00000030
        /*0770*/ 	.short	0x010a
        /*0772*/ 	.byte	0x2c
	.zero		1


	//   ....[95]....
        /*0774*/ 	.word	0x00007810
        /*0778*/ 	.word	0x000000ff
        /*077c*/ 	.word	0x000000a0
        /*0780*/ 	.short	0x010a
        /*0782*/ 	.byte	0x2c
	.zero		1


	//   ....[96]....
        /*0784*/ 	.word	0x00008e50
        /*0788*/ 	.word	0x00000000
        /*078c*/ 	.word	0x00000000
        /*0790*/ 	.short	0x0101
        /*0792*/ 	.byte	0xff
	.zero		1


	//   ....[97]....
        /*0794*/ 	.word	0x00008e60
        /*0798*/ 	.word	0x00000003
        /*079c*/ 	.word	0x00000030
        /*07a0*/ 	.short	0x010a
        /*07a2*/ 	.byte	0xff
	.zero		1


	//   ....[98]....
        /*07a4*/ 	.word	0x00008f30
        /*07a8*/ 	.word	0x00000003
        /*07ac*/ 	.word	0x00000030
        /*07b0*/ 	.short	0x010a
        /*07b2*/ 	.byte	0xff
	.zero		1


	//   ....[99]....
        /*07b4*/ 	.word	0x00009660
        /*07b8*/ 	.word	0x000000ff
        /*07bc*/ 	.word	0x00000000
        /*07c0*/ 	.short	0x0101
        /*07c2*/ 	.byte	0x04
	.zero		1


	//   ....[100]....
        /*07c4*/ 	.word	0x0000a490
        /*07c8*/ 	.word	0x0000000d
        /*07cc*/ 	.word	0x00000000
        /*07d0*/ 	.short	0x0101
        /*07d2*/ 	.byte	0xff
	.zero		1


	//   ....[101]....
        /*07d4*/ 	.word	0x0000a4f0
        /*07d8*/ 	.word	0x0000000b
        /*07dc*/ 	.word	0x00000030
        /*07e0*/ 	.short	0x010a
        /*07e2*/ 	.byte	0xff
	.zero		1


	//   ....[102]....
        /*07e4*/ 	.word	0x0000a5f0
        /*07e8*/ 	.word	0x0000000b
        /*07ec*/ 	.word	0x00000030
        /*07f0*/ 	.short	0x010a
        /*07f2*/ 	.byte	0xff
	.zero		1


	//   ....[103]....
        /*07f4*/ 	.word	0x0000bac0
        /*07f8*/ 	.word	0x00000003
        /*07fc*/ 	.word	0x00000000
        /*0800*/ 	.short	0x0101
        /*0802*/ 	.byte	0xff
	.zero		1


	//   ....[104]....
        /*0804*/ 	.word	0x0000bae0
        /*0808*/ 	.word	0x00000000
        /*080c*/ 	.word	0x00000030
        /*0810*/ 	.short	0x010a
        /*0812*/ 	.byte	0xff
	.zero		1


	//   ....[105]....
        /*0814*/ 	.word	0x0000bba0
        /*0818*/ 	.word	0x00000000
        /*081c*/ 	.word	0x00000030
        /*0820*/ 	.short	0x010a
        /*0822*/ 	.byte	0xff
	.zero		1


	//   ....[106]....
        /*0824*/ 	.word	0x0000d0e0
        /*0828*/ 	.word	0x00000003
        /*082c*/ 	.word	0x00000000
        /*0830*/ 	.short	0x0101
        /*0832*/ 	.byte	0xff
	.zero		1


	//   ....[107]....
        /*0834*/ 	.word	0x0000d140
        /*0838*/ 	.word	0x00000008
        /*083c*/ 	.word	0x00000030
        /*0840*/ 	.short	0x010a
        /*0842*/ 	.byte	0xff
	.zero		1


	//   ....[108]....
        /*0844*/ 	.word	0x0000d240
        /*0848*/ 	.word	0x00000008
        /*084c*/ 	.word	0x00000030
        /*0850*/ 	.short	0x010a
        /*0852*/ 	.byte	0xff
	.zero		1


	//   ....[109]....
        /*0854*/ 	.word	0x0000e770
        /*0858*/ 	.word	0x00000003
        /*085c*/ 	.word	0x00000000
        /*0860*/ 	.short	0x0101
        /*0862*/ 	.byte	0xff
	.zero		1


	//   ....[110]....
        /*0864*/ 	.word	0x0000e790
        /*0868*/ 	.word	0x00000008
        /*086c*/ 	.word	0x00000030
        /*0870*/ 	.short	0x010a
        /*0872*/ 	.byte	0xff
	.zero		1


	//   ....[111]....
        /*0874*/ 	.word	0x0000e850
        /*0878*/ 	.word	0x00000008
        /*087c*/ 	.word	0x00000030
        /*0880*/ 	.short	0x010a
        /*0882*/ 	.byte	0xff
	.zero		1


	//   ....[112]....
        /*0884*/ 	.word	0x0000fe10
        /*0888*/ 	.word	0x00000003
        /*088c*/ 	.word	0x00000000
        /*0890*/ 	.short	0x0101
        /*0892*/ 	.byte	0xff
	.zero		1


	//   ....[113]....
        /*0894*/ 	.word	0x0000fe30
        /*0898*/ 	.word	0x00000000
        /*089c*/ 	.word	0x00000030
        /*08a0*/ 	.short	0x010a
        /*08a2*/ 	.byte	0xff
	.zero		1


	//   ....[114]....
        /*08a4*/ 	.word	0x0000fef0
        /*08a8*/ 	.word	0x00000000
        /*08ac*/ 	.word	0x00000030
        /*08b0*/ 	.short	0x010a
        /*08b2*/ 	.byte	0xff
	.zero		1


	//   ....[115]....
        /*08b4*/ 	.word	0x00011400
        /*08b8*/ 	.word	0x00000003
        /*08bc*/ 	.word	0x00000000
        /*08c0*/ 	.short	0x0101
        /*08c2*/ 	.byte	0xff
	.zero		1


	//   ....[116]....
        /*08c4*/ 	.word	0x00011420
        /*08c8*/ 	.word	0x00000000
        /*08cc*/ 	.word	0x00000030
        /*08d0*/ 	.short	0x010a
        /*08d2*/ 	.byte	0xff
	.zero		1


	//   ....[117]....
        /*08d4*/ 	.word	0x000114d0
        /*08d8*/ 	.word	0x00000000
        /*08dc*/ 	.word	0x00000030
        /*08e0*/ 	.short	0x010a
        /*08e2*/ 	.byte	0xff
	.zero		1


	//   ....[118]....
        /*08e4*/ 	.word	0x000129f0
        /*08e8*/ 	.word	0x00000003
        /*08ec*/ 	.word	0x00000000
        /*08f0*/ 	.short	0x0101
        /*08f2*/ 	.byte	0xff
	.zero		1


	//   ....[119]....
        /*08f4*/ 	.word	0x00012af0
        /*08f8*/ 	.word	0x000000ff
        /*08fc*/ 	.word	0x000000d0
        /*0900*/ 	.short	0x0101
        /*0902*/ 	.byte	0x2c
	.zero		1


	//   ....[120]....
        /*0904*/ 	.word	0x00012c90
        /*0908*/ 	.word	0x000000ff
        /*090c*/ 	.word	0x00000000
        /*0910*/ 	.short	0x0101
        /*0912*/ 	.byte	0x04
	.zero		1


	//   ....[121]....
        /*0914*/ 	.word	0x00012cb0
        /*0918*/ 	.word	0x00000000
        /*091c*/ 	.word	0x000000c0
        /*0920*/ 	.short	0x010a
        /*0922*/ 	.byte	0xff
	.zero		1


	//   ....[122]....
        /*0924*/ 	.word	0x00012d10
        /*0928*/ 	.word	0x00000000
        /*092c*/ 	.word	0x00000018
        /*0930*/ 	.short	0x010a
        /*0932*/ 	.byte	0xff
	.zero		1


	//   ....[123]....
        /*0934*/ 	.word	0x00012d70
        /*0938*/ 	.word	0x00000000
        /*093c*/ 	.word	0x00000018
        /*0940*/ 	.short	0x010a
        /*0942*/ 	.byte	0xff
	.zero		1


	//   ....[124]....
        /*0944*/ 	.word	0x00012dc0
        /*0948*/ 	.word	0x00000003
        /*094c*/ 	.word	0x00000080
        /*0950*/ 	.short	0x010a
        /*0952*/ 	.byte	0xff
	.zero		1


	//   ....[125]....
        /*0954*/ 	.word	0x00012e20
        /*0958*/ 	.word	0x00000000
        /*095c*/ 	.word	0x00000000
        /*0960*/ 	.short	0x010a
        /*0962*/ 	.byte	0xff
	.zero		1


	//   ....[126]....
        /*0964*/ 	.word	0x00012e80
        /*0968*/ 	.word	0x00000000
        /*096c*/ 	.word	0x00000000
        /*0970*/ 	.short	0x010a
        /*0972*/ 	.byte	0xff
	.zero		1


	//   ....[127]....
        /*0974*/ 	.word	0x00012ed0
        /*0978*/ 	.word	0x00000002
        /*097c*/ 	.word	0x000000b0
        /*0980*/ 	.short	0x010a
        /*0982*/ 	.byte	0xff
	.zero		1


	//   ....[128]....
        /*0984*/ 	.word	0x00012f30
        /*0988*/ 	.word	0x00000002
        /*098c*/ 	.word	0x00000090
        /*0990*/ 	.short	0x010a
        /*0992*/ 	.byte	0xff
	.zero		1


	//   ....[129]....
        /*0994*/ 	.word	0x00012f80
        /*0998*/ 	.word	0x00000002
        /*099c*/ 	.word	0x00000080
        /*09a0*/ 	.short	0x010a
        /*09a2*/ 	.byte	0xff
	.zero		1


	//   ....[130]....
        /*09a4*/ 	.word	0x00012fe0
        /*09a8*/ 	.word	0x00000000
        /*09ac*/ 	.word	0x00000090
        /*09b0*/ 	.short	0x010a
        /*09b2*/ 	.byte	0xff
	.zero		1


	//   ....[131]....
        /*09b4*/ 	.word	0x00013030
        /*09b8*/ 	.word	0x00000000
        /*09bc*/ 	.word	0x00000080
        /*09c0*/ 	.short	0x010a
        /*09c2*/ 	.byte	0xff
	.zero		1


	//   ....[132]....
        /*09c4*/ 	.word	0x00013090
        /*09c8*/ 	.word	0x00000000
        /*09cc*/ 	.word	0x00000000
        /*09d0*/ 	.short	0x010a
        /*09d2*/ 	.byte	0xff
	.zero		1


	//   ....[133]....
        /*09d4*/ 	.word	0x000130f0
        /*09d8*/ 	.word	0x00000000
        /*09dc*/ 	.word	0x000000a8
        /*09e0*/ 	.short	0x010a
        /*09e2*/ 	.byte	0xff
	.zero		1


	//   ....[134]....
        /*09e4*/ 	.word	0x00013150
        /*09e8*/ 	.word	0x00000000
        /*09ec*/ 	.word	0x00000000
        /*09f0*/ 	.short	0x010a
        /*09f2*/ 	.byte	0xff
	.zero		1


	//   ....[135]....
        /*09f4*/ 	.word	0x000131b0
        /*09f8*/ 	.word	0x00000000
        /*09fc*/ 	.word	0x000000d0
        /*0a00*/ 	.short	0x010a
        /*0a02*/ 	.byte	0xff
	.zero		1


	//   ....[136]....
        /*0a04*/ 	.word	0x00013200
        /*0a08*/ 	.word	0x0000000c
        /*0a0c*/ 	.word	0x00000080
        /*0a10*/ 	.short	0x010a
        /*0a12*/ 	.byte	0xff
	.zero		1


	//   ....[137]....
        /*0a14*/ 	.word	0x00013260
        /*0a18*/ 	.word	0x00000000
        /*0a1c*/ 	.word	0x00000078
        /*0a20*/ 	.short	0x010a
        /*0a22*/ 	.byte	0xff
	.zero		1


	//   ....[138]....
        /*0a24*/ 	.word	0x000132c0
        /*0a28*/ 	.word	0x00000009
        /*0a2c*/ 	.word	0x00000050
        /*0a30*/ 	.short	0x010a
        /*0a32*/ 	.byte	0xff
	.zero		1


	//   ....[139]....
        /*0a34*/ 	.word	0x00013320
        /*0a38*/ 	.word	0x00000009
        /*0a3c*/ 	.word	0x00000058
        /*0a40*/ 	.short	0x010a
        /*0a42*/ 	.byte	0xff
	.zero		1


	//   ....[140]....
        /*0a44*/ 	.word	0x00013380
        /*0a48*/ 	.word	0x00000009
        /*0a4c*/ 	.word	0x00000060
        /*0a50*/ 	.short	0x010a
        /*0a52*/ 	.byte	0xff
	.zero		1


	//   ....[141]....
        /*0a54*/ 	.word	0x000133e0
        /*0a58*/ 	.word	0x00000009
        /*0a5c*/ 	.word	0x00000068
        /*0a60*/ 	.short	0x010a
        /*0a62*/ 	.byte	0xff
	.zero		1


	//   ....[142]....
        /*0a64*/ 	.word	0x00013440
        /*0a68*/ 	.word	0x00000000
        /*0a6c*/ 	.word	0x00000050
        /*0a70*/ 	.short	0x010a
        /*0a72*/ 	.byte	0xff
	.zero		1


	//   ....[143]....
        /*0a74*/ 	.word	0x000134a0
        /*0a78*/ 	.word	0x00000000
        /*0a7c*/ 	.word	0x00000058
        /*0a80*/ 	.short	0x010a
        /*0a82*/ 	.byte	0xff
	.zero		1


	//   ....[144]....
        /*0a84*/ 	.word	0x00013500
        /*0a88*/ 	.word	0x00000000
        /*0a8c*/ 	.word	0x00000060
        /*0a90*/ 	.short	0x010a
        /*0a92*/ 	.byte	0xff
	.zero		1


	//   ....[145]....
        /*0a94*/ 	.word	0x00013560
        /*0a98*/ 	.word	0x00000000
        /*0a9c*/ 	.word	0x00000068
        /*0aa0*/ 	.short	0x010a
        /*0aa2*/ 	.byte	0xff
	.zero		1


	//   ....[146]....
        /*0aa4*/ 	.word	0x000135c0
        /*0aa8*/ 	.word	0x00000003
        /*0aac*/ 	.word	0x00000050
        /*0ab0*/ 	.short	0x010a
        /*0ab2*/ 	.byte	0xff
	.zero		1


	//   ....[147]....
        /*0ab4*/ 	.word	0x00013620
        /*0ab8*/ 	.word	0x00000003
        /*0abc*/ 	.word	0x00000058
        /*0ac0*/ 	.short	0x010a
        /*0ac2*/ 	.byte	0xff
	.zero		1


	//   ....[148]....
        /*0ac4*/ 	.word	0x00013680
        /*0ac8*/ 	.word	0x00000003
        /*0acc*/ 	.word	0x00000060
        /*0ad0*/ 	.short	0x010a
        /*0ad2*/ 	.byte	0xff
	.zero		1


	//   ....[149]....
        /*0ad4*/ 	.word	0x000136d0
        /*0ad8*/ 	.word	0x00000000
        /*0adc*/ 	.word	0x00000080
        /*0ae0*/ 	.short	0x010a
        /*0ae2*/ 	.byte	0xff
	.zero		1


	//   ....[150]....
        /*0ae4*/ 	.word	0x00013730
        /*0ae8*/ 	.word	0x00000003
        /*0aec*/ 	.word	0x00000030
        /*0af0*/ 	.short	0x010a
        /*0af2*/ 	.byte	0xff
	.zero		1


	//   ....[151]....
        /*0af4*/ 	.word	0x00013790
        /*0af8*/ 	.word	0x00000003
        /*0afc*/ 	.word	0x000000a0
        /*0b00*/ 	.short	0x010a
        /*0b02*/ 	.byte	0xff
	.zero		1


	//   ....[152]....
        /*0b04*/ 	.word	0x000137e0
        /*0b08*/ 	.word	0x00000003
        /*0b0c*/ 	.word	0x00000030
        /*0b10*/ 	.short	0x010a
        /*0b12*/ 	.byte	0xff
	.zero		1


	//   ....[153]....
        /*0b14*/ 	.word	0x00013830
        /*0b18*/ 	.word	0x0000000b
        /*0b1c*/ 	.word	0x00000030
        /*0b20*/ 	.short	0x010a
        /*0b22*/ 	.byte	0xff
	.zero		1


	//   ....[154]....
        /*0b24*/ 	.word	0x00013880
        /*0b28*/ 	.word	0x00000000
        /*0b2c*/ 	.word	0x00000030
        /*0b30*/ 	.short	0x010a
        /*0b32*/ 	.byte	0xff
	.zero		1


	//   ....[155]....
        /*0b34*/ 	.word	0x000138d0
        /*0b38*/ 	.word	0x00000008
        /*0b3c*/ 	.word	0x00000030
        /*0b40*/ 	.short	0x010a
        /*0b42*/ 	.byte	0xff
	.zero		1


	//   ....[156]....
        /*0b44*/ 	.word	0x00013920
        /*0b48*/ 	.word	0x00000008
        /*0b4c*/ 	.word	0x00000030
        /*0b50*/ 	.short	0x010a
        /*0b52*/ 	.byte	0xff
	.zero		1


	//   ....[157]....
        /*0b54*/ 	.word	0x00013970
        /*0b58*/ 	.word	0x00000000
        /*0b5c*/ 	.word	0x00000030
        /*0b60*/ 	.short	0x010a
        /*0b62*/ 	.byte	0xff
	.zero		1


	//   ....[158]....
        /*0b64*/ 	.word	0x000139c0
        /*0b68*/ 	.word	0x00000000
        /*0b6c*/ 	.word	0x00000030
        /*0b70*/ 	.short	0x010a
        /*0b72*/ 	.byte	0xff
	.zero		1


	//----- nvinfo : EIATTR_NUM_MBARRIERS
	.align		4
.L_47:
        /*0b74*/ 	.byte	0x03, 0x38
        /*0b76*/ 	.short	0x001b


	//----- nvinfo : EIATTR_EXIT_INSTR_OFFSETS
	.align		4
        /*0b78*/ 	.byte	0x04, 0x1c
        /*0b7a*/ 	.short	(.L_49 - .L_48)


	//   ....[0]....
.L_48:
        /*0b7c*/ 	.word	0x00002e00


	//   ....[1]....
        /*0b80*/ 	.word	0x00003310


	//   ....[2]....
        /*0b84*/ 	.word	0x00003370


	//   ....[3]....
        /*0b88*/ 	.word	0x000048d0


	//   ....[4]....
        /*0b8c*/ 	.word	0x000063d0


	//   ....[5]....
        /*0b90*/ 	.word	0x00006410


	//   ....[6]....
        /*0b94*/ 	.word	0x00012b70


	//   ....[7]....
        /*0b98*/ 	.word	0x00012bf0


	//   ....[8]....
        /*0b9c*/ 	.word	0x00012c20


	//   ....[9]....
        /*0ba0*/ 	.word	0x00012ca0


	//----- nvinfo : EIATTR_MAX_THREADS
	.align		4
.L_49:
        /*0ba4*/ 	.byte	0x04, 0x05
        /*0ba6*/ 	.short	(.L_51 - .L_50)
.L_50:
        /*0ba8*/ 	.word	0x00000100
        /*0bac*/ 	.word	0x00000001
        /*0bb0*/ 	.word	0x00000001


	//----- nvinfo : EIATTR_CRS_STACK_SIZE
	.align		4
.L_51:
        /*0bb4*/ 	.byte	0x04, 0x1e
        /*0bb6*/ 	.short	(.L_53 - .L_52)
.L_52:
        /*0bb8*/ 	.word	0x00000000


	//----- nvinfo : EIATTR_CBANK_PARAM_SIZE
	.align		4
.L_53:
        /*0bbc*/ 	.byte	0x03, 0x19
        /*0bbe*/ 	.short	0x0c00


	//----- nvinfo : EIATTR_PARAM_CBANK
	.align		4
        /*0bc0*/ 	.byte	0x04, 0x0a
        /*0bc2*/ 	.short	(.L_55 - .L_54)
	.align		4
.L_54:
        /*0bc4*/ 	.word	index@(.nv.constant0._ZN7cutlass13device_kernelINS_4gemm6kernel13GemmUniversalIN4cute5tupleIJiiiiEEENS1_10collective13CollectiveMmaINS1_46MainloopSm100TmaUmmaWarpSpecializedBlockScaledILi3ELi2ELi1ENS5_IJNS4_1CILi2EEESB_NSA_ILi1EEEEEEEENS5_IJNSA_ILi128EEENSA_ILi256EEESG_EEENS5_IJNS_12float_e2m1_tENS_13float_ue8m0_tEEEENS5_IJNS5_IJlSC_lEEENS4_6LayoutINS5_IJNS5_IJNS5_IJNSA_ILi32EEENSA_ILi4EEEEEEiEEESQ_NS5_IJSC_iEEEEEENS5_IJNS5_IJNS5_IJNSA_ILi16EEESO_EEEiEEENS5_IJNS5_IJNSA_ILi0EEESC_EEENSA_ILi512EEEEEENS5_IJSW_iEEEEEEEEEEESK_S13_NS4_8TiledMMAINS4_8MMA_AtomIJNS4_17SM100_MMA_MXF4_SSISI_SI_fSJ_Li128ELi256ELi32ELNS4_4UMMA5MajorE0ELS18_0ELNS17_7ScaleInE0ELS19_0EEEEEENSM_INS5_IJSC_SC_SC_EEENS5_IJSW_SW_SW_EEEEENS5_IJNS4_10UnderscoreES1F_S1F_EEEEENS5_IJNS4_23SM90_TMA_LOAD_MULTICASTES1I_EEENS5_IJNS4_14ComposedLayoutINS4_7SwizzleILi3ELi4ELi3EEENS4_18smem_ptr_flag_bitsILi4EEENSM_INS5_IJNSA_ILi8EEESG_EEENS5_IJSG_SC_EEEEEEENSM_INS5_IJNS5_IJNS5_IJSP_SC_EEENS5_IJSN_SB_EEEEEESC_NS5_IJSB_SB_EEEEEENS5_IJNS5_IJNS5_IJSU_SY_EEESX_EEESW_NS5_IJSB_SY_EEEEEEEEEEEvNS4_8identityES1J_NS5_IJS1T_NSM_INS5_IJNS5_IJNS5_IJSP_SB_EEES1V_EEESC_S1X_EEENS5_IJS20_SW_NS5_IJSB_NSA_ILi1024EEEEEEEEEEEEEEvS25_EENS_8epilogue10collective18CollectiveEpilogueINS2F_23Sm100TmaWarpSpecializedILi4ELi2ELi32ELb1ELb0EEEJNS5_IJNSA_ILi64EEESG_SG_EEENS5_IJNSM_IS2K_SC_EENSM_IS1V_NS5_IJSC_SF_EEEEEEEENS_10bfloat16_tESL_S2Q_SL_NS2F_6fusion15FusionCallbacksIS2J_NS2R_17LinearCombinationIS2Q_fS2Q_fLNS_15FloatRoundStyleE2EEES2L_S2P_JEEENS4_5SM1004TMEM4LOAD26SM100_TMEM_LOAD_32dp32b32xENS4_13SM90_TMA_LOADENS1K_INS1L_ILi2ELi4ELi3EEENS1N_ILi16EEENSM_INS5_IJS1P_SN_EEENS5_IJSN_SC_EEEEEEENS4_39AutoVectorizingCopyWithAssumedAlignmentILi128EEENS4_14SM90_TMA_STOREES37_S39_S39_EEEvvEEEEvNT_6ParamsE)
        /*0bc8*/ 	.short	0x0380
        /*0bca*/ 	.short	0x0c00


	//----- nvinfo : EIATTR_SW_WAR
	.align		4
.L_55:
        /*0bcc*/ 	.byte	0x04, 0x36
        /*0bce*/ 	.short	(.L_57 - .L_56)
.L_56:
        /*0bd0*/ 	.word	0x00000008
.L_57:


//--------------------- .nv.callgraph             --------------------------
	.section	.nv.callgraph,"",@"SHT_CUDA_CALLGRAPH"
	.align	4
	.sectionentsize	8
	.align		4
        /*0000*/ 	.word	0x00000000
	.align		4
        /*0004*/ 	.word	0xffffffff
	.align		4
        /*0008*/ 	.word	index@(_ZN7cutlass13device_kernelINS_4gemm6kernel13GemmUniversalIN4cute5tupleIJiiiiEEENS1_10collective13CollectiveMmaINS1_46MainloopSm100TmaUmmaWarpSpecializedBlockScaledILi3ELi2ELi1ENS5_IJNS4_1CILi2EEESB_NSA_ILi1EEEEEEEENS5_IJNSA_ILi128EEENSA_ILi256EEESG_EEENS5_IJNS_12float_e2m1_tENS_13float_ue8m0_tEEEENS5_IJNS5_IJlSC_lEEENS4_6LayoutINS5_IJNS5_IJNS5_IJNSA_ILi32EEENSA_ILi4EEEEEEiEEESQ_NS5_IJSC_iEEEEEENS5_IJNS5_IJNS5_IJNSA_ILi16EEESO_EEEiEEENS5_IJNS5_IJNSA_ILi0EEESC_EEENSA_ILi512EEEEEENS5_IJSW_iEEEEEEEEEEESK_S13_NS4_8TiledMMAINS4_8MMA_AtomIJNS4_17SM100_MMA_MXF4_SSISI_SI_fSJ_Li128ELi256ELi32ELNS4_4UMMA5MajorE0ELS18_0ELNS17_7ScaleInE0ELS19_0EEEEEENSM_INS5_IJSC_SC_SC_EEENS5_IJSW_SW_SW_EEEEENS5_IJNS4_10UnderscoreES1F_S1F_EEEEENS5_IJNS4_23SM90_TMA_LOAD_MULTICASTES1I_EEENS5_IJNS4_14ComposedLayoutINS4_7SwizzleILi3ELi4ELi3EEENS4_18smem_ptr_flag_bitsILi4EEENSM_INS5_IJNSA_ILi8EEESG_EEENS5_IJSG_SC_EEEEEEENSM_INS5_IJNS5_IJNS5_IJSP_SC_EEENS5_IJSN_SB_EEEEEESC_NS5_IJSB_SB_EEEEEENS5_IJNS5_IJNS5_IJSU_SY_EEESX_EEESW_NS5_IJSB_SY_EEEEEEEEEEEvNS4_8identityES1J_NS5_IJS1T_NSM_INS5_IJNS5_IJNS5_IJSP_SB_EEES1V_EEESC_S1X_EEENS5_IJS20_SW_NS5_IJSB_NSA_ILi1024EEEEEEEEEEEEEEvS25_EENS_8epilogue10collective18CollectiveEpilogueINS2F_23Sm100TmaWarpSpecializedILi4ELi2ELi32ELb1ELb0EEEJNS5_IJNSA_ILi64EEESG_SG_EEENS5_IJNSM_IS2K_SC_EENSM_IS1V_NS5_IJSC_SF_EEEEEEEENS_10bfloat16_tESL_S2Q_SL_NS2F_6fusion15FusionCallbacksIS2J_NS2R_17LinearCombinationIS2Q_fS2Q_fLNS_15FloatRoundStyleE2EEES2L_S2P_JEEENS4_5SM1004TMEM4LOAD26SM100_TMEM_LOAD_32dp32b32xENS4_13SM90_TMA_LOADENS1K_INS1L_ILi2ELi4ELi3EEENS1N_ILi16EEENSM_INS5_IJS1P_SN_EEENS5_IJSN_SC_EEEEEEENS4_39AutoVectorizingCopyWithAssumedAlignmentILi128EEENS4_14SM90_TMA_STOREES37_S39_S39_EEEvvEEEEvNT_6ParamsE)
	.align		4
        /*000c*/ 	.word	index@(__assertfail)
	.align		4
        /*0010*/ 	.word	0x00000000
	.align		4
        /*0014*/ 	.word	0xfffffffe
	.align		4
        /*0018*/ 	.word	0x00000000
	.align		4
        /*001c*/ 	.word	0xfffffffd
	.align		4
        /*0020*/ 	.word	0x00000000
	.align		4
        /*0024*/ 	.word	0xfffffffc


//--------------------- .nv.constant4             --------------------------
	.section	.nv.constant4,"a",@progbits
	.align	8
	.align		8
.nv.constant4:
        /*0000*/ 	.dword	__assertfail
	.align		8
        /*0008*/ 	.dword	__unnamed_1
	.align		8
        /*0010*/ 	.dword	__unnamed_2
	.align		8
        /*0018*/ 	.dword	_ZN40_INTERNAL_086e992f_4_k_cu_23a150e0_297114cuda3std3__45__cpo5beginE
	.align		8
        /*0020*/ 	.dword	_ZN40_INTERNAL_086e992f_4_k_cu_23a150e0_297114cuda3std3__45__cpo3endE
	.align		8
        /*0028*/ 	.dword	_ZN40_INTERNAL_086e992f_4_k_cu_23a150e0_297114cuda3std3__45__cpo6cbeginE
	.align		8
        /*0030*/ 	.dword	_ZN40_INTERNAL_086e992f_4_k_cu_23a150e0_297114cuda3std3__45__cpo4cendE
	.align		8
        /*0038*/ 	.dword	_ZN40_INTERNAL_086e992f_4_k_cu_23a150e0_297114cuda3std3__442_GLOBAL__N__086e992f_4_k_cu_23a150e0_297116ignoreE
	.align		8
        /*0040*/ 	.dword	_ZN40_INTERNAL_086e992f_4_k_cu_23a150e0_297114cuda3std3__419piecewise_constructE
	.align		8
        /*0048*/ 	.dword	_ZN40_INTERNAL_086e992f_4_k_cu_23a150e0_297114cuda3std3__48in_placeE
	.align		8
        /*0050*/ 	.dword	_ZN40_INTERNAL_086e992f_4_k_cu_23a150e0_297114cuda3std6ranges3__45__cpo4swapE
	.align		8
        /*0058*/ 	.dword	_ZN40_INTERNAL_086e992f_4_k_cu_23a150e0_297114cuda3std6ranges3__45__cpo9iter_moveE
	.align		8
        /*0060*/ 	.dword	_ZN40_INTERNAL_086e992f_4_k_cu_23a150e0_297114cute7productE
	.align		8
        /*0068*/ 	.dword	_ZN40_INTERNAL_086e992f_4_k_cu_23a150e0_297114cute1_E
	.align		8
        /*0070*/ 	.dword	$str$25
	.align		8
        /*0078*/ 	.dword	$str$26
	.align		8
        /*0080*/ 	.dword	$str$29
	.align		8
        /*0088*/ 	.dword	$str$30


//--------------------- .text._ZN7cutlass13device_kernelINS_4gemm6kernel13GemmUniversalIN4cute5tupleIJiiiiEEENS1_10collective13CollectiveMmaINS1_46MainloopSm100TmaUmmaWarpSpecializedBlockScaledILi3ELi2ELi1ENS5_IJNS4_1CILi2EEESB_NSA_ILi1EEEEEEEENS5_IJNSA_ILi128EEENSA_ILi256EEESG_EEENS5_IJNS_12float_e2m1_tENS_13float_ue8m0_tEEEENS5_IJNS5_IJlSC_lEEENS4_6LayoutINS5_IJNS5_IJNS5_IJNSA_ILi32EEENSA_ILi4EEEEEEiEEESQ_NS5_IJSC_iEEEEEENS5_IJNS5_IJNS5_IJNSA_ILi16EEESO_EEEiEEENS5_IJNS5_IJNSA_ILi0EEESC_EEENSA_ILi512EEEEEENS5_IJSW_iEEEEEEEEEEESK_S13_NS4_8TiledMMAINS4_8MMA_AtomIJNS4_17SM100_MMA_MXF4_SSISI_SI_fSJ_Li128ELi256ELi32ELNS4_4UMMA5MajorE0ELS18_0ELNS17_7ScaleInE0ELS19_0EEEEEENSM_INS5_IJSC_SC_SC_EEENS5_IJSW_SW_SW_EEEEENS5_IJNS4_10UnderscoreES1F_S1F_EEEEENS5_IJNS4_23SM90_TMA_LOAD_MULTICASTES1I_EEENS5_IJNS4_14ComposedLayoutINS4_7SwizzleILi3ELi4ELi3EEENS4_18smem_ptr_flag_bitsILi4EEENSM_INS5_IJNSA_ILi8EEESG_EEENS5_IJSG_SC_EEEEEEENSM_INS5_IJNS5_IJNS5_IJSP_SC_EEENS5_IJSN_SB_EEEEEESC_NS5_IJSB_SB_EEEEEENS5_IJNS5_IJNS5_IJSU_SY_EEESX_EEESW_NS5_IJSB_SY_EEEEEEEEEEEvNS4_8identityES1J_NS5_IJS1T_NSM_INS5_IJNS5_IJNS5_IJSP_SB_EEES1V_EEESC_S1X_EEENS5_IJS20_SW_NS5_IJSB_NSA_ILi1024EEEEEEEEEEEEEEvS25_EENS_8epilogue10collective18CollectiveEpilogueINS2F_23Sm100TmaWarpSpecializedILi4ELi2ELi32ELb1ELb0EEEJNS5_IJNSA_ILi64EEESG_SG_EEENS5_IJNSM_IS2K_SC_EENSM_IS1V_NS5_IJSC_SF_EEEEEEEENS_10bfloat16_tESL_S2Q_SL_NS2F_6fusion15FusionCallbacksIS2J_NS2R_17LinearCombinationIS2Q_fS2Q_fLNS_15FloatRoundStyleE2EEES2L_S2P_JEEENS4_5SM1004TMEM4LOAD26SM100_TMEM_LOAD_32dp32b32xENS4_13SM90_TMA_LOADENS1K_INS1L_ILi2ELi4ELi3EEENS1N_ILi16EEENSM_INS5_IJS1P_SN_EEENS5_IJSN_SC_EEEEEEENS4_39AutoVectorizingCopyWithAssumedAlignmentILi128EEENS4_14SM90_TMA_STOREES37_S39_S39_EEEvvEEEEvNT_6ParamsE --------------------------
	.section	.text._ZN7cutlass13device_kernelINS_4gemm6kernel13GemmUniversalIN4cute5tupleIJiiiiEEENS1_10collective13CollectiveMmaINS1_46MainloopSm100TmaUmmaWarpSpecializedBlockScaledILi3ELi2ELi1ENS5_IJNS4_1CILi2EEESB_NSA_ILi1EEEEEEEENS5_IJNSA_ILi128EEENSA_ILi256EEESG_EEENS5_IJNS_12float_e2m1_tENS_13float_ue8m0_tEEEENS5_IJNS5_IJlSC_lEEENS4_6LayoutINS5_IJNS5_IJNS5_IJNSA_ILi32EEENSA_ILi4EEEEEEiEEESQ_NS5_IJSC_iEEEEEENS5_IJNS5_IJNS5_IJNSA_ILi16EEESO_EEEiEEENS5_IJNS5_IJNSA_ILi0EEESC_EEENSA_ILi512EEEEEENS5_IJSW_iEEEEEEEEEEESK_S13_NS4_8TiledMMAINS4_8MMA_AtomIJNS4_17SM100_MMA_MXF4_SSISI_SI_fSJ_Li128ELi256ELi32ELNS4_4UMMA5MajorE0ELS18_0ELNS17_7ScaleInE0ELS19_0EEEEEENSM_INS5_IJSC_SC_SC_EEENS5_IJSW_SW_SW_EEEEENS5_IJNS4_10UnderscoreES1F_S1F_EEEEENS5_IJNS4_23SM90_TMA_LOAD_MULTICASTES1I_EEENS5_IJNS4_14ComposedLayoutINS4_7SwizzleILi3ELi4ELi3EEENS4_18smem_ptr_flag_bitsILi4EEENSM_INS5_IJNSA_ILi8EEESG_EEENS5_IJSG_SC_EEEEEEENSM_INS5_IJNS5_IJNS5_IJSP_SC_EEENS5_IJSN_SB_EEEEEESC_NS5_IJSB_SB_EEEEEENS5_IJNS5_IJNS5_IJSU_SY_EEESX_EEESW_NS5_IJSB_SY_EEEEEEEEEEEvNS4_8identityES1J_NS5_IJS1T_NSM_INS5_IJNS5_IJNS5_IJSP_SB_EEES1V_EEESC_S1X_EEENS5_IJS20_SW_NS5_IJSB_NSA_ILi1024EEEEEEEEEEEEEEvS25_EENS_8epilogue10collective18CollectiveEpilogueINS2F_23Sm100TmaWarpSpecializedILi4ELi2ELi32ELb1ELb0EEEJNS5_IJNSA_ILi64EEESG_SG_EEENS5_IJNSM_IS2K_SC_EENSM_IS1V_NS5_IJSC_SF_EEEEEEEENS_10bfloat16_tESL_S2Q_SL_NS2F_6fusion15FusionCallbacksIS2J_NS2R_17LinearCombinationIS2Q_fS2Q_fLNS_15FloatRoundStyleE2EEES2L_S2P_JEEENS4_5SM1004TMEM4LOAD26SM100_TMEM_LOAD_32dp32b32xENS4_13SM90_TMA_LOADENS1K_INS1L_ILi2ELi4ELi3EEENS1N_ILi16EEENSM_INS5_IJS1P_SN_EEENS5_IJSN_SC_EEEEEEENS4_39AutoVectorizingCopyWithAssumedAlignmentILi128EEENS4_14SM90_TMA_STOREES37_S39_S39_EEEvvEEEEvNT_6ParamsE,"ax",@progbits
	.align	128
.text._ZN7cutlass13device_kernelINS_4gemm6kernel13GemmUniversalIN4cute5tupleIJiiiiEEENS1_10collective13CollectiveMmaINS1_46MainloopSm100TmaUmmaWarpSpecializedBlockScaledILi3ELi2ELi1ENS5_IJNS4_1CILi2EEESB_NSA_ILi1EEEEEEEENS5_IJNSA_ILi128EEENSA_ILi256EEESG_EEENS5_IJNS_12float_e2m1_tENS_13float_ue8m0_tEEEENS5_IJNS5_IJlSC_lEEENS4_6LayoutINS5_IJNS5_IJNS5_IJNSA_ILi32EEENSA_ILi4EEEEEEiEEESQ_NS5_IJSC_iEEEEEENS5_IJNS5_IJNS5_IJNSA_ILi16EEESO_EEEiEEENS5_IJNS5_IJNSA_ILi0EEESC_EEENSA_ILi512EEEEEENS5_IJSW_iEEEEEEEEEEESK_S13_NS4_8TiledMMAINS4_8MMA_AtomIJNS4_17SM100_MMA_MXF4_SSISI_SI_fSJ_Li128ELi256ELi32ELNS4_4UMMA5MajorE0ELS18_0ELNS17_7ScaleInE0ELS19_0EEEEEENSM_INS5_IJSC_SC_SC_EEENS5_IJSW_SW_SW_EEEEENS5_IJNS4_10UnderscoreES1F_S1F_EEEEENS5_IJNS4_23SM90_TMA_LOAD_MULTICASTES1I_EEENS5_IJNS4_14ComposedLayoutINS4_7SwizzleILi3ELi4ELi3EEENS4_18smem_ptr_flag_bitsILi4EEENSM_INS5_IJNSA_ILi8EEESG_EEENS5_IJSG_SC_EEEEEEENSM_INS5_IJNS5_IJNS5_IJSP_SC_EEENS5_IJSN_SB_EEEEEESC_NS5_IJSB_SB_EEEEEENS5_IJNS5_IJNS5_IJSU_SY_EEESX_EEESW_NS5_IJSB_SY_EEEEEEEEEEEvNS4_8identityES1J_NS5_IJS1T_NSM_INS5_IJNS5_IJNS5_IJSP_SB_EEES1V_EEESC_S1X_EEENS5_IJS20_SW_NS5_IJSB_NSA_ILi1024EEEEEEEEEEEEEEvS25_EENS_8epilogue10collective18CollectiveEpilogueINS2F_23Sm100TmaWarpSpecializedILi4ELi2ELi32ELb1ELb0EEEJNS5_IJNSA_ILi64EEESG_SG_EEENS5_IJNSM_IS2K_SC_EENSM_IS1V_NS5_IJSC_SF_EEEEEEEENS_10bfloat16_tESL_S2Q_SL_NS2F_6fusion15FusionCallbacksIS2J_NS2R_17LinearCombinationIS2Q_fS2Q_fLNS_15FloatRoundStyleE2EEES2L_S2P_JEEENS4_5SM1004TMEM4LOAD26SM100_TMEM_LOAD_32dp32b32xENS4_13SM90_TMA_LOADENS1K_INS1L_ILi2ELi4ELi3EEENS1N_ILi16EEENSM_INS5_IJS1P_SN_EEENS5_IJSN_SC_EEEEEEENS4_39AutoVectorizingCopyWithAssumedAlignmentILi128EEENS4_14SM90_TMA_STOREES37_S39_S39_EEEvvEEEEvNT_6ParamsE:
        .type           _ZN7cutlass13device_kernelINS_4gemm6kernel13GemmUniversalIN4cute5tupleIJiiiiEEENS1_10collective13CollectiveMmaINS1_46MainloopSm100TmaUmmaWarpSpecializedBlockScaledILi3ELi2ELi1ENS5_IJNS4_1CILi2EEESB_NSA_ILi1EEEEEEEENS5_IJNSA_ILi128EEENSA_ILi256EEESG_EEENS5_IJNS_12float_e2m1_tENS_13float_ue8m0_tEEEENS5_IJNS5_IJlSC_lEEENS4_6LayoutINS5_IJNS5_IJNS5_IJNSA_ILi32EEENSA_ILi4EEEEEEiEEESQ_NS5_IJSC_iEEEEEENS5_IJNS5_IJNS5_IJNSA_ILi16EEESO_EEEiEEENS5_IJNS5_IJNSA_ILi0EEESC_EEENSA_ILi512EEEEEENS5_IJSW_iEEEEEEEEEEESK_S13_NS4_8TiledMMAINS4_8MMA_AtomIJNS4_17SM100_MMA_MXF4_SSISI_SI_fSJ_Li128ELi256ELi32ELNS4_4UMMA5MajorE0ELS18_0ELNS17_7ScaleInE0ELS19_0EEEEEENSM_INS5_IJSC_SC_SC_EEENS5_IJSW_SW_SW_EEEEENS5_IJNS4_10UnderscoreES1F_S1F_EEEEENS5_IJNS4_23SM90_TMA_LOAD_MULTICASTES1I_EEENS5_IJNS4_14ComposedLayoutINS4_7SwizzleILi3ELi4ELi3EEENS4_18smem_ptr_flag_bitsILi4EEENSM_INS5_IJNSA_ILi8EEESG_EEENS5_IJSG_SC_EEEEEEENSM_INS5_IJNS5_IJNS5_IJSP_SC_EEENS5_IJSN_SB_EEEEEESC_NS5_IJSB_SB_EEEEEENS5_IJNS5_IJNS5_IJSU_SY_EEESX_EEESW_NS5_IJSB_SY_EEEEEEEEEEEvNS4_8identityES1J_NS5_IJS1T_NSM_INS5_IJNS5_IJNS5_IJSP_SB_EEES1V_EEESC_S1X_EEENS5_IJS20_SW_NS5_IJSB_NSA_ILi1024EEEEEEEEEEEEEEvS25_EENS_8epilogue10collective18CollectiveEpilogueINS2F_23Sm100TmaWarpSpecializedILi4ELi2ELi32ELb1ELb0EEEJNS5_IJNSA_ILi64EEESG_SG_EEENS5_IJNSM_IS2K_SC_EENSM_IS1V_NS5_IJSC_SF_EEEEEEEENS_10bfloat16_tESL_S2Q_SL_NS2F_6fusion15FusionCallbacksIS2J_NS2R_17LinearCombinationIS2Q_fS2Q_fLNS_15FloatRoundStyleE2EEES2L_S2P_JEEENS4_5SM1004TMEM4LOAD26SM100_TMEM_LOAD_32dp32b32xENS4_13SM90_TMA_LOADENS1K_INS1L_ILi2ELi4ELi3EEENS1N_ILi16EEENSM_INS5_IJS1P_SN_EEENS5_IJSN_SC_EEEEEEENS4_39AutoVectorizingCopyWithAssumedAlignmentILi128EEENS4_14SM90_TMA_STOREES37_S39_S39_EEEvvEEEEvNT_6ParamsE,@function
        .size           _ZN7cutlass13device_kernelINS_4gemm6kernel13GemmUniversalIN4cute5tupleIJiiiiEEENS1_10collective13CollectiveMmaINS1_46MainloopSm100TmaUmmaWarpSpecializedBlockScaledILi3ELi2ELi1ENS5_IJNS4_1CILi2EEESB_NSA_ILi1EEEEEEEENS5_IJNSA_ILi128EEENSA_ILi256EEESG_EEENS5_IJNS_12float_e2m1_tENS_13float_ue8m0_tEEEENS5_IJNS5_IJlSC_lEEENS4_6LayoutINS5_IJNS5_IJNS5_IJNSA_ILi32EEENSA_ILi4EEEEEEiEEESQ_NS5_IJSC_iEEEEEENS5_IJNS5_IJNS5_IJNSA_ILi16EEESO_EEEiEEENS5_IJNS5_IJNSA_ILi0EEESC_EEENSA_ILi512EEEEEENS5_IJSW_iEEEEEEEEEEESK_S13_NS4_8TiledMMAINS4_8MMA_AtomIJNS4_17SM100_MMA_MXF4_SSISI_SI_fSJ_Li128ELi256ELi32ELNS4_4UMMA5MajorE0ELS18_0ELNS17_7ScaleInE0ELS19_0EEEEEENSM_INS5_IJSC_SC_SC_EEENS5_IJSW_SW_SW_EEEEENS5_IJNS4_10UnderscoreES1F_S1F_EEEEENS5_IJNS4_23SM90_TMA_LOAD_MULTICASTES1I_EEENS5_IJNS4_14ComposedLayoutINS4_7SwizzleILi3ELi4ELi3EEENS4_18smem_ptr_flag_bitsILi4EEENSM_INS5_IJNSA_ILi8EEESG_EEENS5_IJSG_SC_EEEEEEENSM_INS5_IJNS5_IJNS5_IJSP_SC_EEENS5_IJSN_SB_EEEEEESC_NS5_IJSB_SB_EEEEEENS5_IJNS5_IJNS5_IJSU_SY_EEESX_EEESW_NS5_IJSB_SY_EEEEEEEEEEEvNS4_8identityES1J_NS5_IJS1T_NSM_INS5_IJNS5_IJNS5_IJSP_SB_EEES1V_EEESC_S1X_EEENS5_IJS20_SW_NS5_IJSB_NSA_ILi1024EEEEEEEEEEEEEEvS25_EENS_8epilogue10collective18CollectiveEpilogueINS2F_23Sm100TmaWarpSpecializedILi4ELi2ELi32ELb1ELb0EEEJNS5_IJNSA_ILi64EEESG_SG_EEENS5_IJNSM_IS2K_SC_EENSM_IS1V_NS5_IJSC_SF_EEEEEEEENS_10bfloat16_tESL_S2Q_SL_NS2F_6fusion15FusionCallbacksIS2J_NS2R_17LinearCombinationIS2Q_fS2Q_fLNS_15FloatRoundStyleE2EEES2L_S2P_JEEENS4_5SM1004TMEM4LOAD26SM100_TMEM_LOAD_32dp32b32xENS4_13SM90_TMA_LOADENS1K_INS1L_ILi2ELi4ELi3EEENS1N_ILi16EEENSM_INS5_IJS1P_SN_EEENS5_IJSN_SC_EEEEEEENS4_39AutoVectorizingCopyWithAssumedAlignmentILi128EEENS4_14SM90_TMA_STOREES37_S39_S39_EEEvvEEEEvNT_6ParamsE,(.L_x_239 - _ZN7cutlass13device_kernelINS_4gemm6kernel13GemmUniversalIN4cute5tupleIJiiiiEEENS1_10collective13CollectiveMmaINS1_46MainloopSm100TmaUmmaWarpSpecializedBlockScaledILi3ELi2ELi1ENS5_IJNS4_1CILi2EEESB_NSA_ILi1EEEEEEEENS5_IJNSA_ILi128EEENSA_ILi256EEESG_EEENS5_IJNS_12float_e2m1_tENS_13float_ue8m0_tEEEENS5_IJNS5_IJlSC_lEEENS4_6LayoutINS5_IJNS5_IJNS5_IJNSA_ILi32EEENSA_ILi4EEEEEEiEEESQ_NS5_IJSC_iEEEEEENS5_IJNS5_IJNS5_IJNSA_ILi16EEESO_EEEiEEENS5_IJNS5_IJNSA_ILi0EEESC_EEENSA_ILi512EEEEEENS5_IJSW_iEEEEEEEEEEESK_S13_NS4_8TiledMMAINS4_8MMA_AtomIJNS4_17SM100_MMA_MXF4_SSISI_SI_fSJ_Li128ELi256ELi32ELNS4_4UMMA5MajorE0ELS18_0ELNS17_7ScaleInE0ELS19_0EEEEEENSM_INS5_IJSC_SC_SC_EEENS5_IJSW_SW_SW_EEEEENS5_IJNS4_10UnderscoreES1F_S1F_EEEEENS5_IJNS4_23SM90_TMA_LOAD_MULTICASTES1I_EEENS5_IJNS4_14ComposedLayoutINS4_7SwizzleILi3ELi4ELi3EEENS4_18smem_ptr_flag_bitsILi4EEENSM_INS5_IJNSA_ILi8EEESG_EEENS5_IJSG_SC_EEEEEEENSM_INS5_IJNS5_IJNS5_IJSP_SC_EEENS5_IJSN_SB_EEEEEESC_NS5_IJSB_SB_EEEEEENS5_IJNS5_IJNS5_IJSU_SY_EEESX_EEESW_NS5_IJSB_SY_EEEEEEEEEEEvNS4_8identityES1J_NS5_IJS1T_NSM_INS5_IJNS5_IJNS5_IJSP_SB_EEES1V_EEESC_S1X_EEENS5_IJS20_SW_NS5_IJSB_NSA_ILi1024EEEEEEEEEEEEEEvS25_EENS_8epilogue10collective18CollectiveEpilogueINS2F_23Sm100TmaWarpSpecializedILi4ELi2ELi32ELb1ELb0EEEJNS5_IJNSA_ILi64EEESG_SG_EEENS5_IJNSM_IS2K_SC_EENSM_IS1V_NS5_IJSC_SF_EEEEEEEENS_10bfloat16_tESL_S2Q_SL_NS2F_6fusion15FusionCallbacksIS2J_NS2R_17LinearCombinationIS2Q_fS2Q_fLNS_15FloatRoundStyleE2EEES2L_S2P_JEEENS4_5SM1004TMEM4LOAD26SM100_TMEM_LOAD_32dp32b32xENS4_13SM90_TMA_LOADENS1K_INS1L_ILi2ELi4ELi3EEENS1N_ILi16EEENSM_INS5_IJS1P_SN_EEENS5_IJSN_SC_EEEEEEENS4_39AutoVectorizingCopyWithAssumedAlignmentILi128EEENS4_14SM90_TMA_STOREES37_S39_S39_EEEvvEEEEvNT_6ParamsE)
        .other          _ZN7cutlass13device_kernelINS_4gemm6kernel13GemmUniversalIN4cute5tupleIJiiiiEEENS1_10collective13CollectiveMmaINS1_46MainloopSm100TmaUmmaWarpSpecializedBlockScaledILi3ELi2ELi1ENS5_IJNS4_1CILi2EEESB_NSA_ILi1EEEEEEEENS5_IJNSA_ILi128EEENSA_ILi256EEESG_EEENS5_IJNS_12float_e2m1_tENS_13float_ue8m0_tEEEENS5_IJNS5_IJlSC_lEEENS4_6LayoutINS5_IJNS5_IJNS5_IJNSA_ILi32EEENSA_ILi4EEEEEEiEEESQ_NS5_IJSC_iEEEEEENS5_IJNS5_IJNS5_IJNSA_ILi16EEESO_EEEiEEENS5_IJNS5_IJNSA_ILi0EEESC_EEENSA_ILi512EEEEEENS5_IJSW_iEEEEEEEEEEESK_S13_NS4_8TiledMMAINS4_8MMA_AtomIJNS4_17SM100_MMA_MXF4_SSISI_SI_fSJ_Li128ELi256ELi32ELNS4_4UMMA5MajorE0ELS18_0ELNS17_7ScaleInE0ELS19_0EEEEEENSM_INS5_IJSC_SC_SC_EEENS5_IJSW_SW_SW_EEEEENS5_IJNS4_10UnderscoreES1F_S1F_EEEEENS5_IJNS4_23SM90_TMA_LOAD_MULTICASTES1I_EEENS5_IJNS4_14ComposedLayoutINS4_7SwizzleILi3ELi4ELi3EEENS4_18smem_ptr_flag_bitsILi4EEENSM_INS5_IJNSA_ILi8EEESG_EEENS5_IJSG_SC_EEEEEEENSM_INS5_IJNS5_IJNS5_IJSP_SC_EEENS5_IJSN_SB_EEEEEESC_NS5_IJSB_SB_EEEEEENS5_IJNS5_IJNS5_IJSU_SY_EEESX_EEESW_NS5_IJSB_SY_EEEEEEEEEEEvNS4_8identityES1J_NS5_IJS1T_NSM_INS5_IJNS5_IJNS5_IJSP_SB_EEES1V_EEESC_S1X_EEENS5_IJS20_SW_NS5_IJSB_NSA_ILi1024EEEEEEEEEEEEEEvS25_EENS_8epilogue10collective18CollectiveEpilogueINS2F_23Sm100TmaWarpSpecializedILi4ELi2ELi32ELb1ELb0EEEJNS5_IJNSA_ILi64EEESG_SG_EEENS5_IJNSM_IS2K_SC_EENSM_IS1V_NS5_IJSC_SF_EEEEEEEENS_10bfloat16_tESL_S2Q_SL_NS2F_6fusion15FusionCallbacksIS2J_NS2R_17LinearCombinationIS2Q_fS2Q_fLNS_15FloatRoundStyleE2EEES2L_S2P_JEEENS4_5SM1004TMEM4LOAD26SM100_TMEM_LOAD_32dp32b32xENS4_13SM90_TMA_LOADENS1K_INS1L_ILi2ELi4ELi3EEENS1N_ILi16EEENSM_INS5_IJS1P_SN_EEENS5_IJSN_SC_EEEEEEENS4_39AutoVectorizingCopyWithAssumedAlignmentILi128EEENS4_14SM90_TMA_STOREES37_S39_S39_EEEvvEEEEvNT_6ParamsE,@"STO_CUDA_ENTRY STV_DEFAULT"
_ZN7cutlass13device_kernelINS_4gemm6kernel13GemmUniversalIN4cute5tupleIJiiiiEEENS1_10collective13CollectiveMmaINS1_46MainloopSm100TmaUmmaWarpSpecializedBlockScaledILi3ELi2ELi1ENS5_IJNS4_1CILi2EEESB_NSA_ILi1EEEEEEEENS5_IJNSA_ILi128EEENSA_ILi256EEESG_EEENS5_IJNS_12float_e2m1_tENS_13float_ue8m0_tEEEENS5_IJNS5_IJlSC_lEEENS4_6LayoutINS5_IJNS5_IJNS5_IJNSA_ILi32EEENSA_ILi4EEEEEEiEEESQ_NS5_IJSC_iEEEEEENS5_IJNS5_IJNS5_IJNSA_ILi16EEESO_EEEiEEENS5_IJNS5_IJNSA_ILi0EEESC_EEENSA_ILi512EEEEEENS5_IJSW_iEEEEEEEEEEESK_S13_NS4_8TiledMMAINS4_8MMA_AtomIJNS4_17SM100_MMA_MXF4_SSISI_SI_fSJ_Li128ELi256ELi32ELNS4_4UMMA5MajorE0ELS18_0ELNS17_7ScaleInE0ELS19_0EEEEEENSM_INS5_IJSC_SC_SC_EEENS5_IJSW_SW_SW_EEEEENS5_IJNS4_10UnderscoreES1F_S1F_EEEEENS5_IJNS4_23SM90_TMA_LOAD_MULTICASTES1I_EEENS5_IJNS4_14ComposedLayoutINS4_7SwizzleILi3ELi4ELi3EEENS4_18smem_ptr_flag_bitsILi4EEENSM_INS5_IJNSA_ILi8EEESG_EEENS5_IJSG_SC_EEEEEEENSM_INS5_IJNS5_IJNS5_IJSP_SC_EEENS5_IJSN_SB_EEEEEESC_NS5_IJSB_SB_EEEEEENS5_IJNS5_IJNS5_IJSU_SY_EEESX_EEESW_NS5_IJSB_SY_EEEEEEEEEEEvNS4_8identityES1J_NS5_IJS1T_NSM_INS5_IJNS5_IJNS5_IJSP_SB_EEES1V_EEESC_S1X_EEENS5_IJS20_SW_NS5_IJSB_NSA_ILi1024EEEEEEEEEEEEEEvS25_EENS_8epilogue10collective18CollectiveEpilogueINS2F_23Sm100TmaWarpSpecializedILi4ELi2ELi32ELb1ELb0EEEJNS5_IJNSA_ILi64EEESG_SG_EEENS5_IJNSM_IS2K_SC_EENSM_IS1V_NS5_IJSC_SF_EEEEEEEENS_10bfloat16_tESL_S2Q_SL_NS2F_6fusion15FusionCallbacksIS2J_NS2R_17LinearCombinationIS2Q_fS2Q_fLNS_15FloatRoundStyleE2EEES2L_S2P_JEEENS4_5SM1004TMEM4LOAD26SM100_TMEM_LOAD_32dp32b32xENS4_13SM90_TMA_LOADENS1K_INS1L_ILi2ELi4ELi3EEENS1N_ILi16EEENSM_INS5_IJS1P_SN_EEENS5_IJSN_SC_EEEEEEENS4_39AutoVectorizingCopyWithAssumedAlignmentILi128EEENS4_14SM90_TMA_STOREES37_S39_S39_EEEvvEEEEvNT_6ParamsE:
[----:B------:R-:W1:Y:S01]  /*0000*/  LDC R1, c[0x0][0x37c] ;  /* 0x0000df00ff017b82 */ /* 0x000e620000000800 */
[----:B------:R-:W2:Y:S01]  /*0010*/  S2R R184, SR_TID.X ;  /* 0x0000000000b87919 */ /* 0x000ea20000002100 */
[----:B------:R-:W3:Y:S01]  /*0020*/  LDCU.64 UR12, c[0x0][0xc90] ;  /* 0x00019200ff0c77ac */ /* 0x000ee20008000a00 */
[----:B------:R-:W-:Y:S02]  /*0030*/  PRMT R176, RZ, 0x7610, R176 ;  /* 0x00007610ffb07816 */ /* 0x000fe400000000b0 */
[----:B------:R-:W-:Y:S01]  /*0040*/  ELECT P4, URZ, PT ;  /* 0x0000000000ff782f */ /* 0x000fe20003880000 */
[----:B---3--:R-:W-:-:S04]  /*0050*/  UISETP.NE.U32.AND UP0, UPT, UR12, URZ, UPT ;  /* 0x000000ff0c00728c */ /* 0x008fc8000bf05070 */
[----:B------:R-:W-:Y:S01]  /*0060*/  UISETP.NE.AND.EX UP0, UPT, UR13, URZ, UPT, UP0 ;  /* 0x000000ff0d00728c */ /* 0x000fe2000bf05300 */
[----:B--2---:R-:W-:-:S05]  /*0070*/  SHF.R.U32.HI R177, RZ, 0x5, R184 ;  /* 0x00000005ffb17819 */ /* 0x004fca00000116b8 */
[----:B------:R-:W2:Y:S02]  /*0080*/  SHFL.IDX PT, R0, R177, RZ, 0x1f ;  /* 0x00001fffb1007589 */ /* 0x000ea400000e0000 */
[----:B--2---:R-:W-:Y:S01]  /*0090*/  R2UR UR21, R0 ;  /* 0x00000000001572ca */ /* 0x004fe200000e0000 */
[----:B-1----:R-:W-:-:S14]  /*00a0*/  BRA.U UP0, `(.L_x_0) ;  /* 0x0000000100307547 */ /* 0x002fdc000b800000 */
[----:B------:R-:W1:Y:S02]  /*00b0*/  LDCU.64 UR4, c[0x0][0xc88] ;  /* 0x00019100ff0477ac */ /* 0x000e640008000a00 */
[----:B-1----:R-:W-:-:S04]  /*00c0*/  UISETP.NE.U32.AND UP0, UPT, UR4, URZ, UPT ;  /* 0x000000ff0400728c */ /* 0x002fc8000bf05070 */
[----:B------:R-:W-:-:S09]  /*00d0*/  UISETP.NE.AND.EX UP0, UPT, UR5, URZ, UPT, UP0 ;  /* 0x000000ff0500728c */ /* 0x000fd2000bf05300 */
[----:B------:R-:W-:Y:S05]  /*00e0*/  BRA.U !UP0, `(.L_x_1) ;  /* 0x0000000108147547 */ /* 0x000fea000b800000 */
[----:B------:R-:W1:Y:S01]  /*00f0*/  LDC.64 R2, c[0x0][0xc88] ;  /* 0x00032200ff027b82 */ /* 0x000e620000000a00 */
[----:B------:R-:W1:Y:S02]  /*0100*/  LDCU.64 UR4, c[0x0][0x358] ;  /* 0x00006b00ff0477ac */ /* 0x000e640008000a00 */
[----:B-1----:R1:W5:Y:S01]  /*0110*/  LDG.E R133, desc[UR4][R2.64] ;  /* 0x0000000402857981 */ /* 0x002362000c1e1900 */
[----:B------:R-:W-:Y:S01]  /*0120*/  HFMA2 R176, -RZ, RZ, 0, 5.9604644775390625e-08 ;  /* 0x00000001ffb07431 */ /* 0x000fe200000001ff */
[----:B------:R-:W-:Y:S05]  /*0130*/  BRA `(.L_x_0) ;  /* 0x00000000000c7947 */ /* 0x000fea0003800000 */
.L_x_1:
[----:B------:R-:W1:Y:S01]  /*0140*/  LDCU UR4, c[0x0][0xc80] ;  /* 0x00019000ff0477ac */ /* 0x000e620008000800 */
[----:B------:R-:W-:Y:S01]  /*0150*/  HFMA2 R176, -RZ, RZ, 0, 5.9604644775390625e-08 ;  /* 0x00000001ffb07431 */ /* 0x000fe200000001ff */
[----:B-1----:R-:W-:-:S07]  /*0160*/  MOV R133, UR4 ;  /* 0x0000000400857c02 */ /* 0x002fce0008000f00 */
.L_x_0:
[----:B------:R-:W2:Y:S02]  /*0170*/  LDCU.64 UR4, c[0x0][0xcb0] ;  /* 0x00019600ff0477ac */ /* 0x000ea40008000a00 */
[----:B--2---:R-:W-:-:S04]  /*0180*/  UISETP.NE.U32.AND UP0, UPT, UR4, URZ, UPT ;  /* 0x000000ff0400728c */ /* 0x004fc8000bf05070 */
[----:B------:R-:W-:-:S09]  /*0190*/  UISETP.NE.AND.EX UP0, UPT, UR5, URZ, UPT, UP0 ;  /* 0x000000ff0500728c */ /* 0x000fd2000bf05300 */
[----:B------:R-:W-:Y:S05]  /*01a0*/  BRA.U UP0, `(.L_x_2) ;  /* 0x0000000100287547 */ /* 0x000fea000b800000 */
[----:B------:R-:W2:Y:S02]  /*01b0*/  LDCU.64 UR4, c[0x0][0xca8] ;  /* 0x00019500ff0477ac */ /* 0x000ea40008000a00 */
[----:B--2---:R-:W-:-:S04]  /*01c0*/  UISETP.NE.U32.AND UP0, UPT, UR4, URZ, UPT ;  /* 0x000000ff0400728c */ /* 0x004fc8000bf05070 */
[----:B------:R-:W-:-:S09]  /*01d0*/  UISETP.NE.AND.EX UP0, UPT, UR5, URZ, UPT, UP0 ;  /* 0x000000ff0500728c */ /* 0x000fd2000bf05300 */
[----:B------:R-:W-:Y:S05]  /*01e0*/  BRA.U !UP0, `(.L_x_3) ;  /* 0x0000000108107547 */ /* 0x000fea000b800000 */
[----:B------:R-:W2:Y:S01]  /*01f0*/  LDC.64 R130, c[0x0][0xca8] ;  /* 0x00032a00ff827b82 */ /* 0x000ea20000000a00 */
[----:B------:R-:W2:Y:S02]  /*0200*/  LDCU.64 UR4, c[0x0][0x358] ;  /* 0x00006b00ff0477ac */ /* 0x000ea40008000a00 */
[----:B--2---:R2:W5:Y:S01]  /*0210*/  LDG.E R130, desc[UR4][R130.64] ;  /* 0x0000000482827981 */ /* 0x004562000c1e1900 */
[----:B------:R-:W-:Y:S05]  /*0220*/  BRA `(.L_x_2) ;  /* 0x0000000000087947 */ /* 0x000fea0003800000 */
.L_x_3:
[----:B------:R-:W2:Y:S02]  /*0230*/  LDCU UR4, c[0x0][0xca0] ;  /* 0x00019400ff0477ac */ /* 0x000ea40008000800 */
[----:B--2---:R-:W-:Y:S02]  /*0240*/  MOV R130, UR4 ;  /* 0x0000000400827c02 */ /* 0x004fe40008000f00 */
.L_x_2:
[----:B------:R-:W-:Y:S01]  /*0250*/  IMAD.U32 R0, RZ, RZ, UR21 ;  /* 0x00000015ff007e24 */ /* 0x000fe2000f8e00ff */
[----:B------:R-:W-:Y:S04]  /*0260*/  BSSY.RECONVERGENT B0, `(.L_x_4) ;  /* 0x0000012000007945 */ /* 0x000fe80003800200 */
[C---:B------:R-:W-:Y:S02]  /*0270*/  ISETP.NE.OR P1, PT, R0.reuse, 0x1, !P4 ;  /* 0x000000010000780c */ /* 0x040fe40006725670 */
[----:B------:R-:W-:-:S11]  /*0280*/  ISETP.NE.OR P0, PT, R0, 0x3, !P4 ;  /* 0x000000030000780c */ /* 0x000fd60006705670 */
[----:B------:R-:W-:Y:S05]  /*0290*/  @P1 BRA `(.L_x_5) ;  /* 0x0000000000381947 */ /* 0x000fea0003800000 */
[----:B------:R-:W3:Y:S02]  /*02a0*/  LDCU.64 UR4, c[0x0][0x348] ;  /* 0x00006900ff0477ac */ /* 0x000ee40008000a00 */
[----:B---3--:R-:W-:Y:S02]  /*02b0*/  UIADD3 UR10, UP3, UPT, UR4, 0x80, URZ ;  /* 0x00000080040a7890 */ /* 0x008fe4000ff7e0ff */
[----:B------:R-:W-:Y:S02]  /*02c0*/  UIADD3 UR8, UP2, UPT, UR4, 0x180, URZ ;  /* 0x0000018004087890 */ /* 0x000fe4000ff5e0ff */
[----:B------:R-:W-:Y:S02]  /*02d0*/  UIADD3 UR6, UP1, UPT, UR4, 0x280, URZ ;  /* 0x0000028004067890 */ /* 0x000fe4000ff3e0ff */
[----:B------:R-:W-:Y:S02]  /*02e0*/  UIADD3 UR4, UP0, UPT, UR4, 0x380, URZ ;  /* 0x0000038004047890 */ /* 0x000fe4000ff1e0ff */
[----:B------:R-:W-:-:S02]  /*02f0*/  UIADD3.X UR11, UPT, UPT, URZ, UR5, URZ, UP3, !UPT ;  /* 0x00000005ff0b7290 */ /* 0x000fc40009ffe4ff */
[----:B------:R-:W-:Y:S02]  /*0300*/  UIADD3.X UR9, UPT, UPT, URZ, UR5, URZ, UP2, !UPT ;  /* 0x00000005ff097290 */ /* 0x000fe400097fe4ff */
[----:B------:R-:W-:Y:S02]  /*0310*/  UIADD3.X UR7, UPT, UPT, URZ, UR5, URZ, UP1, !UPT ;  /* 0x00000005ff077290 */ /* 0x000fe40008ffe4ff */
[----:B------:R-:W-:-:S03]  /*0320*/  UIADD3.X UR5, UPT, UPT, URZ, UR5, URZ, UP0, !UPT ;  /* 0x00000005ff057290 */ /* 0x000fc600087fe4ff */
[----:B------:R3:W-:Y:S02]  /*0330*/  UTMACCTL.PF [UR10] ;  /* 0x000000000a0079b9 */ /* 0x0007e40008040000 */
[----:B------:R3:W-:Y:S02]  /*0340*/  UTMACCTL.PF [UR8] ;  /* 0x00000000080079b9 */ /* 0x0007e40008040000 */
[----:B------:R3:W-:Y:S02]  /*0350*/  UTMACCTL.PF [UR6] ;  /* 0x00000000060079b9 */ /* 0x0007e40008040000 */
[----:B------:R3:W-:Y:S02]  /*0360*/  UTMACCTL.PF [UR4] ;  /* 0x00000000040079b9 */ /* 0x0007e40008040000 */
[----:B---3--:R-:W-:Y:S01]  /*0370*/  NOP ;  /* 0x0000000000007918 */ /* 0x008fe20000000000 */
.L_x_5:
[----:B------:R-:W-:Y:S05]  /*0380*/  BSYNC.RECONVERGENT B0 ;  /* 0x0000000000007941 */ /* 0x000fea0003800200 */
.L_x_4:
[----:B------:R-:W-:Y:S04]  /*0390*/  BSSY.RECONVERGENT B0, `(.L_x_6) ;  /* 0x000000a000007945 */ /* 0x000fe80003800200 */
[----:B------:R-:W-:Y:S05]  /*03a0*/  @P0 BRA `(.L_x_7) ;  /* 0x0000000000200947 */ /* 0x000fea0003800000 */
[----:B------:R-:W3:Y:S02]  /*03b0*/  LDCU.64 UR4, c[0x0][0x348] ;  /* 0x00006900ff0477ac */ /* 0x000ee40008000a00 */
[----:B---3--:R-:W-:Y:S02]  /*03c0*/  UIADD3 UR6, UP1, UPT, UR4, 0x980, URZ ;  /* 0x0000098004067890 */ /* 0x008fe4000ff3e0ff */
[----:B------:R-:W-:Y:S02]  /*03d0*/  UIADD3 UR4, UP0, UPT, UR4, 0xa80, URZ ;  /* 0x00000a8004047890 */ /* 0x000fe4000ff1e0ff */
[----:B------:R-:W-:Y:S02]  /*03e0*/  UIADD3.X UR7, UPT, UPT, URZ, UR5, URZ, UP1, !UPT ;  /* 0x00000005ff077290 */ /* 0x000fe40008ffe4ff */
[----:B------:R-:W-:-:S07]  /*03f0*/  UIADD3.X UR5, UPT, UPT, URZ, UR5, URZ, UP0, !UPT ;  /* 0x00000005ff057290 */ /* 0x000fce00087fe4ff */
[----:B------:R3:W-:Y:S02]  /*0400*/  UTMACCTL.PF [UR6] ;  /* 0x00000000060079b9 */ /* 0x0007e40008040000 */
[----:B------:R3:W-:Y:S02]  /*0410*/  UTMACCTL.PF [UR4] ;  /* 0x00000000040079b9 */ /* 0x0007e40008040000 */
[----:B---3--:R-:W-:Y:S01]  /*0420*/  NOP ;  /* 0x0000000000007918 */ /* 0x008fe20000000000 */
.L_x_7:
[----:B------:R-:W-:Y:S05]  /*0430*/  BSYNC.RECONVERGENT B0 ;  /* 0x0000000000007941 */ /* 0x000fea0003800200 */
.L_x_6:
[----:B------:R-:W3:Y:S01]  /*0440*/  LDCU.64 UR4, c[0x0][0xc88] ;  /* 0x00019100ff0477ac */ /* 0x000ee20008000a00 */
[----:B------:R-:W-:Y:S02]  /*0450*/  UISETP.EQ.U32.AND UP1, UPT, UR12, URZ, UPT ;  /* 0x000000ff0c00728c */ /* 0x000fe4000bf22070 */
[----:B------:R-:W-:Y:S02]  /*0460*/  UPLOP3.LUT UP3, UPT, UPT, UPT, UPT, 0x80, 0x8 ;  /* 0x000000000008789c */ /* 0x000fe40003f6f070 */
[----:B---3--:R-:W-:-:S04]  /*0470*/  UISETP.NE.U32.AND UP0, UPT, UR4, URZ, UPT ;  /* 0x000000ff0400728c */ /* 0x008fc8000bf05070 */
[----:B------:R-:W-:-:S04]  /*0480*/  UISETP.NE.AND.EX UP0, UPT, UR5, URZ, UPT, UP0 ;  /* 0x000000ff0500728c */ /* 0x000fc8000bf05300 */
[----:B------:R-:W-:-:S04]  /*0490*/  UISETP.EQ.OR.EX UP2, UPT, UR13, URZ, !UP0, UP1 ;  /* 0x000000ff0d00728c */ /* 0x000fc8000c742710 */
[----:B------:R-:W-:-:S06]  /*04a0*/  UP2UR UR4, UPR, URZ, 0x4 ;  /* 0x00000004ff047883 */ /* 0x000fcc0008000000 */
[----:B------:R-:W-:Y:S01]  /*04b0*/  MOV R180, UR4 ;  /* 0x0000000400b47c02 */ /* 0x000fe20008000f00 */
[----:B------:R-:W-:Y:S06]  /*04c0*/  BRA.U !UP2, `(.L_x_8) ;  /* 0x000000010a207547 */ /* 0x000fec000b800000 */
[----:B------:R-:W-:Y:S01]  /*04d0*/  UISETP.NE.U32.AND UP1, UPT, UR12, URZ, UPT ;  /* 0x000000ff0c00728c */ /* 0x000fe2000bf25070 */
[----:B-----5:R-:W-:Y:S01]  /*04e0*/  FSETP.NEU.AND P0, PT, R133, RZ, PT ;  /* 0x000000ff8500720b */ /* 0x020fe20003f0d000 */
[----:B------:R-:W-:Y:S02]  /*04f0*/  USEL UR4, URZ, 0xffffffff, UP0 ;  /* 0xffffffffff047887 */ /* 0x000fe40008000000 */
[----:B------:R-:W-:-:S10]  /*0500*/  UISETP.NE.AND.EX UP1, UPT, UR13, URZ, UPT, UP1 ;  /* 0x000000ff0d00728c */ /* 0x000fd4000bf25310 */
[----:B------:R-:W-:Y:S01]  /*0510*/  VOTEU.ANY UP0, P0 ;  /* 0x0000000000ff7886 */ /* 0x000fe20000000100 */
[----:B------:R-:W-:-:S04]  /*0520*/  @!UP1 USEL UR4, URZ, 0xffffffff, UP0 ;  /* 0xffffffffff049887 */ /* 0x000fc80008000000 */
[----:B------:R-:W-:-:S04]  /*0530*/  ULOP3.LUT UR4, UR4, 0x1, URZ, 0xc0, !UPT ;  /* 0x0000000104047892 */ /* 0x000fc8000f8ec0ff */
[----:B------:R-:W-:-:S11]  /*0540*/  UISETP.NE.U32.AND UP3, UPT, UR4, 0x1, UPT ;  /* 0x000000010400788c */ /* 0x000fd6000bf65070 */
.L_x_8:
[----:B-1----:R-:W1:Y:S01]  /*0550*/  SHFL.IDX PT, R2, R177, RZ, 0x1f ;  /* 0x00001fffb1027589 */ /* 0x002e6200000e0000 */
[----:B------:R-:W-:-:S04]  /*0560*/  UISETP.NE.AND UP0, UPT, UR21, 0x2, UPT ;  /* 0x000000021500788c */ /* 0x000fc8000bf05270 */
[----:B------:R-:W-:Y:S01]  /*0570*/  USEL UR63, URZ, 0x1, UP0 ;  /* 0x00000001ff3f7887 */ /* 0x000fe20008000000 */
[----:B-1----:R-:W-:-:S13]  /*0580*/  ISETP.NE.AND P0, PT, R2, RZ, PT ;  /* 0x000000ff0200720c */ /* 0x002fda0003f05270 */
[----:B------:R-:W-:Y:S05]  /*0590*/  @P0 BRA `(.L_x_9) ;  /* 0x0000000000500947 */ /* 0x000fea0003800000 */
[----:B------:R-:W1:Y:S01]  /*05a0*/  S2UR UR4, SR_CgaCtaId ;  /* 0x00000000000479c3 */ /* 0x000e620000008800 */
[----:B------:R-:W-:Y:S01]  /*05b0*/  UMOV UR5, 0x400 ;  /* 0x0000040000057882 */ /* 0x000fe20000000000 */
[----:B------:R-:W-:Y:S01]  /*05c0*/  UMOV UR8, 0x1 ;  /* 0x0000000100087882 */ /* 0x000fe20000000000 */
[----:B------:R-:W-:Y:S01]  /*05d0*/  UMOV UR6, 0x3 ;  /* 0x0000000300067882 */ /* 0x000fe20000000000 */
[----:B------:R-:W-:-:S04]  /*05e0*/  UIADD3 UR8, UPT, UPT, -UR8, 0x100000, URZ ;  /* 0x0010000008087890 */ /* 0x000fc8000fffe1ff */
[----:B------:R-:W-:Y:S02]  /*05f0*/  USHF.L.U32 UR9, UR8, 0xb, URZ ;  /* 0x0000000b08097899 */ /* 0x000fe400080006ff */
[----:B------:R-:W-:Y:S02]  /*0600*/  USHF.L.U32 UR8, UR8, 0x1, URZ ;  /* 0x0000000108087899 */ /* 0x000fe400080006ff */
[----:B------:R-:W-:-:S04]  /*0610*/  UIADD3 UR6, UPT, UPT, -UR6, 0x100000, URZ ;  /* 0x0010000006067890 */ /* 0x000fc8000fffe1ff */
[----:B------:R-:W-:Y:S02]  /*0620*/  USHF.L.U32 UR7, UR6, 0xb, URZ ;  /* 0x0000000b06077899 */ /* 0x000fe400080006ff */
[----:B------:R-:W-:Y:S01]  /*0630*/  USHF.L.U32 UR6, UR6, 0x1, URZ ;  /* 0x0000000106067899 */ /* 0x000fe200080006ff */
[----:B------:R-:W-:Y:S01]  /*0640*/  ELECT P0, URZ, PT ;  /* 0x0000000000ff782f */ /* 0x000fe20003800000 */
[----:B-1----:R-:W-:Y:S01]  /*0650*/  ULEA UR4, UR4, UR5, 0x18 ;  /* 0x0000000504047291 */ /* 0x002fe2000f8ec0ff */
[----:B------:R-:W1:Y:S11]  /*0660*/  FENCE.VIEW.ASYNC.S ;  /* 0x00000000000073c6 */ /* 0x000e760000000000 */
[----:B-1----:R1:W3:Y:S01]  /*0670*/  SYNCS.EXCH.64 URZ, [UR4], UR8 ;  /* 0x0000000804ff75b2 */ /* 0x0022e20008000100 */
[----:B------:R1:W4:Y:S01]  /*0680*/  SYNCS.EXCH.64 URZ, [UR4+0x18], UR6 ;  /* 0x0000180604ff75b2 */ /* 0x0003220008000100 */
[----:B------:R1:W1:Y:S01]  /*0690*/  SYNCS.EXCH.64 URZ, [UR4+0x8], UR8 ;  /* 0x0000080804ff75b2 */ /* 0x0002620008000100 */
[----:B------:R1:W1:Y:S01]  /*06a0*/  SYNCS.EXCH.64 URZ, [UR4+0x20], UR6 ;  /* 0x0000200604ff75b2 */ /* 0x0002620008000100 */
[----:B------:R1:W1:Y:S01]  /*06b0*/  SYNCS.EXCH.64 URZ, [UR4+0x10], UR8 ;  /* 0x0000100804ff75b2 */ /* 0x0002620008000100 */
[----:B------:R1:W1:Y:S01]  /*06c0*/  SYNCS.EXCH.64 URZ, [UR4+0x28], UR6 ;  /* 0x0000280604ff75b2 */ /* 0x0002620008000100 */
[----:B------:R-:W-:Y:S01]  /*06d0*/  NOP ;  /* 0x0000000000007918 */ /* 0x000fe20000000000 */
.L_x_9:
[----:B------:R-:W2:Y:S01]  /*06e0*/  SHFL.IDX PT, R2, R177, RZ, 0x1f ;  /* 0x00001fffb1027589 */ /* 0x000ea200000e0000 */
[----:B------:R-:W-:Y:S01]  /*06f0*/  NOP ;  /* 0x0000000000007918 */ /* 0x000fe20000000000 */
[----:B--2---:R-:W-:-:S13]  /*0700*/  ISETP.NE.AND P0, PT, R2, 0x1, PT ;  /* 0x000000010200780c */ /* 0x004fda0003f05270 */
[----:B------:R-:W-:Y:S05]  /*0710*/  @P0 BRA `(.L_x_10) ;  /* 0x0000000000580947 */ /* 0x000fea0003800000 */
[----:B-1----:R-:W1:Y:S01]  /*0720*/  S2UR UR4, SR_CgaCtaId ;  /* 0x00000000000479c3 */ /* 0x002e620000008800 */
        /* <DEDUP_REMOVED lines=12> */
[----:B-1----:R2:W1:Y:S01]  /*07f0*/  SYNCS.EXCH.64 URZ, [UR4+0x30], UR8 ;  /* 0x0000300804ff75b2 */ /* 0x0024620008000100 */
[----:B------:R2:W1:Y:S01]  /*0800*/  SYNCS.EXCH.64 URZ, [UR4+0x50], UR6 ;  /* 0x0000500604ff75b2 */ /* 0x0004620008000100 */
[----:B------:R2:W1:Y:S01]  /*0810*/  SYNCS.EXCH.64 URZ, [UR4+0x38], UR8 ;  /* 0x0000380804ff75b2 */ /* 0x0004620008000100 */
[----:B------:R2:W1:Y:S01]  /*0820*/  SYNCS.EXCH.64 URZ, [UR4+0x58], UR6 ;  /* 0x0000580604ff75b2 */ /* 0x0004620008000100 */
[----:B------:R2:W1:Y:S01]  /*0830*/  SYNCS.EXCH.64 URZ, [UR4+0x40], UR8 ;  /* 0x0000400804ff75b2 */ /* 0x0004620008000100 */
[----:B------:R2:W1:Y:S01]  /*0840*/  SYNCS.EXCH.64 URZ, [UR4+0x60], UR6 ;  /* 0x0000600604ff75b2 */ /* 0x0004620008000100 */
[----:B------:R2:W1:Y:S01]  /*0850*/  SYNCS.EXCH.64 URZ, [UR4+0x48], UR8 ;  /* 0x0000480804ff75b2 */ /* 0x0004620008000100 */
[----:B------:R2:W1:Y:S02]  /*0860*/  SYNCS.EXCH.64 URZ, [UR4+0x68], UR6 ;  /* 0x0000680604ff75b2 */ /* 0x0004640008000100 */
[----:B--2---:R-:W-:Y:S01]  /*0870*/  NOP ;  /* 0x0000000000007918 */ /* 0x004fe20000000000 */
.L_x_10:
[----:B------:R-:W2:Y:S01]  /*0880*/  SHFL.IDX PT, R2, R177, RZ, 0x1f ;  /* 0x00001fffb1027589 */ /* 0x000ea200000e0000 */
[----:B------:R-:W-:Y:S01]  /*0890*/  NOP ;  /* 0x0000000000007918 */ /* 0x000fe20000000000 */
[----:B--2---:R-:W-:-:S13]  /*08a0*/  ISETP.NE.AND P0, PT, R2, 0x3, PT ;  /* 0x000000030200780c */ /* 0x004fda0003f05270 */
[----:B------:R-:W-:Y:S05]  /*08b0*/  @P0 BRA `(.L_x_11) ;  /* 0x0000000000300947 */ /* 0x000fea0003800000 */
[----:B-1----:R-:W1:Y:S01]  /*08c0*/  S2UR UR4, SR_CgaCtaId ;  /* 0x00000000000479c3 */ /* 0x002e620000008800 */
[----:B------:R-:W-:Y:S01]  /*08d0*/  UMOV UR6, 0x400 ;  /* 0x0000040000067882 */ /* 0x000fe20000000000 */
[----:B------:R-:W-:Y:S01]  /*08e0*/  UMOV UR5, 0x20 ;  /* 0x0000002000057882 */ /* 0x000fe20000000000 */
[----:B------:R-:W-:Y:S01]  /*08f0*/  ELECT P0, URZ, PT ;  /* 0x0000000000ff782f */ /* 0x000fe20003800000 */
[----:B-1----:R-:W-:Y:S02]  /*0900*/  ULEA UR6, UR4, UR6, 0x18 ;  /* 0x0000000604067291 */ /* 0x002fe4000f8ec0ff */
[----:B------:R-:W-:-:S04]  /*0910*/  UIADD3 UR4, UPT, UPT, -UR5, 0x100000, URZ ;  /* 0x0010000005047890 */ /* 0x000fc8000fffe1ff */
[----:B------:R-:W-:Y:S02]  /*0920*/  USHF.L.U32 UR5, UR4, 0xb, URZ ;  /* 0x0000000b04057899 */ /* 0x000fe400080006ff */
[----:B------:R-:W-:Y:S01]  /*0930*/  USHF.L.U32 UR4, UR4, 0x1, URZ ;  /* 0x0000000104047899 */ /* 0x000fe200080006ff */
[----:B------:R-:W1:Y:S11]  /*0940*/  FENCE.VIEW.ASYNC.S ;  /* 0x00000000000073c6 */ /* 0x000e760000000000 */
[----:B-1----:R2:W1:Y:S01]  /*0950*/  SYNCS.EXCH.64 URZ, [UR6+0x70], UR4 ;  /* 0x0000700406ff75b2 */ /* 0x0024620008000100 */
[----:B------:R2:W1:Y:S02]  /*0960*/  SYNCS.EXCH.64 URZ, [UR6+0x78], UR4 ;  /* 0x0000780406ff75b2 */ /* 0x0004640008000100 */
[----:B--2---:R-:W-:Y:S01]  /*0970*/  NOP ;  /* 0x0000000000007918 */ /* 0x004fe20000000000 */
.L_x_11:
[----:B------:R-:W2:Y:S01]  /*0980*/  SHFL.IDX PT, R2, R177, RZ, 0x1f ;  /* 0x00001fffb1027589 */ /* 0x000ea200000e0000 */
[----:B------:R-:W-:Y:S01]  /*0990*/  NOP ;  /* 0x0000000000007918 */ /* 0x000fe20000000000 */
[----:B--2---:R-:W-:-:S13]  /*09a0*/  ISETP.NE.AND P0, PT, R2, 0x4, PT ;  /* 0x000000040200780c */ /* 0x004fda0003f05270 */
[----:B------:R-:W-:Y:S05]  /*09b0*/  @P0 BRA `(.L_x_12) ;  /* 0x00000000004c0947 */ /* 0x000fea0003800000 */
[----:B-1----:R-:W1:Y:S01]  /*09c0*/  S2UR UR6, SR_CgaCtaId ;  /* 0x00000000000679c3 */ /* 0x002e620000008800 */
[----:B------:R-:W-:Y:S01]  /*09d0*/  UMOV UR4, 0x3a0 ;  /* 0x000003a000047882 */ /* 0x000fe20000000000 */
[----:B------:R-:W-:Y:S01]  /*09e0*/  UMOV UR5, 0x400 ;  /* 0x0000040000057882 */ /* 0x000fe20000000000 */
[----:B------:R-:W-:Y:S01]  /*09f0*/  USEL UR4, UR4, 0x320, UP3 ;  /* 0x0000032004047887 */ /* 0x000fe20009800000 */
[----:B------:R-:W-:Y:S01]  /*0a00*/  UMOV UR8, 0x1 ;  /* 0x0000000100087882 */ /* 0x000fe20000000000 */
[----:B------:R-:W-:Y:S01]  /*0a10*/  ELECT P0, URZ, PT ;  /* 0x0000000000ff782f */ /* 0x000fe20003800000 */
[----:B------:R-:W-:-:S04]  /*0a20*/  UIADD3 UR8, UPT, UPT, -UR8, 0x100000, URZ ;  /* 0x0010000008087890 */ /* 0x000fc8000fffe1ff */
[----:B------:R-:W-:Y:S02]  /*0a30*/  USHF.L.U32 UR9, UR8, 0xb, URZ ;  /* 0x0000000b08097899 */ /* 0x000fe400080006ff */
[----:B------:R-:W-:Y:S02]  /*0a40*/  USHF.L.U32 UR8, UR8, 0x1, URZ ;  /* 0x0000000108087899 */ /* 0x000fe400080006ff */
[----:B-1----:R-:W-:Y:S02]  /*0a50*/  ULEA UR6, UR6, UR5, 0x18 ;  /* 0x0000000506067291 */ /* 0x002fe4000f8ec0ff */
[----:B------:R-:W-:-:S04]  /*0a60*/  UIADD3 UR4, UPT, UPT, -UR4, 0x100000, URZ ;  /* 0x0010000004047890 */ /* 0x000fc8000fffe1ff */
[----:B------:R-:W-:Y:S02]  /*0a70*/  USHF.L.U32 UR5, UR4, 0xb, URZ ;  /* 0x0000000b04057899 */ /* 0x000fe400080006ff */
[----:B------:R-:W-:Y:S01]  /*0a80*/  USHF.L.U32 UR4, UR4, 0x1, URZ ;  /* 0x0000000104047899 */ /* 0x000fe200080006ff */
[----:B------:R-:W1:Y:S03]  /*0a90*/  FENCE.VIEW.ASYNC.S ;  /* 0x00000000000073c6 */ /* 0x000e660000000000 */
[----:B-1----:R2:W1:Y:S08]  /*0aa0*/  SYNCS.EXCH.64 URZ, [UR6+0x80], UR8 ;  /* 0x0000800806ff75b2 */ /* 0x0024700008000100 */
[----:B------:R2:W1:Y:S01]  /*0ab0*/  SYNCS.EXCH.64 URZ, [UR6+0x90], UR4 ;  /* 0x0000900406ff75b2 */ /* 0x0004620008000100 */
[----:B------:R2:W1:Y:S01]  /*0ac0*/  SYNCS.EXCH.64 URZ, [UR6+0x88], UR8 ;  /* 0x0000880806ff75b2 */ /* 0x0004620008000100 */
[----:B------:R2:W1:Y:S02]  /*0ad0*/  SYNCS.EXCH.64 URZ, [UR6+0x98], UR4 ;  /* 0x0000980406ff75b2 */ /* 0x0004640008000100 */
[----:B--2---:R-:W-:Y:S01]  /*0ae0*/  NOP ;  /* 0x0000000000007918 */ /* 0x004fe20000000000 */
.L_x_12:
        /* <DEDUP_REMOVED lines=18> */
[----:B------:R2:W1:Y:S02]  /*0c10*/  SYNCS.EXCH.64 URZ, [UR4+0xa8], UR6 ;  /* 0x0000a80604ff75b2 */ /* 0x0004640008000100 */
[----:B--2---:R-:W-:Y:S01]  /*0c20*/  NOP ;  /* 0x0000000000007918 */ /* 0x004fe20000000000 */
.L_x_13:
[----:B------:R-:W2:Y:S01]  /*0c30*/  SHFL.IDX PT, R2, R177, RZ, 0x1f ;  /* 0x00001fffb1027589 */ /* 0x000ea200000e0000 */
[----:B------:R-:W-:Y:S01]  /*0c40*/  ISETP.NE.OR P1, PT, RZ, UR21, !P4 ;  /* 0x00000015ff007c0c */ /* 0x000fe2000e725670 */
[----:B------:R-:W-:Y:S01]  /*0c50*/  NOP ;  /* 0x0000000000007918 */ /* 0x000fe20000000000 */
[----:B--2---:R-:W-:-:S13]  /*0c60*/  ISETP.NE.AND P0, PT, R2, 0x3, PT ;  /* 0x000000030200780c */ /* 0x004fda0003f05270 */
[----:B------:R-:W-:Y:S05]  /*0c70*/  @P0 BRA `(.L_x_14) ;  /* 0x0000000000380947 */ /* 0x000fea0003800000 */
[----:B-1----:R-:W1:Y:S01]  /*0c80*/  S2UR UR4, SR_CgaCtaId ;  /* 0x00000000000479c3 */ /* 0x002e620000008800 */
[----:B------:R-:W-:Y:S01]  /*0c90*/  UMOV UR5, 0x400 ;  /* 0x0000040000057882 */ /* 0x000fe20000000000 */
[----:B------:R-:W-:Y:S01]  /*0ca0*/  UMOV UR6, 0x20 ;  /* 0x0000002000067882 */ /* 0x000fe20000000000 */
[----:B------:R-:W-:Y:S01]  /*0cb0*/  ELECT P0, URZ, PT ;  /* 0x0000000000ff782f */ /* 0x000fe20003800000 */
[----:B------:R-:W-:-:S04]  /*0cc0*/  UIADD3 UR6, UPT, UPT, -UR6, 0x100000, URZ ;  /* 0x0010000006067890 */ /* 0x000fc8000fffe1ff */
[----:B------:R-:W-:Y:S02]  /*0cd0*/  USHF.L.U32 UR7, UR6, 0xb, URZ ;  /* 0x0000000b06077899 */ /* 0x000fe400080006ff */
[----:B------:R-:W-:Y:S02]  /*0ce0*/  USHF.L.U32 UR6, UR6, 0x1, URZ ;  /* 0x0000000106067899 */ /* 0x000fe400080006ff */
[----:B-1----:R-:W-:Y:S01]  /*0cf0*/  ULEA UR4, UR4, UR5, 0x18 ;  /* 0x0000000504047291 */ /* 0x002fe2000f8ec0ff */
[----:B------:R-:W1:Y:S11]  /*0d00*/  FENCE.VIEW.ASYNC.S ;  /* 0x00000000000073c6 */ /* 0x000e760000000000 */
[----:B-1----:R2:W1:Y:S01]  /*0d10*/  SYNCS.EXCH.64 URZ, [UR4+0xb0], UR6 ;  /* 0x0000b00604ff75b2 */ /* 0x0024620008000100 */
[----:B------:R2:W1:Y:S01]  /*0d20*/  SYNCS.EXCH.64 URZ, [UR4+0xc0], UR6 ;  /* 0x0000c00604ff75b2 */ /* 0x0004620008000100 */
[----:B------:R2:W1:Y:S01]  /*0d30*/  SYNCS.EXCH.64 URZ, [UR4+0xb8], UR6 ;  /* 0x0000b80604ff75b2 */ /* 0x0004620008000100 */
[----:B------:R2:W1:Y:S02]  /*0d40*/  SYNCS.EXCH.64 URZ, [UR4+0xc8], UR6 ;  /* 0x0000c80604ff75b2 */ /* 0x0004640008000100 */
[----:B--2---:R-:W-:Y:S01]  /*0d50*/  NOP ;  /* 0x0000000000007918 */ /* 0x004fe20000000000 */
.L_x_14:
[----:B-1----:R-:W1:Y:S01]  /*0d60*/  S2UR UR7, SR_CgaCtaId ;  /* 0x00000000000779c3 */ /* 0x002e620000008800 */
[----:B------:R-:W-:Y:S01]  /*0d70*/  VOTEU.ALL UP0, P1 ;  /* 0x0000000000ff7886 */ /* 0x000fe20000800000 */
[----:B------:R-:W-:Y:S01]  /*0d80*/  UMOV UR4, 0x80 ;  /* 0x0000008000047882 */ /* 0x000fe20000000000 */
[----:B------:R-:W-:Y:S01]  /*0d90*/  NOP ;  /* 0x0000000000007918 */ /* 0x000fe20000000000 */
[----:B------:R-:W-:Y:S01]  /*0da0*/  ISETP.NE.OR P4, PT, R0, 0x2, !P4 ;  /* 0x000000020000780c */ /* 0x000fe20006785670 */
[----:B------:R-:W-:Y:S01]  /*0db0*/  UISETP.NE.AND UP4, UPT, UR21, URZ, UPT ;  /* 0x000000ff1500728c */ /* 0x000fe2000bf85270 */
[----:B------:R-:W-:Y:S01]  /*0dc0*/  LOP3.LUT R0, R184, 0x1f, RZ, 0xc0, !PT ;  /* 0x0000001fb8007812 */ /* 0x000fe200078ec0ff */
[----:B------:R-:W-:Y:S01]  /*0dd0*/  @!UP0 UMOV UR6, 0x400 ;  /* 0x0000040000068882 */ /* 0x000fe20000000000 */
[----:B------:R-:W-:-:S04]  /*0de0*/  @!UP0 UIADD3 UR4, UPT, UPT, -UR4, 0x100000, URZ ;  /* 0x0010000004048890 */ /* 0x000fc8000fffe1ff */
[----:B------:R-:W-:Y:S02]  /*0df0*/  @!UP0 USHF.L.U32 UR5, UR4, 0xb, URZ ;  /* 0x0000000b04058899 */ /* 0x000fe400080006ff */
[----:B------:R-:W-:Y:S02]  /*0e00*/  @!UP0 USHF.L.U32 UR4, UR4, 0x1, URZ ;  /* 0x0000000104048899 */ /* 0x000fe400080006ff */
[----:B-1----:R-:W-:Y:S01]  /*0e10*/  @!UP0 ULEA UR6, UR7, UR6, 0x18 ;  /* 0x0000000607068291 */ /* 0x002fe2000f8ec0ff */
[----:B------:R-:W1:Y:S01]  /*0e20*/  LDCU UR7, c[0x0][0x36c] ;  /* 0x00006d80ff0777ac */ /* 0x000e620008000800 */
[----:B------:R-:W-:Y:S01]  /*0e30*/  VOTEU.ALL UP0, P1 ;  /* 0x0000000000ff7886 */ /* 0x000fe20000800000 */
[----:B------:R-:W2:Y:S09]  /*0e40*/  FENCE.VIEW.ASYNC.S ;  /* 0x00000000000073c6 */ /* 0x000eb20000000000 */
[----:B--2---:R2:W2:Y:S01]  /*0e50*/  @!UP0 SYNCS.EXCH.64 URZ, [UR6+0xd0], UR4 ;  /* 0x0000d00406ff85b2 */ /* 0x0044a20008000100 */
[----:B-1----:R-:W-:-:S09]  /*0e60*/  UISETP.EQ.U32.AND UP5, UPT, UR7, 0x1, UPT ;  /* 0x000000010700788c */ /* 0x002fd2000bfa2070 */
[----:B------:R-:W-:Y:S05]  /*0e70*/  BRA.U !UP5, `(.L_x_15) ;  /* 0x000000010d087547 */ /* 0x000fea000b800000 */
[----:B--234-:R-:W-:Y:S01]  /*0e80*/  UCGABAR_ARV ;  /* 0x00000000000079c7 */ /* 0x01cfe20008000000 */
[----:B------:R-:W-:Y:S05]  /*0e90*/  BRA `(.L_x_16) ;  /* 0x0000000000047947 */ /* 0x000fea0003800000 */
.L_x_15:
[----:B--234-:R-:W-:Y:S01]  /*0ea0*/  NOP ;  /* 0x0000000000007918 */ /* 0x01cfe20000000000 */
.L_x_16:
[----:B------:R-:W1:Y:S01]  /*0eb0*/  S2UR UR20, SR_CTAID.X ;  /* 0x00000000001479c3 */ /* 0x000e620000002500 */
[----:B------:R-:W-:-:S05]  /*0ec0*/  CS2R.32 R179, SR_CgaSize ;  /* 0x0000000000b37805 */ /* 0x000fca0000008a00 */
[----:B------:R-:W-:-:S05]  /*0ed0*/  IMAD R179, R179, -0xa0, RZ ;  /* 0xffffff60b3b37824 */ /* 0x000fca00078e02ff */
[----:B------:R-:W-:-:S14]  /*0ee0*/  R2UR UR5, R179 ;  /* 0x00000000b30572ca */ /* 0x000fdc00000e0000 */
[----:B------:R-:W2:Y:S01]  /*0ef0*/  LDCU UR5, c[0x0][UR5+0x2b0] ;  /* 0x00005600050577ac */ /* 0x000ea20008000800 */
[----:B------:R-:W-:-:S05]  /*0f00*/  CS2R.32 R179, SR_CgaSize ;  /* 0x0000000000b37805 */ /* 0x000fca0000008a00 */
[----:B------:R-:W-:-:S05]  /*0f10*/  IMAD R179, R179, -0xa0, RZ ;  /* 0xffffff60b3b37824 */ /* 0x000fca00078e02ff */
[----:B------:R-:W-:-:S14]  /*0f20*/  R2UR UR4, R179 ;  /* 0x00000000b30472ca */ /* 0x000fdc00000e0000 */
[----:B------:R-:W3:Y:S01]  /*0f30*/  LDCU UR4, c[0x0][UR4+0x2b4] ;  /* 0x00005680040477ac */ /* 0x000ee20008000800 */
[----:B------:R-:W4:Y:S01]  /*0f40*/  S2UR UR24, SR_CTAID.Y ;  /* 0x00000000001879c3 */ /* 0x000f220000002600 */
[----:B------:R-:W-:-:S05]  /*0f50*/  CS2R.32 R179, SR_CgaSize ;  /* 0x0000000000b37805 */ /* 0x000fca0000008a00 */
[----:B------:R-:W-:-:S05]  /*0f60*/  IMAD R179, R179, -0xa0, RZ ;  /* 0xffffff60b3b37824 */ /* 0x000fca00078e02ff */
[----:B------:R-:W-:-:S14]  /*0f70*/  R2UR UR7, R179 ;  /* 0x00000000b30772ca */ /* 0x000fdc00000e0000 */
[----:B------:R-:W3:Y:S01]  /*0f80*/  LDCU UR7, c[0x0][UR7+0x2a0] ;  /* 0x00005400070777ac */ /* 0x000ee20008000800 */
[----:B------:R-:W-:-:S05]  /*0f90*/  CS2R.32 R179, SR_CgaSize ;  /* 0x0000000000b37805 */ /* 0x000fca0000008a00 */
[----:B------:R-:W-:-:S05]  /*0fa0*/  IMAD R179, R179, -0xa0, RZ ;  /* 0xffffff60b3b37824 */ /* 0x000fca00078e02ff */
[----:B------:R-:W-:-:S14]  /*0fb0*/  R2UR UR8, R179 ;  /* 0x00000000b30872ca */ /* 0x000fdc00000e0000 */
[----:B------:R-:W3:Y:S01]  /*0fc0*/  LDCU UR8, c[0x0][UR8+0x2a4] ;  /* 0x00005480080877ac */ /* 0x000ee20008000800 */
[----:B------:R-:W3:Y:S01]  /*0fd0*/  S2UR UR9, SR_CgaCtaId ;  /* 0x00000000000979c3 */ /* 0x000ee20000008800 */
[----:B------:R-:W3:Y:S01]  /*0fe0*/  LDCU UR25, c[0x0][0xf24] ;  /* 0x0001e480ff1977ac */ /* 0x000ee20008000800 */
[----:B------:R-:W3:Y:S01]  /*0ff0*/  LDCU UR45, c[0x0][0xf24] ;  /* 0x0001e480ff2d77ac */ /* 0x000ee20008000800 */
[----:B-1----:R-:W-:Y:S01]  /*1000*/  I2FP.F32.U32 R3, UR20 ;  /* 0x0000001400037c45 */ /* 0x002fe20008201000 */
[----:B------:R-:W1:Y:S04]  /*1010*/  LDCU UR27, c[0x0][0xf30] ;  /* 0x0001e600ff1b77ac */ /* 0x000e680008000800 */
[----:B--2---:R-:W-:Y:S01]  /*1020*/  FMUL R3, R3, UR5 ;  /* 0x0000000503037c20 */ /* 0x004fe20008400000 */
[----:B------:R-:W-:Y:S01]  /*1030*/  UMOV UR30, 0x5 ;  /* 0x00000005001e7882 */ /* 0x000fe20000000000 */
[----:B----4-:R-:W-:-:S04]  /*1040*/  I2FP.F32.U32 R2, UR24 ;  /* 0x0000001800027c45 */ /* 0x010fc80008201000 */
[----:B------:R-:W2:Y:S01]  /*1050*/  F2I.U32.TRUNC.NTZ R3, R3 ;  /* 0x0000000300037305 */ /* 0x000ea2000020f000 */
[----:B---3--:R-:W-:Y:S01]  /*1060*/  FMUL R2, R2, UR4 ;  /* 0x0000000402027c20 */ /* 0x008fe20008400000 */
[----:B------:R-:W-:Y:S02]  /*1070*/  ULOP3.LUT UR5, UR9, 0x2, URZ, 0xc0, !UPT ;  /* 0x0000000209057892 */ /* 0x000fe4000f8ec0ff */
[----:B------:R-:W-:-:S04]  /*1080*/  ULOP3.LUT UR65, UR9, 0x1, URZ, 0xc0, !UPT ;  /* 0x0000000109417892 */ /* 0x000fc8000f8ec0ff */
[----:B------:R-:W3:Y:S01]  /*1090*/  F2I.U32.TRUNC.NTZ R2, R2 ;  /* 0x0000000200027305 */ /* 0x000ee2000020f000 */
[----:B------:R-:W-:Y:S02]  /*10a0*/  UISETP.GT.U32.AND UP0, UPT, UR5, 0xffff, UPT ;  /* 0x0000ffff0500788c */ /* 0x000fe4000bf04070 */
[----:B------:R-:W-:Y:S02]  /*10b0*/  UISETP.GT.U32.AND UP1, UPT, UR65, 0xffff, UPT ;  /* 0x0000ffff4100788c */ /* 0x000fe4000bf24070 */
[----:B------:R-:W-:Y:S01]  /*10c0*/  USEL UR47, UR5, 0xffff, !UP0 ;  /* 0x0000ffff052f7887 */ /* 0x000fe2000c000000 */
[----:B--2---:R-:W-:Y:S01]  /*10d0*/  R2UR UR4, R3 ;  /* 0x00000000030472ca */ /* 0x004fe200000e0000 */
[----:B------:R-:W-:Y:S02]  /*10e0*/  USHF.R.U32.HI UR44, URZ, 0x1, UR9 ;  /* 0x00000001ff2c7899 */ /* 0x000fe40008011609 */
[----:B------:R-:W-:Y:S02]  /*10f0*/  USHF.L.U32 UR50, UR9, 0xc, URZ ;  /* 0x0000000c09327899 */ /* 0x000fe400080006ff */
[----:B------:R-:W-:-:S02]  /*1100*/  USHF.L.U32 UR49, UR9, 0xe, URZ ;  /* 0x0000000e09317899 */ /* 0x000fc400080006ff */
[----:B------:R-:W-:Y:S01]  /*1110*/  USHF.L.U32 UR54, UR9, 0x8, URZ ;  /* 0x0000000809367899 */ /* 0x000fe200080006ff */
[----:B---3--:R-:W-:Y:S01]  /*1120*/  R2UR UR6, R2 ;  /* 0x00000000020672ca */ /* 0x008fe200000e0000 */
[----:B------:R-:W-:Y:S01]  /*1130*/  USHF.L.U32 UR29, UR9, 0xa, URZ ;  /* 0x0000000a091d7899 */ /* 0x000fe200080006ff */
[----:B------:R-:W-:Y:S01]  /*1140*/  PRMT R2, RZ, 0x7610, R2 ;  /* 0x00007610ff027816 */ /* 0x000fe20000000002 */
[----:B------:R-:W-:Y:S02]  /*1150*/  USEL UR48, UR65, 0xffff, !UP1 ;  /* 0x0000ffff41307887 */ /* 0x000fe4000c800000 */
[----:B------:R-:W-:-:S04]  /*1160*/  UIADD3 UR5, UPT, UPT, -UR4, URZ, URZ ;  /* 0x000000ff04057290 */ /* 0x000fc8000fffe1ff */
[----:B------:R-:W-:-:S04]  /*1170*/  UIMAD UR5, UR7, UR5, UR20 ;  /* 0x00000005070572a4 */ /* 0x000fc8000f8e0214 */
[----:B------:R-:W-:Y:S02]  /*1180*/  UIADD3 UR4, UPT, UPT, -UR6, URZ, URZ ;  /* 0x000000ff06047290 */ /* 0x000fe4000fffe1ff */
[----:B------:R-:W-:Y:S02]  /*1190*/  IMAD.U32 R179, RZ, RZ, UR5 ;  /* 0x00000005ffb37e24 */ /* 0x000fe4000f8e00ff */
[----:B------:R-:W-:-:S06]  /*11a0*/  UIMAD UR4, UR8, UR4, UR24 ;  /* 0x00000004080472a4 */ /* 0x000fcc000f8e0218 */
[----:B------:R-:W-:Y:S01]  /*11b0*/  IMAD.U32 R178, RZ, RZ, UR4 ;  /* 0x00000004ffb27e24 */ /* 0x000fe2000f8e00ff */
[----:B-1----:R-:W-:Y:S06]  /*11c0*/  BRA.U UP4, `(.L_x_17) ;  /* 0x0000000104447547 */ /* 0x002fec000b800000 */
[----:B------:R-:W-:Y:S02]  /*11d0*/  R2UR UR4, R178 ;  /* 0x00000000b20472ca */ /* 0x000fe400000e0000 */
[----:B------:R-:W-:-:S11]  /*11e0*/  R2UR UR6, R179 ;  /* 0x00000000b30672ca */ /* 0x000fd600000e0000 */
[----:B------:R-:W-:Y:S02]  /*11f0*/  UISETP.NE.AND UP0, UPT, UR4, URZ, UPT ;  /* 0x000000ff0400728c */ /* 0x000fe4000bf05270 */
[----:B------:R-:W-:Y:S02]  /*1200*/  UISETP.NE.AND UP1, UPT, UR4, 0x1, UPT ;  /* 0x000000010400788c */ /* 0x000fe4000bf25270 */
[----:B------:R-:W-:Y:S02]  /*1210*/  UISETP.NE.AND UP2, UPT, UR6, URZ, UP0 ;  /* 0x000000ff0600728c */ /* 0x000fe40008745270 */
[----:B------:R-:W-:Y:S02]  /*1220*/  USEL UR4, URZ, 0x2, UP0 ;  /* 0x00000002ff047887 */ /* 0x000fe40008000000 */
[----:B------:R-:W-:Y:S02]  /*1230*/  USEL UR8, URZ, 0x1, UP2 ;  /* 0x00000001ff087887 */ /* 0x000fe40009000000 */
[----:B------:R-:W-:-:S02]  /*1240*/  UISETP.NE.AND UP2, UPT, UR6, URZ, UPT ;  /* 0x000000ff0600728c */ /* 0x000fc4000bf45270 */
[----:B------:R-:W-:Y:S02]  /*1250*/  USEL UR5, URZ, 0x4, UP1 ;  /* 0x00000004ff057887 */ /* 0x000fe40008800000 */
[----:B------:R-:W-:Y:S02]  /*1260*/  UISETP.NE.AND UP0, UPT, UR6, 0x1, UPT ;  /* 0x000000010600788c */ /* 0x000fe4000bf05270 */
[----:B------:R-:W-:Y:S02]  /*1270*/  USEL UR6, URZ, 0x8, UP1 ;  /* 0x00000008ff067887 */ /* 0x000fe40008800000 */
[----:B------:R-:W-:Y:S02]  /*1280*/  USEL UR7, UR5, 0x4, UP2 ;  /* 0x0000000405077887 */ /* 0x000fe40009000000 */
[----:B------:R-:W-:Y:S02]  /*1290*/  USEL UR4, UR4, 0x2, UP0 ;  /* 0x0000000204047887 */ /* 0x000fe40008000000 */
[----:B------:R-:W-:-:S02]  /*12a0*/  USEL UR5, UR6, 0x8, UP0 ;  /* 0x0000000806057887 */ /* 0x000fc40008000000 */
[----:B------:R-:W-:-:S04]  /*12b0*/  UIADD3 UR4, UPT, UPT, UR4, UR7, UR8 ;  /* 0x0000000704047290 */ /* 0x000fc8000fffe008 */
[----:B------:R-:W-:-:S06]  /*12c0*/  UIADD3 UR4, UPT, UPT, UR4, UR5, URZ ;  /* 0x0000000504047290 */ /* 0x000fcc000fffe0ff */
[----:B------:R-:W-:-:S07]  /*12d0*/  IMAD.U32 R2, RZ, RZ, UR4 ;  /* 0x00000004ff027e24 */ /* 0x000fce000f8e00ff */
.L_x_17:
[----:B------:R-:W1:Y:S01]  /*12e0*/  S2UR UR36, SR_CTAID.Z ;  /* 0x00000000002479c3 */ /* 0x000e620000002700 */
[----:B------:R-:W-:Y:S01]  /*12f0*/  UISETP.GE.AND UP0, UPT, UR25, 0x1, UPT ;  /* 0x000000011900788c */ /* 0x000fe2000bf06270 */
[----:B------:R-:W-:-:S08]  /*1300*/  UMOV UR28, 0x3 ;  /* 0x00000003001c7882 */ /* 0x000fd00000000000 */
[----:B------:R-:W-:Y:S05]  /*1310*/  BRA.U !UP0, `(.L_x_18) ;  /* 0x0000000108d47547 */ /* 0x000fea000b800000 */
[----:B------:R-:W2:Y:S01]  /*1320*/  LDCU.128 UR12, c[0x0][0xf10] ;  /* 0x0001e200ff0c77ac */ /* 0x000ea20008000c00 */
[----:B------:R-:W3:Y:S01]  /*1330*/  LDCU UR6, c[0x0][0x370] ;  /* 0x00006e00ff0677ac */ /* 0x000ee20008000800 */
[----:B------:R-:W4:Y:S01]  /*1340*/  LDCU UR5, c[0x0][0x374] ;  /* 0x00006e80ff0577ac */ /* 0x000f220008000800 */
[----:B------:R-:W1:Y:S01]  /*1350*/  LDCU UR26, c[0x0][0xf0c] ;  /* 0x0001e180ff1a77ac */ /* 0x000e620008000800 */
[----:B------:R-:W1:Y:S01]  /*1360*/  LDCU UR4, c[0x0][0xf20] ;  /* 0x0001e400ff0477ac */ /* 0x000e620008000800 */
[----:B------:R-:W1:Y:S01]  /*1370*/  LDCU.64 UR8, c[0x0][0xf28] ;  /* 0x0001e500ff0877ac */ /* 0x000e620008000a00 */
[----:B--2---:R-:W-:Y:S02]  /*1380*/  UISETP.NE.AND UP0, UPT, UR14, 0x1, UPT ;  /* 0x000000010e00788c */ /* 0x004fe4000bf05270 */
[----:B----4-:R-:W-:Y:S02]  /*1390*/  UIMAD.WIDE.U32 UR10, UR5, UR15, URZ ;  /* 0x0000000f050a72a5 */ /* 0x010fe4000f8e00ff */
[----:B---3--:R-:W-:-:S02]  /*13a0*/  UIMAD.WIDE.U32 UR18, UR6, UR12, URZ ;  /* 0x0000000c061272a5 */ /* 0x008fc4000f8e00ff */
[----:B-1----:R-:W-:Y:S02]  /*13b0*/  UISETP.NE.AND UP1, UPT, UR26, 0x1, UPT ;  /* 0x000000011a00788c */ /* 0x002fe4000bf25270 */
[----:B------:R-:W-:Y:S01]  /*13c0*/  UISETP.NE.AND UP2, UPT, UR25, 0x1, UPT ;  /* 0x000000011900788c */ /* 0x000fe2000bf45270 */
[----:B------:R-:W-:Y:S02]  /*13d0*/  UMOV UR10, UR11 ;  /* 0x0000000b000a7c82 */ /* 0x000fe40008000000 */
[----:B------:R-:W-:Y:S01]  /*13e0*/  UMOV UR18, UR19 ;  /* 0x0000001300127c82 */ /* 0x000fe20008000000 */
[----:B------:R-:W-:Y:S02]  /*13f0*/  @UP0 USHF.R.U32.HI UR5, URZ, UR4, UR10 ;  /* 0x00000004ff050299 */ /* 0x000fe4000801160a */
[----:B------:R-:W-:Y:S02]  /*1400*/  UIMAD.WIDE.U32 UR22, UR24, UR15, URZ ;  /* 0x0000000f181672a5 */ /* 0x000fe4000f8e00ff */
[----:B------:R-:W-:-:S02]  /*1410*/  UIMAD.WIDE.U32 UR10, UR5, UR8, URZ ;  /* 0x00000008050a72a5 */ /* 0x000fc4000f8e00ff */
[----:B------:R-:W-:Y:S02]  /*1420*/  @UP1 USHF.R.U32.HI UR6, URZ, UR13, UR18 ;  /* 0x0000000dff061299 */ /* 0x000fe40008011612 */
[----:B------:R-:W-:Y:S02]  /*1430*/  UIMAD.WIDE.U32 UR16, UR20, UR12, URZ ;  /* 0x0000000c141072a5 */ /* 0x000fe4000f8e00ff */
[----:B------:R-:W-:Y:S01]  /*1440*/  UIMAD.WIDE.U32 UR18, UR6, UR8, URZ ;  /* 0x00000008061272a5 */ /* 0x000fe2000f8e00ff */
[----:B------:R-:W-:Y:S01]  /*1450*/  UMOV UR22, UR23 ;  /* 0x0000001700167c82 */ /* 0x000fe20008000000 */
[----:B------:R-:W-:Y:S01]  /*1460*/  UMOV UR10, UR11 ;  /* 0x0000000b000a7c82 */ /* 0x000fe20008000000 */
[----:B------:R-:W-:Y:S02]  /*1470*/  USHF.R.U32.HI UR22, URZ, UR4, UR22 ;  /* 0x00000004ff167299 */ /* 0x000fe40008011616 */
[----:B------:R-:W-:Y:S02]  /*1480*/  @UP2 USHF.R.U32.HI UR5, URZ, UR9, UR10 ;  /* 0x00000009ff052299 */ /* 0x000fe4000801160a */
[----:B------:R-:W-:Y:S01]  /*1490*/  UMOV UR7, UR19 ;  /* 0x0000001300077c82 */ /* 0x000fe20008000000 */
[----:B------:R-:W-:Y:S01]  /*14a0*/  UMOV UR16, UR17 ;  /* 0x0000001100107c82 */ /* 0x000fe20008000000 */
[----:B------:R-:W-:-:S02]  /*14b0*/  @UP2 USHF.R.U32.HI UR6, URZ, UR9, UR7 ;  /* 0x00000009ff062299 */ /* 0x000fc40008011607 */
[----:B------:R-:W-:Y:S02]  /*14c0*/  USHF.R.U32.HI UR16, URZ, UR13, UR16 ;  /* 0x0000000dff107299 */ /* 0x000fe40008011610 */
[----:B------:R-:W-:Y:S02]  /*14d0*/  USEL UR4, UR24, UR22, !UP0 ;  /* 0x0000001618047287 */ /* 0x000fe4000c000000 */
[----:B------:R-:W-:Y:S02]  /*14e0*/  UIMAD UR7, UR5, UR25, URZ ;  /* 0x00000019050772a4 */ /* 0x000fe4000f8e02ff */
[----:B------:R-:W-:Y:S02]  /*14f0*/  USEL UR5, UR20, UR16, !UP1 ;  /* 0x0000001014057287 */ /* 0x000fe4000c800000 */
[----:B------:R-:W-:Y:S02]  /*1500*/  UIMAD UR12, UR6, UR25, URZ ;  /* 0x00000019060c72a4 */ /* 0x000fe4000f8e02ff */
[----:B------:R-:W-:-:S02]  /*1510*/  UISETP.GE.AND UP0, UPT, UR4, UR7, UPT ;  /* 0x000000070400728c */ /* 0x000fc4000bf06270 */
[----:B------:R-:W-:Y:S02]  /*1520*/  UIMAD.WIDE.U32 UR10, UR4, UR8, URZ ;  /* 0x00000008040a72a5 */ /* 0x000fe4000f8e00ff */
[----:B------:R-:W-:Y:S02]  /*1530*/  UISETP.GE.OR UP0, UPT, UR5, UR12, UP0 ;  /* 0x0000000c0500728c */ /* 0x000fe40008706670 */
[----:B------:R-:W-:Y:S02]  /*1540*/  UIMAD.WIDE.U32 UR12, UR5, UR8, URZ ;  /* 0x00000008050c72a5 */ /* 0x000fe4000f8e00ff */
[----:B------:R-:W-:Y:S01]  /*1550*/  UIADD3 UR10, UPT, UPT, -UR4, URZ, URZ ;  /* 0x000000ff040a7290 */ /* 0x000fe2000fffe1ff */
[----:B------:R-:W-:Y:S01]  /*1560*/  UMOV UR8, UR11 ;  /* 0x0000000b00087c82 */ /* 0x000fe20008000000 */
[----:B------:R-:W-:Y:S02]  /*1570*/  UIADD3 UR11, UPT, UPT, -UR5, URZ, URZ ;  /* 0x000000ff050b7290 */ /* 0x000fe4000fffe1ff */
[----:B------:R-:W-:-:S03]  /*1580*/  USHF.R.U32.HI UR8, URZ, UR9, UR8 ;  /* 0x00000009ff087299 */ /* 0x000fc60008011608 */
[----:B------:R-:W-:Y:S01]  /*1590*/  @!UP0 UMOV UR7, UR13 ;  /* 0x0000000d00078c82 */ /* 0x000fe20008000000 */
[----:B------:R-:W-:Y:S02]  /*15a0*/  UIMAD UR24, UR14, UR10, UR24 ;  /* 0x0000000a0e1872a4 */ /* 0x000fe4000f8e0218 */
[----:B------:R-:W-:Y:S02]  /*15b0*/  USEL UR8, UR4, UR8, !UP2 ;  /* 0x0000000804087287 */ /* 0x000fe4000d000000 */
[----:B------:R-:W-:Y:S02]  /*15c0*/  @!UP0 USHF.R.U32.HI UR7, URZ, UR9, UR7 ;  /* 0x00000009ff078299 */ /* 0x000fe40008011607 */
[----:B------:R-:W-:Y:S02]  /*15d0*/  UIADD3 UR9, UPT, UPT, -UR8, URZ, URZ ;  /* 0x000000ff08097290 */ /* 0x000fe4000fffe1ff */
[----:B------:R-:W-:Y:S02]  /*15e0*/  @!UP0 USEL UR7, UR5, UR7, !UP2 ;  /* 0x0000000705078287 */ /* 0x000fe4000d000000 */
[----:B------:R-:W-:-:S02]  /*15f0*/  UIMAD UR9, UR25, UR9, UR4 ;  /* 0x00000009190972a4 */ /* 0x000fc4000f8e0204 */
[----:B------:R-:W-:Y:S02]  /*1600*/  @!UP0 UIADD3 UR8, UPT, UPT, UR8, -UR7, URZ ;  /* 0x8000000708088290 */ /* 0x000fe4000fffe0ff */
[----:B------:R-:W-:Y:S02]  /*1610*/  @!UP0 UIMAD UR6, UR9, UR6, UR7 ;  /* 0x00000006090682a4 */ /* 0x000fe4000f8e0207 */
[----:B------:R-:W-:Y:S02]  /*1620*/  @!UP0 UIMAD UR4, UR8, UR25, UR5 ;  /* 0x00000019080482a4 */ /* 0x000fe4000f8e0205 */
[----:B------:R-:W-:Y:S02]  /*1630*/  UIMAD UR20, UR26, UR11, UR20 ;  /* 0x0000000b1a1472a4 */ /* 0x000fe4000f8e0214 */
[----:B------:R-:W-:Y:S01]  /*1640*/  UIMAD UR24, UR4, UR14, UR24 ;  /* 0x0000000e041872a4 */ /* 0x000fe2000f8e0218 */
[----:B------:R-:W-:Y:S02]  /*1650*/  @!UP0 UMOV UR5, UR6 ;  /* 0x0000000600058c82 */ /* 0x000fe40008000000 */
[----:B------:R-:W-:-:S12]  /*1660*/  UIMAD UR20, UR5, UR26, UR20 ;  /* 0x0000001a051472a4 */ /* 0x000fd8000f8e0214 */
.L_x_18:
[----:B------:R-:W-:Y:S02]  /*1670*/  UISETP.NE.AND UP0, UPT, UR27, 0x1, UPT ;  /* 0x000000011b00788c */ /* 0x000fe4000bf05270 */
[----:B------:R-:W-:Y:S02]  /*1680*/  ULOP3.LUT UR48, UR48, 0xffff, URZ, 0xc0, !UPT ;  /* 0x0000ffff30307892 */ /* 0x000fe4000f8ec0ff */
[----:B------:R-:W-:Y:S02]  /*1690*/  ULOP3.LUT UR47, UR47, 0xffff, URZ, 0xc0, !UPT ;  /* 0x0000ffff2f2f7892 */ /* 0x000fe4000f8ec0ff */
[----:B------:R-:W-:Y:S02]  /*16a0*/  UISETP.NE.AND UP1, UPT, UR21, 0x2, UPT ;  /* 0x000000021500788c */ /* 0x000fe4000bf25270 */
[----:B------:R-:W-:Y:S02]  /*16b0*/  ULOP3.LUT UR44, UR44, 0x1, URZ, 0xc0, !UPT ;  /* 0x000000012c2c7892 */ /* 0x000fe4000f8ec0ff */
[----:B------:R-:W-:-:S02]  /*16c0*/  ULOP3.LUT UR50, UR50, 0x2000, URZ, 0xc0, !UPT ;  /* 0x0000200032327892 */ /* 0x000fc4000f8ec0ff */
[----:B------:R-:W-:Y:S02]  /*16d0*/  ULOP3.LUT UR49, UR49, 0x4000, URZ, 0xc0, !UPT ;  /* 0x0000400031317892 */ /* 0x000fe4000f8ec0ff */
[----:B------:R-:W-:Y:S02]  /*16e0*/  ULOP3.LUT UR54, UR54, 0x200, URZ, 0xc0, !UPT ;  /* 0x0000020036367892 */ /* 0x000fe4000f8ec0ff */
[----:B------:R-:W-:Y:S02]  /*16f0*/  ULOP3.LUT UR29, UR29, 0x400, URZ, 0xc0, !UPT ;  /* 0x000004001d1d7892 */ /* 0x000fe4000f8ec0ff */
[----:B------:R-:W-:Y:S02]  /*1700*/  USHF.L.U32 UR48, UR30, UR48, URZ ;  /* 0x000000301e307299 */ /* 0x000fe400080006ff */
[----:B------:R-:W-:Y:S01]  /*1710*/  USHF.L.U32 UR47, UR28, UR47, URZ ;  /* 0x0000002f1c2f7299 */ /* 0x000fe200080006ff */
[----:B------:R-:W-:Y:S11]  /*1720*/  BRA.U UP0, `(.L_x_19) ;  /* 0x0000000100447547 */ /* 0x000ff6000b800000 */
[----:B------:R-:W2:Y:S01]  /*1730*/  LDCU.128 UR8, c[0x0][0xf10] ;  /* 0x0001e200ff0877ac */ /* 0x000ea20008000c00 */
[----:B------:R-:W3:Y:S01]  /*1740*/  LDCU UR12, c[0x0][0xf0c] ;  /* 0x0001e180ff0c77ac */ /* 0x000ee20008000800 */
[----:B------:R-:W4:Y:S01]  /*1750*/  LDCU UR13, c[0x0][0xf20] ;  /* 0x0001e400ff0d77ac */ /* 0x000f220008000800 */
[----:B--2---:R-:W-:Y:S02]  /*1760*/  UIMAD.WIDE.U32 UR6, UR20, UR8, URZ ;  /* 0x00000008140672a5 */ /* 0x004fe4000f8e00ff */
[----:B------:R-:W-:Y:S02]  /*1770*/  UIMAD.WIDE.U32 UR4, UR24, UR11, URZ ;  /* 0x0000000b180472a5 */ /* 0x000fe4000f8e00ff */
[----:B---3--:R-:W-:Y:S02]  /*1780*/  UISETP.NE.AND UP2, UPT, UR12, 0x1, UPT ;  /* 0x000000010c00788c */ /* 0x008fe4000bf45270 */
[----:B------:R-:W-:Y:S01]  /*1790*/  UISETP.NE.AND UP0, UPT, UR10, 0x1, UPT ;  /* 0x000000010a00788c */ /* 0x000fe2000bf05270 */
[----:B------:R-:W-:-:S02]  /*17a0*/  UMOV UR6, UR7 ;  /* 0x0000000700067c82 */ /* 0x000fc40008000000 */
[----:B------:R-:W-:Y:S01]  /*17b0*/  UMOV UR4, UR5 ;  /* 0x0000000500047c82 */ /* 0x000fe20008000000 */
[----:B------:R-:W-:Y:S02]  /*17c0*/  USHF.R.U32.HI UR9, URZ, UR9, UR6 ;  /* 0x00000009ff097299 */ /* 0x000fe40008011606 */
[----:B----4-:R-:W-:Y:S02]  /*17d0*/  USHF.R.U32.HI UR4, URZ, UR13, UR4 ;  /* 0x0000000dff047299 */ /* 0x010fe40008011604 */
[----:B------:R-:W-:Y:S02]  /*17e0*/  USEL UR5, UR20, UR9, !UP2 ;  /* 0x0000000914057287 */ /* 0x000fe4000d000000 */
[----:B------:R-:W-:-:S04]  /*17f0*/  USEL UR4, UR24, UR4, !UP0 ;  /* 0x0000000418047287 */ /* 0x000fc8000c000000 */
[----:B------:R-:W-:Y:S02]  /*1800*/  UIADD3 UR6, UPT, UPT, UR5, -UR4, URZ ;  /* 0x8000000405067290 */ /* 0x000fe4000fffe0ff */
[----:B------:R-:W-:Y:S02]  /*1810*/  UIADD3 UR4, UPT, UPT, -UR5, UR4, URZ ;  /* 0x0000000405047290 */ /* 0x000fe4000fffe1ff */
[----:B------:R-:W-:Y:S02]  /*1820*/  UIMAD UR24, UR6, UR10, UR24 ;  /* 0x0000000a061872a4 */ /* 0x000fe4000f8e0218 */
[----:B------:R-:W-:-:S12]  /*1830*/  UIMAD UR20, UR4, UR12, UR20 ;  /* 0x0000000c041472a4 */ /* 0x000fd8000f8e0214 */
.L_x_19:
[----:B------:R-:W-:Y:S05]  /*1840*/  BRA.U !UP5, `(.L_x_20) ;  /* 0x000000010d0c7547 */ /* 0x000fea000b800000 */
[----:B------:R-:W-:Y:S01]  /*1850*/  UCGABAR_WAIT ;  /* 0x0000000000007dc7 */ /* 0x000fe20008000000 */
[----:B------:R-:W-:Y:S01]  /*1860*/  CCTL.IVALL ;  /* 0x00000000ff00798f */ /* 0x000fe20002000000 */
[----:B------:R-:W-:Y:S05]  /*1870*/  BRA `(.L_x_21) ;  /* 0x0000000000047947 */ /* 0x000fea0003800000 */
.L_x_20:
[----:B------:R-:W-:Y:S06]  /*1880*/  BAR.SYNC.DEFER_BLOCKING 0x0 ;  /* 0x0000000000007b1d */ /* 0x000fec0000010000 */
.L_x_21:
[----:B------:R-:W-:Y:S05]  /*1890*/  BRA.U UP1, `(.L_x_22) ;  /* 0x0000001501607547 */ /* 0x000fea000b800000 */
[----:B------:R-:W2:Y:S01]  /*18a0*/  LDCU UR6, c[0x0][0x38c] ;  /* 0x00007180ff0677ac */ /* 0x000ea20008000800 */
[----:B------:R-:W3:Y:S01]  /*18b0*/  S2UR UR7, SR_CgaCtaId ;  /* 0x00000000000779c3 */ /* 0x000ee20000008800 */
[----:B------:R-:W-:Y:S01]  /*18c0*/  PLOP3.LUT P2, PT, PT, PT, UP3, 0x80, 0x8 ;  /* 0x000000000008781c */ /* 0x000fe20003f4f038 */
[----:B------:R-:W-:Y:S01]  /*18d0*/  IMAD.MOV.U32 R12, RZ, RZ, 0x1 ;  /* 0x00000001ff0c7424 */ /* 0x000fe200078e00ff */
[----:B------:R-:W-:Y:S01]  /*18e0*/  UMOV UR14, 0x400 ;  /* 0x00000400000e7882 */ /* 0x000fe20000000000 */
[----:B------:R-:W-:Y:S01]  /*18f0*/  UISETP.NE.AND UP1, UPT, UR21, URZ, UPT ;  /* 0x000000ff1500728c */ /* 0x000fe2000bf25270 */
[----:B------:R-:W-:Y:S02]  /*1900*/  ISETP.EQ.OR P3, PT, R0, RZ, P4 ;  /* 0x000000ff0000720c */ /* 0x000fe40002762670 */
[----:B------:R-:W-:Y:S02]  /*1910*/  CS2R R10, SRZ ;  /* 0x00000000000a7805 */ /* 0x000fe4000001ff00 */
[----:B------:R-:W-:Y:S01]  /*1920*/  PLOP3.LUT P2, PT, P2, PT, PT, 0x8, 0x80 ;  /* 0x000000000080781c */ /* 0x000fe2000174e170 */
[----:B------:R-:W-:Y:S01]  /*1930*/  IMAD.MOV.U32 R9, RZ, RZ, RZ ;  /* 0x000000ffff097224 */ /* 0x000fe200078e00ff */
[----:B------:R-:W4:Y:S01]  /*1940*/  LDCU UR60, c[0x0][0x370] ;  /* 0x00006e00ff3c77ac */ /* 0x000f220008000800 */
[----:B------:R-:W-:Y:S01]  /*1950*/  IMAD.MOV.U32 R8, RZ, RZ, 0x1 ;  /* 0x00000001ff087424 */ /* 0x000fe200078e00ff */
[----:B------:R-:W-:Y:S01]  /*1960*/  USEL UR46, UR63, 0x2, UP1 ;  /* 0x000000023f2e7887 */ /* 0x000fe20008800000 */
[----:B------:R-:W1:Y:S01]  /*1970*/  LDCU.64 UR42, c[0x0][0x348] ;  /* 0x00006900ff2a77ac */ /* 0x000e620008000a00 */
[----:B--2---:R-:W-:-:S02]  /*1980*/  UIADD3 UR5, UPT, UPT, UR6, 0xff, URZ ;  /* 0x000000ff06057890 */ /* 0x004fc4000fffe0ff */
[----:B------:R-:W-:Y:S02]  /*1990*/  UIADD3 UR64, UPT, UPT, UR6, 0x1fe, URZ ;  /* 0x000001fe06407890 */ /* 0x000fe4000fffe0ff */
[----:B------:R-:W-:Y:S02]  /*19a0*/  USHF.R.S32.HI UR4, URZ, 0x1f, UR5 ;  /* 0x0000001fff047899 */ /* 0x000fe40008011405 */
[----:B---3--:R-:W-:Y:S02]  /*19b0*/  ULEA UR14, UR7, UR14, 0x18 ;  /* 0x0000000e070e7291 */ /* 0x008fe4000f8ec0ff */
[----:B------:R-:W-:Y:S02]  /*19c0*/  ULEA.HI UR4, UR4, UR5, URZ, 0x8 ;  /* 0x0000000504047291 */ /* 0x000fe4000f8f40ff */
[----:B------:R-:W-:Y:S02]  /*19d0*/  UIADD3 UR5, UPT, UPT, UR6, -0x1, URZ ;  /* 0xffffffff06057890 */ /* 0x000fe4000fffe0ff */
[----:B------:R-:W-:-:S02]  /*19e0*/  USHF.R.S32.HI UR62, URZ, 0x8, UR4 ;  /* 0x00000008ff3e7899 */ /* 0x000fc40008011404 */
[----:B------:R-:W-:Y:S02]  /*19f0*/  UISETP.GE.U32.AND UP2, UPT, UR5, -0x1ff, UPT ;  /* 0xfffffe010500788c */ /* 0x000fe4000bf46070 */
[----:B------:R-:W-:Y:S01]  /*1a00*/  UISETP.LT.U32.AND UP0, UPT, UR62, 0x3, UPT ;  /* 0x000000033e00788c */ /* 0x000fe2000bf01070 */
[----:B------:R-:W2:Y:S03]  /*1a10*/  LDCU UR59, c[0x0][0x374] ;  /* 0x00006e80ff3b77ac */ /* 0x000ea60008000800 */
[----:B------:R-:W-:Y:S02]  /*1a20*/  USEL UR61, UR62, 0x3, UP0 ;  /* 0x000000033e3d7887 */ /* 0x000fe40008000000 */
[----:B------:R-:W-:Y:S02]  /*1a30*/  UIADD3 UR56, UPT, UPT, UR14, 0x2c400, UR54 ;  /* 0x0002c4000e387890 */ /* 0x000fe4000fffe036 */
[----:B------:R-:W-:-:S02]  /*1a40*/  UIADD3 UR37, UPT, UPT, UR61, -0x1, URZ ;  /* 0xffffffff3d257890 */ /* 0x000fc4000fffe0ff */
[----:B------:R-:W-:Y:S02]  /*1a50*/  @UP2 UIADD3 UR37, UPT, UPT, UR61, URZ, URZ ;  /* 0x000000ff3d252290 */ /* 0x000fe4000fffe0ff */
[----:B------:R-:W-:Y:S02]  /*1a60*/  UIADD3 UR55, UPT, UPT, UR14, 0x2d000, UR29 ;  /* 0x0002d0000e377890 */ /* 0x000fe4000fffe01d */
[----:B------:R-:W-:Y:S02]  /*1a70*/  UIADD3 UR63, UPT, UPT, UR62, -UR61, URZ ;  /* 0x8000003d3e3f7290 */ /* 0x000fe4000fffe0ff */
[----:B------:R-:W-:Y:S01]  /*1a80*/  UIADD3 UR37, UPT, UPT, UR37, 0x1, URZ ;  /* 0x0000000125257890 */ /* 0x000fe2000fffe0ff */
[----:B-1--4-:R-:W-:-:S11]  /*1a90*/  UMOV UR15, URZ ;  /* 0x000000ff000f7c82 */ /* 0x012fd60008000000 */
.L_x_46:
[----:B-1----:R-:W1:Y:S02]  /*1aa0*/  S2UR UR4, SR_CgaCtaId ;  /* 0x00000000000479c3 */ /* 0x002e640000008800 */
[----:B-1----:R-:W-:-:S09]  /*1ab0*/  UISETP.NE.AND UP0, UPT, UR4, URZ, UPT ;  /* 0x000000ff0400728c */ /* 0x002fd2000bf05270 */
[----:B---3--:R-:W-:Y:S05]  /*1ac0*/  BRA.U UP0, `(.L_x_23) ;  /* 0x0000000100287547 */ /* 0x008fea000b800000 */
[----:B------:R-:W-:Y:S02]  /*1ad0*/  LEA R0, R9, UR14, 0x3 ;  /* 0x0000000e09007c11 */ /* 0x000fe4000f8e18ff */
[----:B------:R-:W-:-:S04]  /*1ae0*/  SHF.L.U32 R3, R8, 0x1f, RZ ;  /* 0x0000001f08037819 */ /* 0x000fc800000006ff */
[----:B------:R-:W1:Y:S02]  /*1af0*/  SYNCS.PHASECHK.TRANS64.TRYWAIT P0, [R0+URZ+0xc0], R3 ;  /* 0x0000c003000075a7 */ /* 0x000e6400080011ff */
[----:B-1----:R-:W-:Y:S05]  /*1b00*/  @!P0 BRA `(.L_x_24) ;  /* 0x0000011000688947 */ /* 0x002fea0003800000 */
.L_x_193:
[----:B------:R3:W-:Y:S01]  /*1b10*/  SYNCS.ARRIVE.TRANS64.A1T0 RZ, [R0+URZ+0xb0], RZ ;  /* 0x0000b0ff00ff79a7 */ /* 0x0007e200081000ff */
[----:B------:R-:W-:-:S05]  /*1b20*/  VIADD R9, R9, 0x1 ;  /* 0x0000000109097836 */ /* 0x000fca0000000000 */
[----:B------:R-:W-:-:S04]  /*1b30*/  ISETP.NE.AND P0, PT, R9, 0x2, PT ;  /* 0x000000020900780c */ /* 0x000fc80003f05270 */
[----:B-1----:R-:W-:Y:S02]  /*1b40*/  SEL R3, RZ, 0x1, P0 ;  /* 0x00000001ff037807 */ /* 0x002fe40000000000 */
[----:B------:R-:W-:Y:S02]  /*1b50*/  SEL R9, R9, RZ, P0 ;  /* 0x000000ff09097207 */ /* 0x000fe40000000000 */
[----:B------:R-:W-:Y:S02]  /*1b60*/  LOP3.LUT R8, R8, R3, RZ, 0x3c, !PT ;  /* 0x0000000308087212 */ /* 0x000fe400078e3cff */
.L_x_23:
[----:B------:R-:W-:Y:S01]  /*1b70*/  ULEA UR4, UR15, UR14, 0x3 ;  /* 0x0000000e0f047291 */ /* 0x000fe2000f8e18ff */
[----:B---3--:R-:W-:Y:S01]  /*1b80*/  SHF.L.U32 R0, R12, 0x1f, RZ ;  /* 0x0000001f0c007819 */ /* 0x008fe200000006ff */
[----:B------:R-:W-:Y:S02]  /*1b90*/  UISETP.GE.U32.AND UP0, UPT, UR64, 0x1ff, UPT ;  /* 0x000001ff4000788c */ /* 0x000fe4000bf06070 */
[----:B------:R-:W-:Y:S02]  /*1ba0*/  ULEA UR35, UR20, UR44, 0x1 ;  /* 0x0000002c14237291 */ /* 0x000fe4000f8e08ff */
[----:B------:R-:W-:Y:S02]  /*1bb0*/  ULEA UR27, UR24, UR65, 0x1 ;  /* 0x00000041181b7291 */ /* 0x000fe4000f8e08ff */
[----:B------:R-:W-:Y:S01]  /*1bc0*/  USHF.L.U32 UR11, UR24, 0x1, URZ ;  /* 0x00000001180b7899 */ /* 0x000fe200080006ff */
[----:B------:R1:W3:Y:S01]  /*1bd0*/  SYNCS.PHASECHK.TRANS64.TRYWAIT P1, [UR4+0x18], R0 ;  /* 0x00001800ff0075a7 */ /* 0x0002e20008021104 */
[----:B------:R-:W-:-:S02]  /*1be0*/  USHF.L.U32 UR35, UR35, 0x6, URZ ;  /* 0x0000000623237899 */ /* 0x000fc400080006ff */
[----:B------:R-:W-:Y:S01]  /*1bf0*/  USHF.L.U32 UR27, UR27, 0x7, URZ ;  /* 0x000000071b1b7899 */ /* 0x000fe200080006ff */
[----:B------:R-:W-:Y:S01]  /*1c00*/  UMOV UR7, URZ ;  /* 0x000000ff00077c82 */ /* 0x000fe20008000000 */
[----:B------:R-:W-:Y:S10]  /*1c10*/  BRA.U !UP0, `(.L_x_25) ;  /* 0x0000000508207547 */ /* 0x000ff4000b800000 */
[----:B------:R-:W-:Y:S01]  /*1c20*/  UMOV UR6, URZ ;  /* 0x000000ff00067c82 */ /* 0x000fe20008000000 */
[----:B------:R-:W-:-:S05]  /*1c30*/  UMOV UR4, UR15 ;  /* 0x0000000f00047c82 */ /* 0x000fca0008000000 */
.L_x_33:
[----:B------:R-:W-:Y:S01]  /*1c40*/  ULEA UR33, UR4, UR14, 0x3 ;  /* 0x0000000e04217291 */ /* 0x000fe2000f8e18ff */
[----:B---3--:R-:W-:Y:S01]  /*1c50*/  @!P4 MOV R2, 0xcc00 ;  /* 0x0000cc000002c802 */ /* 0x008fe20000000f00 */
[----:B--23--:R-:W-:Y:S10]  /*1c60*/  @P1 BRA `(.L_x_26) ;  /* 0x00000000000c1947 */ /* 0x00cff40003800000 */
[----:B------:R-:W-:-:S04]  /*1c70*/  SHF.L.U32 R3, R12, 0x1f, RZ ;  /* 0x0000001f0c037819 */ /* 0x000fc800000006ff */
[----:B------:R-:W3:Y:S02]  /*1c80*/  SYNCS.PHASECHK.TRANS64.TRYWAIT P0, [UR33+0x18], R3 ;  /* 0x00001803ff0075a7 */ /* 0x000ee40008001121 */
[----:B---3--:R-:W-:Y:S05]  /*1c90*/  @!P0 BRA `(.L_x_27) ;  /* 0x0000011000188947 */ /* 0x008fea0003800000 */
.L_x_26:
[----:B------:R3:W-:Y:S01]  /*1ca0*/  @!P4 SYNCS.ARRIVE.TRANS64 RZ, [UR33], R2 ;  /* 0x00000002ffffc9a7 */ /* 0x0007e20008000021 */
[----:B------:R-:W-:-:S04]  /*1cb0*/  ULOP3.LUT UR5, UR46, 0x2, URZ, 0xfc, !UPT ;  /* 0x000000022e057892 */ /* 0x000fc8000f8efcff */
[----:B------:R-:W-:-:S09]  /*1cc0*/  UISETP.NE.AND UP0, UPT, UR5, 0x2, UPT ;  /* 0x000000020500788c */ /* 0x000fd2000bf05270 */
[----:B------:R-:W-:Y:S05]  /*1cd0*/  BRA.U UP0, `(.L_x_28) ;  /* 0x0000000100047547 */ /* 0x000fea000b800000 */
[----:B--2---:R-:W-:Y:S05]  /*1ce0*/  BPT.TRAP 0x1 ;  /* 0x000000040000795c */ /* 0x004fea0000300000 */
.L_x_28:
[----:B------:R-:W-:Y:S04]  /*1cf0*/  BSSY.RECONVERGENT B0, `(.L_x_29) ;  /* 0x0000003000007945 */ /* 0x000fe80003800200 */
[----:B------:R-:W-:Y:S05]  /*1d00*/  @P3 BRA `(.L_x_30) ;  /* 0x0000000000043947 */ /* 0x000fea0003800000 */
[----:B--2---:R-:W-:Y:S05]  /*1d10*/  BPT.TRAP 0x1 ;  /* 0x000000040000795c */ /* 0x004fea0000300000 */
.L_x_30:
[----:B--2---:R-:W-:Y:S05]  /*1d20*/  BSYNC.RECONVERGENT B0 ;  /* 0x0000000000007941 */ /* 0x004fea0003800200 */
.L_x_29:
[----:B------:R-:W-:Y:S01]  /*1d30*/  UIADD3 UR5, UPT, UPT, UR4, 0x1, URZ ;  /* 0x0000000104057890 */ /* 0x000fe2000fffe0ff */
[----:B------:R-:W-:Y:S01]  /*1d40*/  BSSY.RECONVERGENT B0, `(.L_x_31) ;  /* 0x0000030000007945 */ /* 0x000fe20003800200 */
[----:B------:R-:W-:Y:S02]  /*1d50*/  ELECT P0, URZ, PT ;  /* 0x0000000000ff782f */ /* 0x000fe40003800000 */
[----:B------:R-:W-:-:S04]  /*1d60*/  UISETP.NE.AND UP0, UPT, UR5, 0x3, UPT ;  /* 0x000000030500788c */ /* 0x000fc8000bf05270 */
[----:B------:R-:W-:Y:S02]  /*1d70*/  USEL UR7, URZ, 0x1, UP0 ;  /* 0x00000001ff077887 */ /* 0x000fe40008000000 */
[----:B------:R-:W-:-:S04]  /*1d80*/  USEL UR15, UR5, URZ, UP0 ;  /* 0x000000ff050f7287 */ /* 0x000fc80008000000 */
[----:B------:R-:W-:Y:S01]  /*1d90*/  ULEA UR5, UR15, UR14, 0x3 ;  /* 0x0000000e0f057291 */ /* 0x000fe2000f8e18ff */
[----:B------:R-:W-:-:S04]  /*1da0*/  LOP3.LUT R12, R12, UR7, RZ, 0x3c, !PT ;  /* 0x000000070c0c7c12 */ /* 0x000fc8000f8e3cff */
[----:B-1----:R-:W-:-:S04]  /*1db0*/  SHF.L.U32 R0, R12, 0x1f, RZ ;  /* 0x0000001f0c007819 */ /* 0x002fc800000006ff */
[----:B------:R1:W2:Y:S01]  /*1dc0*/  SYNCS.PHASECHK.TRANS64.TRYWAIT P1, [UR5+0x18], R0 ;  /* 0x00001800ff0075a7 */ /* 0x0002a20008021105 */
[----:B------:R-:W-:Y:S05]  /*1dd0*/  @!P0 BRA `(.L_x_32) ;  /* 0x0000000000988947 */ /* 0x000fea0003800000 */
[----:B------:R-:W-:Y:S02]  /*1de0*/  ULEA UR32, UR4, UR50, 0xe ;  /* 0x0000003204207291 */ /* 0x000fe4000f8e70ff */
[----:B------:R-:W-:Y:S02]  /*1df0*/  UIADD3 UR40, UP3, UPT, UR42, 0x80, URZ ;  /* 0x000000802a287890 */ /* 0x000fe4000ff7e0ff */
[----:B------:R-:W-:Y:S02]  /*1e00*/  ULEA UR24, UR4, UR49, 0xf ;  /* 0x0000003104187291 */ /* 0x000fe4000f8e78ff */
[----:B------:R-:W-:Y:S02]  /*1e10*/  UIADD3 UR38, UP2, UPT, UR42, 0x180, URZ ;  /* 0x000001802a267890 */ /* 0x000fe4000ff5e0ff */
[----:B------:R-:W-:Y:S02]  /*1e20*/  USHF.L.U32 UR12, UR6, 0x1, URZ ;  /* 0x00000001060c7899 */ /* 0x000fe400080006ff */
[----:B------:R-:W-:-:S02]  /*1e30*/  ULEA UR16, UR4, UR54, 0xa ;  /* 0x0000003604107291 */ /* 0x000fc4000f8e50ff */
[----:B------:R-:W-:Y:S02]  /*1e40*/  UIADD3 UR30, UP1, UPT, UR42, 0x280, URZ ;  /* 0x000002802a1e7890 */ /* 0x000fe4000ff3e0ff */
[----:B------:R-:W-:Y:S02]  /*1e50*/  ULEA UR8, UR4, UR29, 0xb ;  /* 0x0000001d04087291 */ /* 0x000fe4000f8e58ff */
[----:B------:R-:W-:Y:S02]  /*1e60*/  UIADD3 UR22, UP0, UPT, UR42, 0x380, URZ ;  /* 0x000003802a167890 */ /* 0x000fe4000ff1e0ff */
[----:B------:R-:W-:Y:S02]  /*1e70*/  USHF.L.U32 UR34, UR6, 0x8, URZ ;  /* 0x0000000806227899 */ /* 0x000fe400080006ff */
[----:B------:R-:W-:Y:S02]  /*1e80*/  UIADD3.X UR41, UPT, UPT, URZ, UR43, URZ, UP3, !UPT ;  /* 0x0000002bff297290 */ /* 0x000fe40009ffe4ff */
[----:B------:R-:W-:-:S02]  /*1e90*/  UIADD3 UR32, UPT, UPT, UR14, 0x8400, UR32 ;  /* 0x000084000e207890 */ /* 0x000fc4000fffe020 */
[----:B------:R-:W-:Y:S02]  /*1ea0*/  UPRMT UR7, URZ, 0x5410, UR48 ;  /* 0x00005410ff077896 */ /* 0x000fe40008000030 */
[----:B------:R-:W-:Y:S02]  /*1eb0*/  UIADD3.X UR39, UPT, UPT, URZ, UR43, URZ, UP2, !UPT ;  /* 0x0000002bff277290 */ /* 0x000fe400097fe4ff */
[----:B------:R-:W-:Y:S02]  /*1ec0*/  UIADD3 UR24, UPT, UPT, UR14, 0x14400, UR24 ;  /* 0x000144000e187890 */ /* 0x000fe4000fffe018 */
[----:B------:R-:W-:Y:S02]  /*1ed0*/  UPRMT UR5, URZ, 0x5410, UR47 ;  /* 0x00005410ff057896 */ /* 0x000fe4000800002f */
[----:B------:R-:W-:Y:S02]  /*1ee0*/  UIADD3.X UR31, UPT, UPT, URZ, UR43, URZ, UP1, !UPT ;  /* 0x0000002bff1f7290 */ /* 0x000fe40008ffe4ff */
[----:B------:R-:W-:-:S02]  /*1ef0*/  ULOP3.LUT UR19, UR12, UR44, URZ, 0xfc, !UPT ;  /* 0x0000002c0c137292 */ /* 0x000fc4000f8efcff */
[----:B------:R-:W-:Y:S02]  /*1f00*/  UIADD3 UR16, UPT, UPT, UR14, 0x2c400, UR16 ;  /* 0x0002c4000e107890 */ /* 0x000fe4000fffe010 */
[----:B------:R-:W-:Y:S02]  /*1f10*/  UIADD3.X UR23, UPT, UPT, URZ, UR43, URZ, UP0, !UPT ;  /* 0x0000002bff177290 */ /* 0x000fe400087fe4ff */
[----:B------:R-:W-:Y:S02]  /*1f20*/  ULEA.HI UR12, UR29, UR12, URZ, 0x16 ;  /* 0x0000000c1d0c7291 */ /* 0x000fe4000f8fb0ff */
[----:B------:R-:W-:Y:S01]  /*1f30*/  UIADD3 UR8, UPT, UPT, UR14, 0x2d000, UR8 ;  /* 0x0002d0000e087890 */ /* 0x000fe2000fffe008 */
[----:B------:R-:W-:Y:S01]  /*1f40*/  UMOV UR52, 0x0 ;  /* 0x0000000000347882 */ /* 0x000fe20000000000 */
[----:B------:R-:W-:Y:S01]  /*1f50*/  UMOV UR53, 0x10000000 ;  /* 0x1000000000357882 */ /* 0x000fe20000000000 */
[----:B------:R-:W-:Y:S01]  /*1f60*/  UMOV UR25, UR33 ;  /* 0x0000002100197c82 */ /* 0x000fe20008000000 */
[----:B------:R-:W-:Y:S01]  /*1f70*/  UMOV UR28, UR36 ;  /* 0x00000024001c7c82 */ /* 0x000fe20008000000 */
[----:B------:R-:W-:Y:S01]  /*1f80*/  UMOV UR18, URZ ;  /* 0x000000ff00127c82 */ /* 0x000fe20008000000 */
[----:B------:R-:W-:Y:S01]  /*1f90*/  UMOV UR26, UR34 ;  /* 0x00000022001a7c82 */ /* 0x000fe20008000000 */
[----:B------:R-:W-:Y:S01]  /*1fa0*/  UMOV UR17, UR33 ;  /* 0x0000002100117c82 */ /* 0x000fe20008000000 */
[----:B------:R-:W-:Y:S01]  /*1fb0*/  UMOV UR21, UR36 ;  /* 0x0000002400157c82 */ /* 0x000fe20008000000 */
[----:B------:R4:W-:Y:S01]  /*1fc0*/  UTMALDG.3D.MULTICAST [UR32], [UR40], UR7, desc[UR52] ;  /* 0x00003420280073b4 */ /* 0x0009e20008011807 */
[----:B------:R-:W-:Y:S01]  /*1fd0*/  UMOV UR9, UR33 ;  /* 0x0000002100097c82 */ /* 0x000fe20008000000 */
[----:B------:R-:W-:Y:S01]  /*1fe0*/  UMOV UR13, UR36 ;  /* 0x00000024000d7c82 */ /* 0x000fe20008000000 */
[----:B------:R-:W-:Y:S01]  /*1ff0*/  UMOV UR10, UR18 ;  /* 0x00000012000a7c82 */ /* 0x000fe20008000000 */
[----:B------:R4:W-:Y:S01]  /*2000*/  UTMALDG.3D.MULTICAST [UR24], [UR38], UR5, desc[UR52] ;  /* 0x00003418260073b4 */ /* 0x0009e20008011805 */
[----:B------:R4:W-:Y:S01]  /*2010*/  UTMALDG.4D.MULTICAST [UR16], [UR30], UR7, desc[UR52] ;  /* 0x000034101e0073b4 */ /* 0x0009e20008019807 */
[----:B------:R4:W-:Y:S02]  /*2020*/  UTMALDG.4D.MULTICAST [UR8], [UR22], UR5, desc[UR52] ;  /* 0x00003408160073b4 */ /* 0x0009e40008019805 */
[----:B----4-:R-:W-:Y:S01]  /*2030*/  NOP ;  /* 0x0000000000007918 */ /* 0x010fe20000000000 */
.L_x_32:
[----:B------:R-:W-:Y:S05]  /*2040*/  BSYNC.RECONVERGENT B0 ;  /* 0x0000000000007941 */ /* 0x000fea0003800200 */
.L_x_31:
[----:B------:R-:W-:Y:S01]  /*2050*/  UIADD3 UR6, UPT, UPT, UR6, 0x1, URZ ;  /* 0x0000000106067890 */ /* 0x000fe2000fffe0ff */
[----:B------:R-:W-:Y:S01]  /*2060*/  UMOV UR4, UR15 ;  /* 0x0000000f00047c82 */ /* 0x000fe20008000000 */
[----:B------:R-:W-:Y:S02]  /*2070*/  UMOV UR7, UR37 ;  /* 0x0000002500077c82 */ /* 0x000fe40008000000 */
[----:B------:R-:W-:-:S09]  /*2080*/  UISETP.NE.AND UP0, UPT, UR6, UR37, UPT ;  /* 0x000000250600728c */ /* 0x000fd2000bf05270 */
[----:B------:R-:W-:Y:S05]  /*2090*/  BRA.U UP0, `(.L_x_33) ;  /* 0xfffffff900e87547 */ /* 0x000fea000b83ffff */
.L_x_25:
[----:B------:R-:W-:Y:S01]  /*20a0*/  ULEA UR4, UR15, UR14, 0x3 ;  /* 0x0000000e0f047291 */ /* 0x000fe2000f8e18ff */
[----:B-1----:R-:W-:Y:S01]  /*20b0*/  SHF.L.U32 R0, R12, 0x1f, RZ ;  /* 0x0000001f0c007819 */ /* 0x002fe200000006ff */
[----:B------:R-:W-:Y:S01]  /*20c0*/  @!P2 SYNCS.ARRIVE.TRANS64.A1T0 RZ, [UR14+0x78], RZ ;  /* 0x000078ffffffa9a7 */ /* 0x000fe2000810000e */
[----:B------:R-:W-:-:S06]  /*20d0*/  UISETP.GT.AND UP0, UPT, UR62, UR61, UPT ;  /* 0x0000003d3e00728c */ /* 0x000fcc000bf04270 */
[----:B--23--:R1:W2:Y:S03]  /*20e0*/  SYNCS.PHASECHK.TRANS64.TRYWAIT P1, [UR4+0x18], R0 ;  /* 0x00001800ff0075a7 */ /* 0x00c2a60008021104 */
[----:B------:R-:W-:Y:S05]  /*20f0*/  BRA.U !UP0, `(.L_x_34) ;  /* 0x0000000508147547 */ /* 0x000fea000b800000 */
[----:B------:R-:W-:Y:S01]  /*2100*/  UIADD3 UR51, UPT, UPT, UR63, UR7, URZ ;  /* 0x000000073f337290 */ /* 0x000fe2000fffe0ff */
[----:B------:R-:W-:-:S11]  /*2110*/  UMOV UR5, UR15 ;  /* 0x0000000f00057c82 */ /* 0x000fd60008000000 */
.L_x_42:
[----:B------:R-:W-:Y:S01]  /*2120*/  ULEA UR33, UR5, UR14, 0x3 ;  /* 0x0000000e05217291 */ /* 0x000fe2000f8e18ff */
[----:B--2---:R-:W-:Y:S01]  /*2130*/  @!P4 MOV R2, 0xcc00 ;  /* 0x0000cc000002c802 */ /* 0x004fe20000000f00 */
[----:B--23--:R-:W-:Y:S10]  /*2140*/  @P1 BRA `(.L_x_35) ;  /* 0x00000000000c1947 */ /* 0x00cff40003800000 */
[----:B------:R-:W-:-:S04]  /*2150*/  SHF.L.U32 R3, R12, 0x1f, RZ ;  /* 0x0000001f0c037819 */ /* 0x000fc800000006ff */
[----:B------:R-:W2:Y:S02]  /*2160*/  SYNCS.PHASECHK.TRANS64.TRYWAIT P0, [UR33+0x18], R3 ;  /* 0x00001803ff0075a7 */ /* 0x000ea40008001121 */
[----:B--2---:R-:W-:Y:S05]  /*2170*/  @!P0 BRA `(.L_x_36) ;  /* 0x0000010800f88947 */ /* 0x004fea0003800000 */
.L_x_35:
[----:B------:R2:W-:Y:S01]  /*2180*/  @!P4 SYNCS.ARRIVE.TRANS64 RZ, [UR33], R2 ;  /* 0x00000002ffffc9a7 */ /* 0x0005e20008000021 */
[----:B------:R-:W-:-:S04]  /*2190*/  ULOP3.LUT UR4, UR46, 0x2, URZ, 0xfc, !UPT ;  /* 0x000000022e047892 */ /* 0x000fc8000f8efcff */
[----:B------:R-:W-:-:S09]  /*21a0*/  UISETP.NE.AND UP0, UPT, UR4, 0x2, UPT ;  /* 0x000000020400788c */ /* 0x000fd2000bf05270 */
[----:B------:R-:W-:Y:S05]  /*21b0*/  BRA.U UP0, `(.L_x_37) ;  /* 0x0000000100047547 */ /* 0x000fea000b800000 */
[----:B------:R-:W-:Y:S05]  /*21c0*/  BPT.TRAP 0x1 ;  /* 0x000000040000795c */ /* 0x000fea0000300000 */
.L_x_37:
[----:B------:R-:W-:Y:S04]  /*21d0*/  BSSY.RECONVERGENT B0, `(.L_x_38) ;  /* 0x0000003000007945 */ /* 0x000fe80003800200 */
[----:B------:R-:W-:Y:S05]  /*21e0*/  @P3 BRA `(.L_x_39) ;  /* 0x0000000000043947 */ /* 0x000fea0003800000 */
[----:B------:R-:W-:Y:S05]  /*21f0*/  BPT.TRAP 0x1 ;  /* 0x000000040000795c */ /* 0x000fea0000300000 */
.L_x_39:
[----:B------:R-:W-:Y:S05]  /*2200*/  BSYNC.RECONVERGENT B0 ;  /* 0x0000000000007941 */ /* 0x000fea0003800200 */
.L_x_38:
        /* <DEDUP_REMOVED lines=9> */
[----:B------:R1:W3:Y:S01]  /*22a0*/  SYNCS.PHASECHK.TRANS64.TRYWAIT P1, [UR4+0x18], R0 ;  /* 0x00001800ff0075a7 */ /* 0x0002e20008021104 */
[----:B------:R-:W-:Y:S05]  /*22b0*/  @!P0 BRA `(.L_x_41) ;  /* 0x0000000000908947 */ /* 0x000fea0003800000 */
[----:B------:R-:W-:Y:S02]  /*22c0*/  ULEA UR32, UR5, UR50, 0xe ;  /* 0x0000003205207291 */ /* 0x000fe4000f8e70ff */
[----:B------:R-:W-:Y:S02]  /*22d0*/  UIADD3 UR30, UP3, UPT, UR42, 0x80, URZ ;  /* 0x000000802a1e7890 */ /* 0x000fe4000ff7e0ff */
[----:B------:R-:W-:Y:S02]  /*22e0*/  ULEA UR24, UR5, UR49, 0xf ;  /* 0x0000003105187291 */ /* 0x000fe4000f8e78ff */
[----:B------:R-:W-:Y:S02]  /*22f0*/  UIADD3 UR22, UP2, UPT, UR42, 0x180, URZ ;  /* 0x000001802a167890 */ /* 0x000fe4000ff5e0ff */
[----:B------:R-:W-:Y:S02]  /*2300*/  USHF.L.U32 UR12, UR7, 0x1, URZ ;  /* 0x00000001070c7899 */ /* 0x000fe400080006ff */
[----:B------:R-:W-:-:S02]  /*2310*/  UIADD3 UR38, UP1, UPT, UR42, 0x280, URZ ;  /* 0x000002802a267890 */ /* 0x000fc4000ff3e0ff */
[----:B------:R-:W-:Y:S02]  /*2320*/  UIADD3 UR40, UP0, UPT, UR42, 0x380, URZ ;  /* 0x000003802a287890 */ /* 0x000fe4000ff1e0ff */
[----:B------:R-:W-:Y:S02]  /*2330*/  USHF.L.U32 UR34, UR7, 0x8, URZ ;  /* 0x0000000807227899 */ /* 0x000fe400080006ff */
[----:B------:R-:W-:Y:S02]  /*2340*/  UIADD3.X UR31, UPT, UPT, URZ, UR43, URZ, UP3, !UPT ;  /* 0x0000002bff1f7290 */ /* 0x000fe40009ffe4ff */
[----:B------:R-:W-:Y:S02]  /*2350*/  UIADD3 UR32, UPT, UPT, UR14, 0x8400, UR32 ;  /* 0x000084000e207890 */ /* 0x000fe4000fffe020 */
[----:B------:R-:W-:Y:S02]  /*2360*/  UPRMT UR4, URZ, 0x5410, UR48 ;  /* 0x00005410ff047896 */ /* 0x000fe40008000030 */
[----:B------:R-:W-:-:S02]  /*2370*/  UIADD3.X UR23, UPT, UPT, URZ, UR43, URZ, UP2, !UPT ;  /* 0x0000002bff177290 */ /* 0x000fc400097fe4ff */
[----:B------:R-:W-:Y:S02]  /*2380*/  UIADD3 UR24, UPT, UPT, UR14, 0x14400, UR24 ;  /* 0x000144000e187890 */ /* 0x000fe4000fffe018 */
[----:B------:R-:W-:Y:S02]  /*2390*/  UPRMT UR6, URZ, 0x5410, UR47 ;  /* 0x00005410ff067896 */ /* 0x000fe4000800002f */
[----:B------:R-:W-:Y:S02]  /*23a0*/  ULEA UR16, UR5, UR56, 0xa ;  /* 0x0000003805107291 */ /* 0x000fe4000f8e50ff */
[----:B------:R-:W-:Y:S02]  /*23b0*/  UIADD3.X UR39, UPT, UPT, URZ, UR43, URZ, UP1, !UPT ;  /* 0x0000002bff277290 */ /* 0x000fe40008ffe4ff */
[----:B------:R-:W-:Y:S02]  /*23c0*/  ULOP3.LUT UR19, UR12, UR44, URZ, 0xfc, !UPT ;  /* 0x0000002c0c137292 */ /* 0x000fe4000f8efcff */
[----:B------:R-:W-:-:S02]  /*23d0*/  ULEA UR8, UR5, UR55, 0xb ;  /* 0x0000003705087291 */ /* 0x000fc4000f8e58ff */
[----:B------:R-:W-:Y:S02]  /*23e0*/  ULEA.HI UR12, UR29, UR12, URZ, 0x16 ;  /* 0x0000000c1d0c7291 */ /* 0x000fe4000f8fb0ff */
[----:B------:R-:W-:Y:S01]  /*23f0*/  UIADD3.X UR41, UPT, UPT, URZ, UR43, URZ, UP0, !UPT ;  /* 0x0000002bff297290 */ /* 0x000fe200087fe4ff */
        /* <DEDUP_REMOVED lines=16> */
.L_x_41:
[----:B------:R-:W-:Y:S05]  /*2500*/  BSYNC.RECONVERGENT B0 ;  /* 0x0000000000007941 */ /* 0x000fea0003800200 */
.L_x_40:
[----:B------:R-:W-:Y:S01]  /*2510*/  UIADD3 UR7, UPT, UPT, UR7, 0x1, URZ ;  /* 0x0000000107077890 */ /* 0x000fe2000fffe0ff */
[----:B------:R-:W-:-:S03]  /*2520*/  UMOV UR5, UR15 ;  /* 0x0000000f00057c82 */ /* 0x000fc60008000000 */
[----:B------:R-:W-:-:S09]  /*2530*/  UISETP.NE.AND UP0, UPT, UR7, UR51, UPT ;  /* 0x000000330700728c */ /* 0x000fd2000bf05270 */
[----:B------:R-:W-:Y:S05]  /*2540*/  BRA.U UP0, `(.L_x_42) ;  /* 0xfffffff900f47547 */ /* 0x000fea000b83ffff */
.L_x_34:
[C---:B------:R-:W-:Y:S01]  /*2550*/  LEA R3, R11.reuse, UR14, 0x3 ;  /* 0x0000000e0b037c11 */ /* 0x040fe2000f8e18ff */
[----:B------:R-:W-:Y:S01]  /*2560*/  NOP ;  /* 0x0000000000007918 */ /* 0x000fe20000000000 */
[----:B-1----:R-:W-:Y:S02]  /*2570*/  SHF.L.U32 R0, R10, 0x1f, RZ ;  /* 0x0000001f0a007819 */ /* 0x002fe400000006ff */
[----:B------:R-:W-:Y:S02]  /*2580*/  LEA R5, R11, UR14, 0x4 ;  /* 0x0000000e0b057c11 */ /* 0x000fe4000f8e20ff */
[----:B------:R-:W1:Y:S02]  /*2590*/  SYNCS.PHASECHK.TRANS64.TRYWAIT P0, [R3+URZ+0x80], R0 ;  /* 0x00008000030075a7 */ /* 0x000e6400080011ff */
[----:B-1----:R-:W-:Y:S05]  /*25a0*/  @!P0 BRA `(.L_x_43) ;  /* 0x0000010800048947 */ /* 0x002fea0003800000 */
.L_x_196:
[----:B------:R-:W4:Y:S01]  /*25b0*/  LDS.128 R4, [R5+0xe0] ;  /* 0x0000e00005047984 */ /* 0x000f220000000c00 */
[----:B------:R-:W-:Y:S01]  /*25c0*/  UISETP.GE.AND UP0, UPT, UR45, 0x1, UPT ;  /* 0x000000012d00788c */ /* 0x000fe2000bf06270 */
[----:B------:R-:W-:Y:S01]  /*25d0*/  @!PT LDS RZ, [RZ] ;  /* 0x00000000fffff984 */ /* 0x000fe20000000800 */
[----:B------:R-:W-:Y:S01]  /*25e0*/  @!PT LDS RZ, [RZ] ;  /* 0x00000000fffff984 */ /* 0x000fe20000000800 */
[----:B------:R-:W-:Y:S01]  /*25f0*/  @!PT LDS RZ, [RZ] ;  /* 0x00000000fffff984 */ /* 0x000fe20000000800 */
[----:B------:R-:W-:Y:S01]  /*2600*/  @!PT LDS RZ, [RZ] ;  /* 0x00000000fffff984 */ /* 0x000fe20000000800 */
[----:B------:R1:W-:Y:S06]  /*2610*/  MEMBAR.ALL.CTA ;  /* 0x0000000000007992 */ /* 0x0003ec0000008000 */
[----:B-1----:R-:W1:Y:S01]  /*2620*/  FENCE.VIEW.ASYNC.S ;  /* 0x00000000000073c6 */ /* 0x002e620000000000 */
[----:B----4-:R-:W-:-:S13]  /*2630*/  LOP3.LUT P0, RZ, R6, 0x1, RZ, 0xc0, !PT ;  /* 0x0000000106ff7812 */ /* 0x010fda000780c0ff */
[----:B-1----:R-:W-:Y:S01]  /*2640*/  VOTEU.ANY UP1, P0 ;  /* 0x0000000000ff7886 */ /* 0x002fe20000020100 */
[----:B------:R-:W-:-:S13]  /*2650*/  PLOP3.LUT P0, PT, PT, PT, UP1, 0x80, 0x8 ;  /* 0x000000000008781c */ /* 0x000fda0003f0f018 */
[----:B------:R-:W-:Y:S02]  /*2660*/  @P0 LOP3.LUT R0, R5, 0xffff, RZ, 0xc0, !PT ;  /* 0x0000ffff05000812 */ /* 0x000fe400078ec0ff */
[----:B--2---:R-:W-:Y:S02]  /*2670*/  @P0 MOV R2, R4 ;  /* 0x0000000400020202 */ /* 0x004fe40000000f00 */
[----:B------:R-:W-:Y:S01]  /*2680*/  @P0 R2UR UR5, R0 ;  /* 0x00000000000502ca */ /* 0x000fe200000e0000 */
[----:B------:R-:W-:Y:S01]  /*2690*/  VIADD R0, R3, 0x90 ;  /* 0x0000009003007836 */ /* 0x000fe20000000000 */
[----:B------:R-:W-:Y:S02]  /*26a0*/  @P0 SHF.R.U32.HI R4, RZ, 0x10, R5 ;  /* 0x00000010ff040819 */ /* 0x000fe40000011605 */
[----:B------:R-:W-:Y:S02]  /*26b0*/  @P0 R2UR UR6, R2 ;  /* 0x00000000020602ca */ /* 0x000fe400000e0000 */
[----:B------:R-:W-:-:S02]  /*26c0*/  PRMT R0, RZ, 0x654, R0 ;  /* 0x00000654ff007816 */ /* 0x000fc40000000000 */
[----:B------:R-:W-:Y:S02]  /*26d0*/  @P0 R2UR UR4, R4 ;  /* 0x00000000040402ca */ /* 0x000fe400000e0000 */
[----:B------:R1:W-:Y:S03]  /*26e0*/  SYNCS.ARRIVE.TRANS64.RED.A1T0 RZ, [R0+URZ], RZ ;  /* 0x000000ff00ff79a7 */ /* 0x0003e600081004ff */
[----:B------:R-:W-:-:S04]  /*26f0*/  @UP1 UMOV UR57, UR5 ;  /* 0x0000000500391c82 */ /* 0x000fc80008000000 */
[----:B------:R-:W-:-:S04]  /*2700*/  @UP1 UMOV UR58, UR6 ;  /* 0x00000006003a1c82 */ /* 0x000fc80008000000 */
[----:B------:R-:W-:Y:S01]  /*2710*/  @UP1 UMOV UR36, UR4 ;  /* 0x0000000400241c82 */ /* 0x000fe20008000000 */
[----:B------:R-:W-:Y:S05]  /*2720*/  BRA.U !UP0, `(.L_x_44) ;  /* 0x0000000108d47547 */ /* 0x000fea000b800000 */
[----:B------:R-:W2:Y:S01]  /*2730*/  LDCU.128 UR16, c[0x0][0xf10] ;  /* 0x0001e200ff1077ac */ /* 0x000ea20008000c00 */
[----:B------:R-:W4:Y:S01]  /*2740*/  LDCU UR23, c[0x0][0xf20] ;  /* 0x0001e400ff1777ac */ /* 0x000f220008000800 */
[----:B------:R-:W3:Y:S01]  /*2750*/  LDCU UR22, c[0x0][0xf0c] ;  /* 0x0001e180ff1677ac */ /* 0x000ee20008000800 */
[----:B------:R-:W1:Y:S01]  /*2760*/  LDCU.64 UR8, c[0x0][0xf28] ;  /* 0x0001e500ff0877ac */ /* 0x000e620008000a00 */
[----:B------:R-:W-:Y:S02]  /*2770*/  UISETP.NE.AND UP3, UPT, UR45, 0x1, UPT ;  /* 0x000000012d00788c */ /* 0x000fe4000bf65270 */
[----:B--2---:R-:W-:Y:S02]  /*2780*/  UIMAD.WIDE.U32 UR6, UR59, UR19, URZ ;  /* 0x000000133b0672a5 */ /* 0x004fe4000f8e00ff */
[----:B------:R-:W-:Y:S02]  /*2790*/  UIMAD.WIDE.U32 UR4, UR60, UR16, URZ ;  /* 0x000000103c0472a5 */ /* 0x000fe4000f8e00ff */
[----:B------:R-:W-:-:S02]  /*27a0*/  UISETP.NE.AND UP0, UPT, UR18, 0x1, UPT ;  /* 0x000000011200788c */ /* 0x000fc4000bf05270 */
[----:B------:R-:W-:Y:S01]  /*27b0*/  UIMAD.WIDE.U32 UR20, UR57, UR19, URZ ;  /* 0x00000013391472a5 */ /* 0x000fe2000f8e00ff */
[----:B------:R-:W-:Y:S02]  /*27c0*/  UMOV UR6, UR7 ;  /* 0x0000000700067c82 */ /* 0x000fe40008000000 */
[----:B------:R-:W-:Y:S01]  /*27d0*/  UMOV UR4, UR5 ;  /* 0x0000000500047c82 */ /* 0x000fe20008000000 */
[----:B----4-:R-:W-:Y:S02]  /*27e0*/  USHF.R.U32.HI UR6, URZ, UR23, UR6 ;  /* 0x00000017ff067299 */ /* 0x010fe40008011606 */
[----:B---3--:R-:W-:Y:S02]  /*27f0*/  UISETP.NE.AND UP2, UPT, UR22, 0x1, UPT ;  /* 0x000000011600788c */ /* 0x008fe4000bf45270 */
[----:B------:R-:W-:Y:S02]  /*2800*/  USHF.R.U32.HI UR4, URZ, UR17, UR4 ;  /* 0x00000011ff047299 */ /* 0x000fe40008011604 */
[----:B------:R-:W-:-:S02]  /*2810*/  USEL UR5, UR59, UR6, !UP0 ;  /* 0x000000063b057287 */ /* 0x000fc4000c000000 */
[----:B------:R-:W-:Y:S02]  /*2820*/  USEL UR6, UR60, UR4, !UP2 ;  /* 0x000000043c067287 */ /* 0x000fe4000d000000 */
[----:B-1----:R-:W-:Y:S01]  /*2830*/  UIMAD.WIDE.U32 UR10, UR5, UR8, URZ ;  /* 0x00000008050a72a5 */ /* 0x002fe2000f8e00ff */
[----:B------:R-:W-:Y:S01]  /*2840*/  UMOV UR4, UR21 ;  /* 0x0000001500047c82 */ /* 0x000fe20008000000 */
[----:B------:R-:W-:Y:S02]  /*2850*/  UIMAD.WIDE.U32 UR12, UR58, UR16, URZ ;  /* 0x000000103a0c72a5 */ /* 0x000fe4000f8e00ff */
[----:B------:R-:W-:-:S03]  /*2860*/  UIMAD.WIDE.U32 UR20, UR6, UR8, URZ ;  /* 0x00000008061472a5 */ /* 0x000fc6000f8e00ff */
[----:B------:R-:W-:Y:S01]  /*2870*/  UMOV UR10, UR11 ;  /* 0x0000000b000a7c82 */ /* 0x000fe20008000000 */
[----:B------:R-:W-:Y:S02]  /*2880*/  USHF.R.U32.HI UR4, URZ, UR23, UR4 ;  /* 0x00000017ff047299 */ /* 0x000fe40008011604 */
[----:B------:R-:W-:Y:S01]  /*2890*/  @UP3 USHF.R.U32.HI UR5, URZ, UR9, UR10 ;  /* 0x00000009ff053299 */ /* 0x000fe2000801160a */
[----:B------:R-:W-:Y:S01]  /*28a0*/  UMOV UR12, UR13 ;  /* 0x0000000d000c7c82 */ /* 0x000fe20008000000 */
[----:B------:R-:W-:Y:S01]  /*28b0*/  UMOV UR20, UR21 ;  /* 0x0000001500147c82 */ /* 0x000fe20008000000 */
[----:B------:R-:W-:Y:S02]  /*28c0*/  USHF.R.U32.HI UR17, URZ, UR17, UR12 ;  /* 0x00000011ff117299 */ /* 0x000fe4000801160c */
[----:B------:R-:W-:Y:S02]  /*28d0*/  USEL UR4, UR57, UR4, !UP0 ;  /* 0x0000000439047287 */ /* 0x000fe4000c000000 */
[----:B------:R-:W-:-:S02]  /*28e0*/  @UP3 USHF.R.U32.HI UR6, URZ, UR9, UR20 ;  /* 0x00000009ff063299 */ /* 0x000fc40008011614 */
[----:B------:R-:W-:Y:S02]  /*28f0*/  UIMAD UR7, UR45, UR5, URZ ;  /* 0x000000052d0772a4 */ /* 0x000fe4000f8e02ff */
[----:B------:R-:W-:Y:S02]  /*2900*/  USEL UR5, UR58, UR17, !UP2 ;  /* 0x000000113a057287 */ /* 0x000fe4000d000000 */
[----:B------:R-:W-:Y:S02]  /*2910*/  UIMAD UR10, UR45, UR6, URZ ;  /* 0x000000062d0a72a4 */ /* 0x000fe4000f8e02ff */
[----:B------:R-:W-:Y:S02]  /*2920*/  UISETP.GE.AND UP0, UPT, UR4, UR7, UPT ;  /* 0x000000070400728c */ /* 0x000fe4000bf06270 */
[----:B------:R-:W-:Y:S02]  /*2930*/  UIMAD.WIDE.U32 UR12, UR4, UR8, URZ ;  /* 0x00000008040c72a5 */ /* 0x000fe4000f8e00ff */
[----:B------:R-:W-:-:S02]  /*2940*/  UISETP.GE.OR UP0, UPT, UR5, UR10, UP0 ;  /* 0x0000000a0500728c */ /* 0x000fc40008706670 */
        /* <DEDUP_REMOVED lines=19> */
.L_x_44:
[----:B------:R-:W2:Y:S02]  /*2a80*/  LDCU UR4, c[0x0][0xf30] ;  /* 0x0001e600ff0477ac */ /* 0x000ea40008000800 */
[----:B--2---:R-:W-:-:S09]  /*2a90*/  UISETP.NE.AND UP0, UPT, UR4, 0x1, UPT ;  /* 0x000000010400788c */ /* 0x004fd2000bf05270 */
[----:B------:R-:W-:Y:S05]  /*2aa0*/  BRA.U UP0, `(.L_x_45) ;  /* 0x0000000100447547 */ /* 0x000fea000b800000 */
[----:B------:R-:W2:Y:S01]  /*2ab0*/  LDCU.128 UR8, c[0x0][0xf10] ;  /* 0x0001e200ff0877ac */ /* 0x000ea20008000c00 */
[----:B------:R-:W4:Y:S01]  /*2ac0*/  LDCU UR12, c[0x0][0xf0c] ;  /* 0x0001e180ff0c77ac */ /* 0x000f220008000800 */
[----:B------:R-:W1:Y:S01]  /*2ad0*/  LDCU UR13, c[0x0][0xf20] ;  /* 0x0001e400ff0d77ac */ /* 0x000e620008000800 */
[----:B--2---:R-:W-:Y:S02]  /*2ae0*/  UIMAD.WIDE.U32 UR6, UR58, UR8, URZ ;  /* 0x000000083a0672a5 */ /* 0x004fe4000f8e00ff */
[----:B------:R-:W-:Y:S02]  /*2af0*/  UIMAD.WIDE.U32 UR4, UR57, UR11, URZ ;  /* 0x0000000b390472a5 */ /* 0x000fe4000f8e00ff */
[----:B----4-:R-:W-:Y:S02]  /*2b00*/  UISETP.NE.AND UP2, UPT, UR12, 0x1, UPT ;  /* 0x000000010c00788c */ /* 0x010fe4000bf45270 */
[----:B------:R-:W-:Y:S01]  /*2b10*/  UISETP.NE.AND UP0, UPT, UR10, 0x1, UPT ;  /* 0x000000010a00788c */ /* 0x000fe2000bf05270 */
[----:B------:R-:W-:-:S02]  /*2b20*/  UMOV UR6, UR7 ;  /* 0x0000000700067c82 */ /* 0x000fc40008000000 */
[----:B------:R-:W-:Y:S01]  /*2b30*/  UMOV UR4, UR5 ;  /* 0x0000000500047c82 */ /* 0x000fe20008000000 */
[----:B------:R-:W-:Y:S02]  /*2b40*/  USHF.R.U32.HI UR9, URZ, UR9, UR6 ;  /* 0x00000009ff097299 */ /* 0x000fe40008011606 */
[----:B-1----:R-:W-:Y:S02]  /*2b50*/  USHF.R.U32.HI UR4, URZ, UR13, UR4 ;  /* 0x0000000dff047299 */ /* 0x002fe40008011604 */
[----:B------:R-:W-:Y:S02]  /*2b60*/  USEL UR5, UR58, UR9, !UP2 ;  /* 0x000000093a057287 */ /* 0x000fe4000d000000 */
[----:B------:R-:W-:-:S04]  /*2b70*/  USEL UR4, UR57, UR4, !UP0 ;  /* 0x0000000439047287 */ /* 0x000fc8000c000000 */
[----:B------:R-:W-:Y:S02]  /*2b80*/  UIADD3 UR6, UPT, UPT, UR5, -UR4, URZ ;  /* 0x8000000405067290 */ /* 0x000fe4000fffe0ff */
[----:B------:R-:W-:Y:S02]  /*2b90*/  UIADD3 UR4, UPT, UPT, -UR5, UR4, URZ ;  /* 0x0000000405047290 */ /* 0x000fe4000fffe1ff */
[----:B------:R-:W-:Y:S02]  /*2ba0*/  UIMAD UR57, UR6, UR10, UR57 ;  /* 0x0000000a063972a4 */ /* 0x000fe4000f8e0239 */
[----:B------:R-:W-:-:S12]  /*2bb0*/  UIMAD UR58, UR4, UR12, UR58 ;  /* 0x0000000c043a72a4 */ /* 0x000fd8000f8e023a */
.L_x_45:
[----:B------:R-:W-:Y:S01]  /*2bc0*/  VIADD R11, R11, 0x1 ;  /* 0x000000010b0b7836 */ /* 0x000fe20000000000 */
[----:B------:R-:W-:Y:S02]  /*2bd0*/  R2UR UR5, R178 ;  /* 0x00000000b20572ca */ /* 0x000fe400000e0000 */
[----:B------:R-:W-:Y:S02]  /*2be0*/  R2UR UR4, R179 ;  /* 0x00000000b30472ca */ /* 0x000fe400000e0000 */
[C---:B------:R-:W-:Y:S02]  /*2bf0*/  ISETP.NE.AND P0, PT, R11.reuse, 0x2, PT ;  /* 0x000000020b00780c */ /* 0x040fe40003f05270 */
[----:B------:R-:W-:Y:S02]  /*2c00*/  PLOP3.LUT P2, PT, PT, PT, PT, 0x80, 0x8 ;  /* 0x000000000008781c */ /* 0x000fe40003f4f070 */
[----:B------:R-:W-:Y:S02]  /*2c10*/  SEL R3, RZ, 0x1, P0 ;  /* 0x00000001ff037807 */ /* 0x000fe40000000000 */
[----:B------:R-:W-:-:S02]  /*2c20*/  SEL R11, R11, RZ, P0 ;  /* 0x000000ff0b0b7207 */ /* 0x000fc40000000000 */
[----:B------:R-:W-:Y:S01]  /*2c30*/  LOP3.LUT R10, R10, R3, RZ, 0x3c, !PT ;  /* 0x000000030a0a7212 */ /* 0x000fe200078e3cff */
[----:B------:R-:W-:Y:S02]  /*2c40*/  UIADD3 UR24, UPT, UPT, UR57, UR5, URZ ;  /* 0x0000000539187290 */ /* 0x000fe4000fffe0ff */
[----:B------:R-:W-:Y:S01]  /*2c50*/  UIADD3 UR20, UPT, UPT, UR58, UR4, URZ ;  /* 0x000000043a147290 */ /* 0x000fe2000fffe0ff */
[----:B------:R-:W-:Y:S11]  /*2c60*/  BRA.U UP1, `(.L_x_46) ;  /* 0xffffffed018c7547 */ /* 0x000ff6000b83ffff */
[----:B------:R-:W-:Y:S01]  /*2c70*/  UIADD3 UR14, UPT, UPT, UR14, 0x18, URZ ;  /* 0x000000180e0e7890 */ /* 0x000fe2000fffe0ff */
[----:B------:R-:W-:-:S03]  /*2c80*/  SHF.L.U32 R3, R12, 0x1f, RZ ;  /* 0x0000001f0c037819 */ /* 0x000fc600000006ff */
[----:B------:R-:W-:-:S09]  /*2c90*/  ULEA UR4, UR15, UR14, 0x3 ;  /* 0x0000000e0f047291 */ /* 0x000fd2000f8e18ff */
[----:B------:R-:W2:Y:S02]  /*2ca0*/  SYNCS.PHASECHK.TRANS64.TRYWAIT P0, [UR4], R3 ;  /* 0x00000003ff0075a7 */ /* 0x000ea40008001104 */
[----:B--2---:R-:W-:Y:S05]  /*2cb0*/  @!P0 BRA `(.L_x_47) ;  /* 0x0000010000548947 */ /* 0x004fea0003800000 */
.L_x_198:
[----:B------:R-:W-:-:S04]  /*2cc0*/  UIADD3 UR4, UPT, UPT, UR15, 0x1, URZ ;  /* 0x000000010f047890 */ /* 0x000fc8000fffe0ff */
[----:B------:R-:W-:-:S04]  /*2cd0*/  UISETP.NE.AND UP0, UPT, UR4, 0x3, UPT ;  /* 0x000000030400788c */ /* 0x000fc8000bf05270 */
[----:B------:R-:W-:Y:S02]  /*2ce0*/  USEL UR6, URZ, 0x1, UP0 ;  /* 0x00000001ff067887 */ /* 0x000fe40008000000 */
[----:B------:R-:W-:-:S04]  /*2cf0*/  USEL UR4, UR4, URZ, UP0 ;  /* 0x000000ff04047287 */ /* 0x000fc80008000000 */
[----:B------:R-:W-:Y:S01]  /*2d00*/  ULEA UR5, UR4, UR14, 0x3 ;  /* 0x0000000e04057291 */ /* 0x000fe2000f8e18ff */
[----:B------:R-:W-:-:S04]  /*2d10*/  LOP3.LUT R12, R12, UR6, RZ, 0x3c, !PT ;  /* 0x000000060c0c7c12 */ /* 0x000fc8000f8e3cff */
[----:B-1----:R-:W-:-:S04]  /*2d20*/  SHF.L.U32 R3, R12, 0x1f, RZ ;  /* 0x0000001f0c037819 */ /* 0x002fc800000006ff */
[----:B------:R-:W1:Y:S02]  /*2d30*/  SYNCS.PHASECHK.TRANS64.TRYWAIT P0, [UR5], R3 ;  /* 0x00000003ff0075a7 */ /* 0x000e640008001105 */
[----:B-1----:R-:W-:Y:S05]  /*2d40*/  @!P0 BRA `(.L_x_48) ;  /* 0x0000010000488947 */ /* 0x002fea0003800000 */
.L_x_200:
[----:B------:R-:W-:-:S04]  /*2d50*/  UIADD3 UR4, UPT, UPT, UR4, 0x1, URZ ;  /* 0x0000000104047890 */ /* 0x000fc8000fffe0ff */
[----:B------:R-:W-:-:S04]  /*2d60*/  UISETP.NE.AND UP0, UPT, UR4, 0x3, UPT ;  /* 0x000000030400788c */ /* 0x000fc8000bf05270 */
[----:B------:R-:W-:Y:S02]  /*2d70*/  USEL UR5, URZ, 0x1, UP0 ;  /* 0x00000001ff057887 */ /* 0x000fe40008000000 */
[----:B------:R-:W-:-:S04]  /*2d80*/  USEL UR4, UR4, URZ, UP0 ;  /* 0x000000ff04047287 */ /* 0x000fc80008000000 */
[----:B------:R-:W-:Y:S01]  /*2d90*/  ULEA UR4, UR4, UR14, 0x3 ;  /* 0x0000000e04047291 */ /* 0x000fe2000f8e18ff */
[----:B-1----:R-:W-:-:S04]  /*2da0*/  LOP3.LUT R3, R12, UR5, RZ, 0x3c, !PT ;  /* 0x000000050c037c12 */ /* 0x002fc8000f8e3cff */
[----:B------:R-:W-:Y:S01]  /*2db0*/  SHF.L.U32 R3, R3, 0x1f, RZ ;  /* 0x0000001f03037819 */ /* 0x000fe200000006ff */
[----:B------:R-:W-:-:S07]  /*2dc0*/  IMAD.U32 R0, RZ, RZ, UR4 ;  /* 0x00000004ff007e24 */ /* 0x000fce000f8e00ff */
.L_x_49:
[----:B-1----:R1:W2:Y:S02]  /*2dd0*/  SYNCS.PHASECHK.TRANS64.TRYWAIT P0, [R0+URZ], R3 ;  /* 0x00000003000075a7 */ /* 0x0022a400080011ff */
[----:B--2---:R-:W-:Y:S05]  /*2de0*/  @!P0 NANOSLEEP.SYNCS 0x989680 ;  /* 0x009896800000895d */ /* 0x004fea0003900000 */
[----:B------:R-:W2:Y:S02]  /*2df0*/  @!P0 SYNCS.PHASECHK.TRANS64 P0, [R0+URZ], R3 ;  /* 0x00000003000085a7 */ /* 0x000ea400080010ff */
[----:B--2---:R-:W-:Y:S05]  /*2e00*/  @P0 EXIT ;  /* 0x000000000000094d */ /* 0x004fea0003800000 */
[----:B------:R-:W-:Y:S05]  /*2e10*/  BRA `(.L_x_49) ;  /* 0xfffffffc00ec7947 */ /* 0x000fea000383ffff */
.L_x_22:
[----:B------:R-:W2:Y:S02]  /*2e20*/  S2UR UR4, SR_CgaCtaId ;  /* 0x00000000000479c3 */ /* 0x000ea40000008800 */
[----:B--2---:R-:W-:-:S04]  /*2e30*/  UISETP.NE.AND UP0, UPT, UR4, URZ, UPT ;  /* 0x000000ff0400728c */ /* 0x004fc8000bf05270 */
[----:B------:R-:W-:-:S09]  /*2e40*/  UISETP.NE.OR UP0, UPT, UR21, 0x1, UP0 ;  /* 0x000000011500788c */ /* 0x000fd20008705670 */
[----:B------:R-:W-:Y:S05]  /*2e50*/  BRA.U UP0, `(.L_x_50) ;  /* 0x00000005004c7547 */ /* 0x000fea000b800000 */
[----:B------:R-:W2:Y:S01]  /*2e60*/  S2UR UR5, SR_CgaCtaId ;  /* 0x00000000000579c3 */ /* 0x000ea20000008800 */
[----:B------:R-:W-:Y:S01]  /*2e70*/  UMOV UR4, 0x400 ;  /* 0x0000040000047882 */ /* 0x000fe20000000000 */
[----:B------:R-:W-:Y:S01]  /*2e80*/  ISETP.GE.U32.AND P2, PT, R0, 0x4, PT ;  /* 0x000000040000780c */ /* 0x000fe20003f46070 */
[----:B------:R-:W-:Y:S01]  /*2e90*/  IMAD.MOV.U32 R12, RZ, RZ, 0x1 ;  /* 0x00000001ff0c7424 */ /* 0x000fe200078e00ff */
[----:B------:R-:W-:Y:S02]  /*2ea0*/  CS2R R10, SRZ ;  /* 0x00000000000a7805 */ /* 0x000fe4000001ff00 */
[----:B------:R-:W-:Y:S01]  /*2eb0*/  CS2R R8, SRZ ;  /* 0x0000000000087805 */ /* 0x000fe2000001ff00 */
[----:B--2---:R-:W-:-:S03]  /*2ec0*/  ULEA UR6, UR5, UR4, 0x18 ;  /* 0x0000000405067291 */ /* 0x004fc6000f8ec0ff */
[----:B------:R-:W-:-:S09]  /*2ed0*/  UMOV UR5, URZ ;  /* 0x000000ff00057c82 */ /* 0x000fd20008000000 */
.L_x_54:
[----:B------:R-:W-:Y:S02]  /*2ee0*/  LEA R2, R8, UR6, 0x3 ;  /* 0x0000000608027c11 */ /* 0x000fe4000f8e18ff */
[----:B------:R-:W-:-:S03]  /*2ef0*/  SHF.L.U32 R5, R9, 0x1f, RZ ;  /* 0x0000001f09057819 */ /* 0x000fc600000006ff */
[----:B------:R-:W-:Y:S01]  /*2f00*/  VIADD R4, R2, 0xc0 ;  /* 0x000000c002047836 */ /* 0x000fe20000000000 */
[----:B------:R-:W2:Y:S02]  /*2f10*/  SYNCS.PHASECHK.TRANS64.TRYWAIT P0, [R2+URZ+0xb0], R5 ;  /* 0x0000b005020075a7 */ /* 0x000ea400080011ff */
[----:B--2---:R-:W-:Y:S05]  /*2f20*/  @!P0 BRA `(.L_x_51) ;  /* 0x000000fc00e88947 */ /* 0x004fea0003800000 */
.L_x_201:
[----:B------:R-:W-:Y:S01]  /*2f30*/  ULEA UR4, UR5, UR6, 0x3 ;  /* 0x0000000605047291 */ /* 0x000fe2000f8e18ff */
[----:B------:R-:W-:Y:S02]  /*2f40*/  PRMT R4, RZ, 0x654, R4 ;  /* 0x00000654ff047816 */ /* 0x000fe40000000004 */
[----:B--2---:R-:W-:Y:S01]  /*2f50*/  SHF.L.U32 R5, R12, 0x1f, RZ ;  /* 0x0000001f0c057819 */ /* 0x004fe200000006ff */
[----:B------:R-:W-:Y:S01]  /*2f60*/  UIADD3 UR7, UPT, UPT, UR4, 0x80, URZ ;  /* 0x0000008004077890 */ /* 0x000fe2000fffe0ff */
[----:B------:R2:W-:Y:S05]  /*2f70*/  SYNCS.ARRIVE.TRANS64.RED.A1T0 RZ, [R4+URZ], RZ ;  /* 0x000000ff04ff79a7 */ /* 0x0005ea00081004ff */
[----:B------:R-:W-:Y:S01]  /*2f80*/  IMAD.U32 R7, RZ, RZ, UR7 ;  /* 0x00000007ff077e24 */ /* 0x000fe2000f8e00ff */
[----:B------:R-:W3:Y:S04]  /*2f90*/  SYNCS.PHASECHK.TRANS64.TRYWAIT P0, [UR4+0x90], R5 ;  /* 0x00009005ff0075a7 */ /* 0x000ee80008001104 */
[----:B------:R-:W-:Y:S01]  /*2fa0*/  PRMT R6, R0, 0x654, R7 ;  /* 0x0000065400067816 */ /* 0x000fe20000000007 */
[----:B--2---:R-:W-:Y:S01]  /*2fb0*/  @!P2 IMAD.MOV.U32 R4, RZ, RZ, 0x10 ;  /* 0x00000010ff04a424 */ /* 0x004fe200078e00ff */
[----:B---3--:R-:W-:Y:S06]  /*2fc0*/  @!P0 BRA `(.L_x_52) ;  /* 0x000000fc00d48947 */ /* 0x008fec0003800000 */
.L_x_203:
[----:B------:R-:W-:Y:S01]  /*2fd0*/  ULEA UR8, UR5, UR6, 0x4 ;  /* 0x0000000605087291 */ /* 0x000fe2000f8e20ff */
[----:B------:R-:W-:Y:S01]  /*2fe0*/  SEL R3, R6, R3, !P2 ;  /* 0x0000000306037207 */ /* 0x000fe20005000000 */
[----:B------:R-:W-:Y:S01]  /*2ff0*/  UIADD3 UR9, UPT, UPT, UR4, 0x80, URZ ;  /* 0x0000008004097890 */ /* 0x000fe2000fffe0ff */
[----:B--2---:R-:W-:Y:S01]  /*3000*/  LEA R2, R11, UR6, 0x3 ;  /* 0x000000060b027c11 */ /* 0x004fe2000f8e18ff */
[----:B------:R-:W-:Y:S01]  /*3010*/  UIADD3 UR8, UPT, UPT, UR8, 0xe0, URZ ;  /* 0x000000e008087890 */ /* 0x000fe2000fffe0ff */
[----:B------:R-:W-:Y:S01]  /*3020*/  SHF.L.U32 R5, R10, 0x1f, RZ ;  /* 0x0000001f0a057819 */ /* 0x000fe200000006ff */
[----:B------:R2:W-:Y:S01]  /*3030*/  @!P2 SYNCS.ARRIVE.TRANS64.RED RZ, [R3+URZ], R4 ;  /* 0x0000000403ffa9a7 */ /* 0x0005e200080004ff */
[----:B------:R-:W-:Y:S01]  /*3040*/  UIADD3 UR4, UPT, UPT, UR5, 0x1, URZ ;  /* 0x0000000105047890 */ /* 0x000fe2000fffe0ff */
[----:B------:R-:W-:-:S03]  /*3050*/  VIADD R8, R8, 0x1 ;  /* 0x0000000108087836 */ /* 0x000fc60000000000 */
[----:B------:R-:W-:Y:S02]  /*3060*/  UISETP.NE.AND UP0, UPT, UR4, 0x2, UPT ;  /* 0x000000020400788c */ /* 0x000fe4000bf05270 */
[----:B------:R-:W-:Y:S06]  /*3070*/  UGETNEXTWORKID.BROADCAST [UR8], [UR9] ;  /* 0x00000000080073ca */ /* 0x000fec0008000100 */
[----:B------:R-:W-:Y:S01]  /*3080*/  USEL UR7, URZ, 0x1, UP0 ;  /* 0x00000001ff077887 */ /* 0x000fe20008000000 */
[----:B------:R-:W-:Y:S01]  /*3090*/  ISETP.NE.AND P0, PT, R8, 0x2, PT ;  /* 0x000000020800780c */ /* 0x000fe20003f05270 */
[----:B------:R-:W-:Y:S01]  /*30a0*/  USEL UR5, UR4, URZ, UP0 ;  /* 0x000000ff04057287 */ /* 0x000fe20008000000 */
[----:B------:R-:W3:Y:S03]  /*30b0*/  SYNCS.PHASECHK.TRANS64.TRYWAIT P1, [R2+URZ+0x80], R5 ;  /* 0x00008005020075a7 */ /* 0x000ee600080211ff */
[----:B------:R-:W-:Y:S01]  /*30c0*/  LOP3.LUT R12, R12, UR7, RZ, 0x3c, !PT ;  /* 0x000000070c0c7c12 */ /* 0x000fe2000f8e3cff */
[----:B--23--:R-:W-:Y:S07]  /*30d0*/  @!P1 BRA `(.L_x_53) ;  /* 0x000000fc00a89947 */ /* 0x00cfee0003800000 */
.L_x_204:
[C---:B------:R-:W-:Y:S01]  /*30e0*/  LEA R4, R11.reuse, UR6, 0x4 ;  /* 0x000000060b047c11 */ /* 0x040fe2000f8e20ff */
[----:B--2---:R-:W-:Y:S01]  /*30f0*/  VIADD R2, R2, 0x90 ;  /* 0x0000009002027836 */ /* 0x004fe20000000000 */
[----:B------:R-:W-:Y:S01]  /*3100*/  SEL R8, R8, RZ, P0 ;  /* 0x000000ff08087207 */ /* 0x000fe20000000000 */
[----:B------:R-:W-:-:S03]  /*3110*/  VIADD R11, R11, 0x1 ;  /* 0x000000010b0b7836 */ /* 0x000fc60000000000 */
[----:B------:R-:W2:Y:S01]  /*3120*/  LDS.128 R4, [R4+0xe0] ;  /* 0x0000e00004047984 */ /* 0x000ea20000000c00 */
[----:B------:R-:W-:Y:S02]  /*3130*/  PRMT R2, RZ, 0x654, R2 ;  /* 0x00000654ff027816 */ /* 0x000fe40000000002 */
[C---:B------:R-:W-:Y:S01]  /*3140*/  ISETP.NE.AND P1, PT, R11.reuse, 0x2, PT ;  /* 0x000000020b00780c */ /* 0x040fe20003f25270 */
[----:B------:R-:W-:Y:S01]  /*3150*/  @!PT LDS RZ, [RZ] ;  /* 0x00000000fffff984 */ /* 0x000fe20000000800 */
[----:B------:R-:W-:Y:S01]  /*3160*/  @!PT LDS RZ, [RZ] ;  /* 0x00000000fffff984 */ /* 0x000fe20000000800 */
[----:B------:R-:W-:Y:S01]  /*3170*/  @!PT LDS RZ, [RZ] ;  /* 0x00000000fffff984 */ /* 0x000fe20000000800 */
[----:B------:R-:W-:Y:S01]  /*3180*/  @!PT LDS RZ, [RZ] ;  /* 0x00000000fffff984 */ /* 0x000fe20000000800 */
[----:B------:R3:W-:Y:S06]  /*3190*/  MEMBAR.ALL.CTA ;  /* 0x0000000000007992 */ /* 0x0007ec0000008000 */
[----:B---3--:R-:W3:Y:S01]  /*31a0*/  FENCE.VIEW.ASYNC.S ;  /* 0x00000000000073c6 */ /* 0x008ee20000000000 */
[----:B------:R-:W-:Y:S01]  /*31b0*/  SEL R11, R11, RZ, P1 ;  /* 0x000000ff0b0b7207 */ /* 0x000fe20000800000 */
[----:B---3--:R3:W-:Y:S01]  /*31c0*/  SYNCS.ARRIVE.TRANS64.RED.A1T0 RZ, [R2+URZ], RZ ;  /* 0x000000ff02ff79a7 */ /* 0x0087e200081004ff */
[----:B--2---:R-:W-:-:S02]  /*31d0*/  LOP3.LUT P3, RZ, R6, 0x1, RZ, 0xc0, !PT ;  /* 0x0000000106ff7812 */ /* 0x004fc4000786c0ff */
[----:B------:R-:W-:-:S04]  /*31e0*/  SEL R5, RZ, 0x1, P1 ;  /* 0x00000001ff057807 */ /* 0x000fc80000800000 */
[----:B------:R-:W-:Y:S02]  /*31f0*/  LOP3.LUT R10, R10, R5, RZ, 0x3c, !PT ;  /* 0x000000050a0a7212 */ /* 0x000fe400078e3cff */
[----:B---3--:R-:W-:-:S04]  /*3200*/  SEL R2, RZ, 0x1, P0 ;  /* 0x00000001ff027807 */ /* 0x008fc80000000000 */
[----:B------:R-:W-:Y:S01]  /*3210*/  LOP3.LUT R9, R9, R2, RZ, 0x3c, !PT ;  /* 0x0000000209097212 */ /* 0x000fe200078e3cff */
[----:B------:R-:W-:Y:S06]  /*3220*/  @P3 BRA `(.L_x_54) ;  /* 0xfffffffc002c3947 */ /* 0x000fec000383ffff */
[----:B------:R-:W-:Y:S01]  /*3230*/  ULEA UR4, UR5, UR6, 0x3 ;  /* 0x0000000605047291 */ /* 0x000fe2000f8e18ff */
[----:B------:R-:W-:-:S08]  /*3240*/  SHF.L.U32 R3, R12, 0x1f, RZ ;  /* 0x0000001f0c037819 */ /* 0x000fd000000006ff */
[----:B------:R-:W2:Y:S02]  /*3250*/  SYNCS.PHASECHK.TRANS64 P0, [UR4+0x90], R3 ;  /* 0x00009003ff0075a7 */ /* 0x000ea40008001004 */
[----:B--2---:R-:W-:Y:S05]  /*3260*/  @P0 BRA `(.L_x_55) ;  /* 0x0000000000080947 */ /* 0x004fea0003800000 */
[----:B------:R-:W2:Y:S02]  /*3270*/  SYNCS.PHASECHK.TRANS64.TRYWAIT P0, [UR4+0x90], R3 ;  /* 0x00009003ff0075a7 */ /* 0x000ea40008001104 */
[----:B--2---:R-:W-:Y:S05]  /*3280*/  @!P0 BRA `(.L_x_56) ;  /* 0x000000fc00508947 */ /* 0x004fea0003800000 */
.L_x_55:
[----:B------:R-:W-:-:S04]  /*3290*/  UIADD3 UR7, UPT, UPT, UR5, 0x1, URZ ;  /* 0x0000000105077890 */ /* 0x000fc8000fffe0ff */
[----:B------:R-:W-:-:S04]  /*32a0*/  UISETP.NE.AND UP0, UPT, UR7, 0x2, UPT ;  /* 0x000000020700788c */ /* 0x000fc8000bf05270 */
[----:B------:R-:W-:Y:S02]  /*32b0*/  USEL UR8, URZ, 0x1, UP0 ;  /* 0x00000001ff087887 */ /* 0x000fe40008000000 */
[----:B------:R-:W-:-:S04]  /*32c0*/  USEL UR7, UR7, URZ, UP0 ;  /* 0x000000ff07077287 */ /* 0x000fc80008000000 */
[----:B------:R-:W-:Y:S01]  /*32d0*/  ULEA UR7, UR7, UR6, 0x3 ;  /* 0x0000000607077291 */ /* 0x000fe2000f8e18ff */
[----:B--2---:R-:W-:-:S04]  /*32e0*/  LOP3.LUT R3, R12, UR8, RZ, 0x3c, !PT ;  /* 0x000000080c037c12 */ /* 0x004fc8000f8e3cff */
[----:B------:R-:W-:-:S04]  /*32f0*/  SHF.L.U32 R0, R3, 0x1f, RZ ;  /* 0x0000001f03007819 */ /* 0x000fc800000006ff */
[----:B------:R-:W2:Y:S02]  /*3300*/  SYNCS.PHASECHK.TRANS64 P0, [UR7+0x90], R0 ;  /* 0x00009000ff0075a7 */ /* 0x000ea40008001007 */
[----:B-12---:R-:W-:Y:S05]  /*3310*/  @P0 EXIT ;  /* 0x000000000000094d */ /* 0x006fea0003800000 */
[----:B------:R-:W-:Y:S02]  /*3320*/  SHF.L.U32 R3, R3, 0x1f, RZ ;  /* 0x0000001f03037819 */ /* 0x000fe400000006ff */
[----:B------:R-:W-:-:S07]  /*3330*/  MOV R0, UR7 ;  /* 0x0000000700007c02 */ /* 0x000fce0008000f00 */
.L_x_57:
[----:B-1----:R1:W2:Y:S02]  /*3340*/  SYNCS.PHASECHK.TRANS64.TRYWAIT P0, [R0+URZ+0x90], R3 ;  /* 0x00009003000075a7 */ /* 0x0022a400080011ff */
[----:B--2---:R-:W-:Y:S05]  /*3350*/  @!P0 NANOSLEEP.SYNCS 0x989680 ;  /* 0x009896800000895d */ /* 0x004fea0003900000 */
[----:B------:R-:W2:Y:S02]  /*3360*/  @!P0 SYNCS.PHASECHK.TRANS64 P0, [R0+URZ+0x90], R3 ;  /* 0x00009003000085a7 */ /* 0x000ea400080010ff */
[----:B--2---:R-:W-:Y:S05]  /*3370*/  @P0 EXIT ;  /* 0x000000000000094d */ /* 0x004fea0003800000 */
[----:B------:R-:W-:Y:S05]  /*3380*/  BRA `(.L_x_57) ;  /* 0xfffffffc00ec7947 */ /* 0x000fea000383ffff */
.L_x_50:
[----:B------:R-:W-:Y:S05]  /*3390*/  BRA.U UP4, `(.L_x_58) ;  /* 0x0000001504507547 */ /* 0x000fea000b800000 */
[----:B------:R-:W2:Y:S01]  /*33a0*/  S2UR UR7, SR_CgaCtaId ;  /* 0x00000000000779c3 */ /* 0x000ea20000008800 */
[----:B------:R-:W-:Y:S01]  /*33b0*/  UMOV UR4, 0x40 ;  /* 0x0000004000047882 */ /* 0x000fe20000000000 */
[----:B------:R-:W-:Y:S01]  /*33c0*/  NOP ;  /* 0x0000000000007918 */ /* 0x000fe20000000000 */
[----:B------:R-:W-:Y:S01]  /*33d0*/  UMOV UR6, 0x400 ;  /* 0x0000040000067882 */ /* 0x000fe20000000000 */
[----:B--2---:R-:W-:Y:S02]  /*33e0*/  ULEA UR5, UR7, UR4, 0x18 ;  /* 0x0000000407057291 */ /* 0x004fe4000f8ec0ff */
[----:B------:R-:W-:-:S07]  /*33f0*/  ULEA UR6, UR7, UR6, 0x18 ;  /* 0x0000000607067291 */ /* 0x000fce000f8ec0ff */
[----:B------:R-:W2:Y:S02]  /*3400*/  LDS.U8 R0, [UR5+0x1c] ;  /* 0x00001c05ff007984 */ /* 0x000ea40008000000 */
[----:B--2---:R-:W-:-:S13]  /*3410*/  ISETP.NE.AND P0, PT, R0, RZ, PT ;  /* 0x000000ff0000720c */ /* 0x004fda0003f05270 */
[----:B------:R-:W-:Y:S05]  /*3420*/  @P0 BRA `(.L_x_59) ;  /* 0x0000000000580947 */ /* 0x000fea0003800000 */
[----:B------:R-:W-:-:S13]  /*3430*/  ELECT P0, URZ, PT ;  /* 0x0000000000ff782f */ /* 0x000fda0003800000 */
[----:B------:R-:W-:Y:S05]  /*3440*/  @!P0 BRA `(.L_x_60) ;  /* 0x0000000000608947 */ /* 0x000fea0003800000 */
[----:B------:R-:W-:Y:S01]  /*3450*/  UMOV UR4, 0x10 ;  /* 0x0000001000047882 */ /* 0x000fe20000000000 */
[----:B------:R-:W-:Y:S01]  /*3460*/  HFMA2 R0, -RZ, RZ, 0, 5.9604644775390625e-08 ;  /* 0x00000001ff007431 */ /* 0x000fe200000001ff */
[----:B------:R-:W-:-:S03]  /*3470*/  MOV R3, 0xffff ;  /* 0x0000ffff00037802 */ /* 0x000fc60000000f00 */
[----:B------:R-:W-:Y:S04]  /*3480*/  DEPBAR.LE SB2, 0x36 ;  /* 0x0000ad800000791a */ /* 0x000fe80000000000 */
[----:B------:R-:W2:Y:S02]  /*3490*/  UTCATOMSWS.FIND_AND_SET.ALIGN UP0, UR4, UR4 ;  /* 0x00000004000475e3 */ /* 0x000ea40008000800 */
[----:B--2---:R-:W-:Y:S01]  /*34a0*/  MOV R4, UR4 ;  /* 0x0000000400047c02 */ /* 0x004fe20008000f00 */
[----:B------:R-:W-:Y:S06]  /*34b0*/  BRA.U UP0, `(.L_x_61) ;  /* 0x0000000100187547 */ /* 0x000fec000b800000 */
.L_x_62:
[----:B------:R-:W-:Y:S05]  /*34c0*/  NANOSLEEP 0x64 ;  /* 0x000000640000795d */ /* 0x000fea0003800000 */
[----:B------:R-:W-:-:S05]  /*34d0*/  UMOV UR4, 0x10 ;  /* 0x0000001000047882 */ /* 0x000fca0000000000 */
[----:B------:R-:W-:Y:S04]  /*34e0*/  DEPBAR.LE SB2, 0x36 ;  /* 0x0000ad800000791a */ /* 0x000fe80000000000 */
[----:B------:R-:W2:Y:S02]  /*34f0*/  UTCATOMSWS.FIND_AND_SET.ALIGN UP0, UR4, UR4 ;  /* 0x00000004000475e3 */ /* 0x000ea40008000800 */
[----:B--2---:R-:W-:Y:S01]  /*3500*/  MOV R4, UR4 ;  /* 0x0000000400047c02 */ /* 0x004fe20008000f00 */
[----:B------:R-:W-:Y:S05]  /*3510*/  BRA.U !UP0, `(.L_x_62) ;  /* 0xfffffffd08e87547 */ /* 0x000fea000b83ffff */
.L_x_61:
[-C--:B------:R-:W-:Y:S02]  /*3520*/  SHF.L.U32 R3, R3, R4.reuse, RZ ;  /* 0x0000000403037219 */ /* 0x080fe400000006ff */
[----:B------:R-:W-:Y:S01]  /*3530*/  SHF.L.U32 R0, R0, R4, RZ ;  /* 0x0000000400007219 */ /* 0x000fe200000006ff */
[----:B------:R-:W-:Y:S02]  /*3540*/  IMAD.SHL.U32 R4, R4, 0x20, RZ ;  /* 0x0000002004047824 */ /* 0x000fe400078e00ff */
[----:B------:R2:W-:Y:S04]  /*3550*/  ATOMS.OR RZ, [UR5+0x14], R3 ;  /* 0x00001403ffff798c */ /* 0x0005e8000b000005 */
[----:B------:R2:W-:Y:S04]  /*3560*/  ATOMS.OR RZ, [UR5+0x18], R0 ;  /* 0x00001800ffff798c */ /* 0x0005e8000b000005 */
[----:B------:R2:W-:Y:S01]  /*3570*/  STS [UR6+0x100], R4 ;  /* 0x00010004ff007988 */ /* 0x0005e20008000806 */
[----:B------:R-:W-:Y:S05]  /*3580*/  BRA `(.L_x_60) ;  /* 0x0000000000107947 */ /* 0x000fea0003800000 */
.L_x_59:
[----:B------:R-:W-:Y:S02]  /*3590*/  MOV R0, 0xffffffff ;  /* 0xffffffff00007802 */ /* 0x000fe40000000f00 */
[----:B------:R-:W-:-:S03]  /*35a0*/  MOV R4, 0x35d0 ;  /* 0x000035d000047802 */ /* 0x000fc60000000f00 */
[----:B------:R2:W-:Y:S04]  /*35b0*/  STS [UR6+0x100], R0 ;  /* 0x00010000ff007988 */ /* 0x0005e80008000806 */
[----:B-12--5:R-:W-:Y:S05]  /*35c0*/  CALL.REL.NOINC `($__internal_1_$__cuda_sm10x_tcgen05_guardrail_trap_phase_invalid_during_alloc) ;  /* 0x00000104001c7944 */ /* 0x026fea0003c00000 */
.L_x_60:
[----:B------:R-:W-:Y:S05]  /*35d0*/  WARPSYNC.ALL ;  /* 0x0000000000007948 */ /* 0x000fea0003800000 */
[----:B------:R-:W3:Y:S01]  /*35e0*/  S2UR UR4, SR_CgaCtaId ;  /* 0x00000000000479c3 */ /* 0x000ee20000008800 */
[----:B------:R-:W-:Y:S01]  /*35f0*/  UMOV UR38, 0x400 ;  /* 0x0000040000267882 */ /* 0x000fe20000000000 */
[----:B------:R-:W-:-:S06]  /*3600*/  NOP ;  /* 0x0000000000007918 */ /* 0x000fcc0000000000 */
[----:B------:R-:W-:Y:S06]  /*3610*/  BAR.ARV 0x6, 0xa0 ;  /* 0x0182800000007b1d */ /* 0x000fec0000002000 */
[----:B------:R-:W4:Y:S01]  /*3620*/  LDCU UR12, c[0x0][0x38c] ;  /* 0x00007180ff0c77ac */ /* 0x000f220008000800 */
[----:B------:R-:W-:Y:S01]  /*3630*/  CS2R R8, SRZ ;  /* 0x0000000000087805 */ /* 0x000fe2000001ff00 */
[----:B--2---:R-:W-:Y:S01]  /*3640*/  IMAD.MOV.U32 R3, RZ, RZ, RZ ;  /* 0x000000ffff037224 */ /* 0x004fe200078e00ff */
[----:B------:R-:W-:Y:S01]  /*3650*/  UMOV UR5, 0x1 ;  /* 0x0000000100057882 */ /* 0x000fe20000000000 */
[----:B------:R-:W-:Y:S01]  /*3660*/  UMOV UR35, URZ ;  /* 0x000000ff00237c82 */ /* 0x000fe20008000000 */
[----:B------:R-:W-:Y:S01]  /*3670*/  UMOV UR64, URZ ;  /* 0x000000ff00407c82 */ /* 0x000fe20008000000 */
[----:B------:R-:W-:Y:S01]  /*3680*/  UMOV UR62, URZ ;  /* 0x000000ff003e7c82 */ /* 0x000fe20008000000 */
[----:B------:R-:W-:Y:S01]  /*3690*/  UMOV UR60, URZ ;  /* 0x000000ff003c7c82 */ /* 0x000fe20008000000 */
[----:B------:R-:W-:Y:S01]  /*36a0*/  UMOV UR46, URZ ;  /* 0x000000ff002e7c82 */ /* 0x000fe20008000000 */
[----:B---3--:R-:W-:Y:S01]  /*36b0*/  ULEA UR38, UR4, UR38, 0x18 ;  /* 0x0000002604267291 */ /* 0x008fe2000f8ec0ff */
[----:B------:R-:W2:Y:S03]  /*36c0*/  LDCU UR4, c[0x0][0x38c] ;  /* 0x00007180ff0477ac */ /* 0x000ea60008000800 */
[----:B------:R-:W-:-:S02]  /*36d0*/  UIADD3 UR7, UPT, UPT, UR38, 0x8400, URZ ;  /* 0x0000840026077890 */ /* 0x000fc4000fffe0ff */
[----:B------:R-:W-:-:S03]  /*36e0*/  UIADD3 UR6, UPT, UPT, UR38, 0x14400, URZ ;  /* 0x0001440026067890 */ /* 0x000fc6000fffe0ff */
[----:B------:R-:W3:Y:S01]  /*36f0*/  LDS R0, [UR38+0x100] ;  /* 0x00010026ff007984 */ /* 0x000ee20008000800 */
[----:B----4-:R-:W-:Y:S02]  /*3700*/  UIADD3 UR12, UPT, UPT, UR12, 0xff, URZ ;  /* 0x000000ff0c0c7890 */ /* 0x010fe4000fffe0ff */
[----:B------:R-:W-:Y:S02]  /*3710*/  UIADD3 UR8, UPT, UPT, UR38, 0x2d000, URZ ;  /* 0x0002d00026087890 */ /* 0x000fe4000fffe0ff */
[----:B------:R-:W-:Y:S02]  /*3720*/  USHF.R.U32.HI UR11, URZ, 0x4, UR7 ;  /* 0x00000004ff0b7899 */ /* 0x000fe40008011607 */
[----:B------:R-:W-:Y:S02]  /*3730*/  USHF.R.U32.HI UR9, URZ, 0x4, UR6 ;  /* 0x00000004ff097899 */ /* 0x000fe40008011606 */
[----:B------:R-:W-:Y:S02]  /*3740*/  USHF.R.S32.HI UR10, URZ, 0x1f, UR12 ;  /* 0x0000001fff0a7899 */ /* 0x000fe4000801140c */
[----:B--2---:R-:W-:-:S02]  /*3750*/  UISETP.GE.AND UP3, UPT, UR4, 0x1, UPT ;  /* 0x000000010400788c */ /* 0x004fc4000bf66270 */
[----:B------:R-:W-:Y:S02]  /*3760*/  UISETP.GE.U32.AND UP2, UPT, UR4, 0x101, UPT ;  /* 0x000001010400788c */ /* 0x000fe4000bf46070 */
[----:B------:R-:W-:Y:S02]  /*3770*/  UIADD3 UR4, UPT, UPT, UR38, 0x2c400, URZ ;  /* 0x0002c40026047890 */ /* 0x000fe4000fffe0ff */
[----:B------:R-:W-:Y:S02]  /*3780*/  USHF.R.U32.HI UR6, URZ, 0x4, UR8 ;  /* 0x00000004ff067899 */ /* 0x000fe40008011608 */
[----:B------:R-:W-:Y:S02]  /*3790*/  USHF.R.U32.HI UR7, URZ, 0x4, UR4 ;  /* 0x00000004ff077899 */ /* 0x000fe40008011604 */
[----:B------:R-:W-:Y:S02]  /*37a0*/  ULOP3.LUT UR9, UR9, 0x3fff, URZ, 0xc0, !UPT ;  /* 0x00003fff09097892 */ /* 0x000fe4000f8ec0ff */
[----:B------:R-:W-:-:S02]  /*37b0*/  ULEA.HI UR4, UR10, UR12, URZ, 0x8 ;  /* 0x0000000c0a047291 */ /* 0x000fc4000f8f40ff */
[----:B------:R-:W-:Y:S02]  /*37c0*/  ULOP3.LUT UR7, UR7, 0x3fff, URZ, 0xc0, !UPT ;  /* 0x00003fff07077892 */ /* 0x000fe4000f8ec0ff */
[----:B------:R-:W-:Y:S02]  /*37d0*/  ULOP3.LUT UR6, UR6, 0x3fff, URZ, 0xc0, !UPT ;  /* 0x00003fff06067892 */ /* 0x000fe4000f8ec0ff */
[----:B------:R-:W-:Y:S02]  /*37e0*/  ULOP3.LUT UR56, UR9, 0x10000, URZ, 0xfc, !UPT ;  /* 0x0001000009387892 */ /* 0x000fe4000f8efcff */
[----:B------:R-:W-:Y:S02]  /*37f0*/  ULOP3.LUT UR11, UR11, 0x3fff, URZ, 0xc0, !UPT ;  /* 0x00003fff0b0b7892 */ /* 0x000fe4000f8ec0ff */
[----:B------:R-:W-:Y:S02]  /*3800*/  USHF.R.S32.HI UR68, URZ, 0x8, UR4 ;  /* 0x00000008ff447899 */ /* 0x000fe40008011404 */
[----:B------:R-:W-:-:S02]  /*3810*/  ULOP3.LUT UR57, UR7, 0x10000, URZ, 0xfc, !UPT ;  /* 0x0001000007397892 */ /* 0x000fc4000f8efcff */
[----:B------:R-:W-:Y:S02]  /*3820*/  ULOP3.LUT UR58, UR6, 0x10000, URZ, 0xfc, !UPT ;  /* 0x00010000063a7892 */ /* 0x000fe4000f8efcff */
[----:B------:R-:W-:Y:S01]  /*3830*/  ULOP3.LUT UR39, UR11, 0x10000, URZ, 0xfc, !UPT ;  /* 0x000100000b277892 */ /* 0x000fe2000f8efcff */
[----:B---3--:R-:W-:Y:S01]  /*3840*/  R2UR UR32, R0 ;  /* 0x00000000002072ca */ /* 0x008fe200000e0000 */
[----:B------:R-:W-:Y:S02]  /*3850*/  UIADD3 UR70, UPT, UPT, UR38, 0xa0, URZ ;  /* 0x000000a026467890 */ /* 0x000fe4000fffe0ff */
[----:B------:R-:W-:Y:S01]  /*3860*/  UIADD3 UR69, UPT, UPT, UR68, -0x1, URZ ;  /* 0xffffffff44457890 */ /* 0x000fe2000fffe0ff */
[----:B------:R-:W-:Y:S01]  /*3870*/  UMOV UR44, URZ ;  /* 0x000000ff002c7c82 */ /* 0x000fe20008000000 */
[----:B------:R-:W-:Y:S01]  /*3880*/  UMOV UR42, URZ ;  /* 0x000000ff002a7c82 */ /* 0x000fe20008000000 */
[----:B------:R-:W-:-:S07]  /*3890*/  UMOV UR40, URZ ;  /* 0x000000ff00287c82 */ /* 0x000fce0008000000 */
[----:B------:R-:W-:Y:S02]  /*38a0*/  UIADD3 UR54, UPT, UPT, UR32, 0x1c0, URZ ;  /* 0x000001c020367890 */ /* 0x000fe4000fffe0ff */
[----:B------:R-:W-:Y:S02]  /*38b0*/  UIADD3 UR55, UPT, UPT, UR32, 0x1c8, URZ ;  /* 0x000001c820377890 */ /* 0x000fe4000fffe0ff */
[----:B------:R-:W-:Y:S02]  /*38c0*/  UIADD3 UR52, UPT, UPT, UR32, 0x1c4, URZ ;  /* 0x000001c420347890 */ /* 0x000fe4000fffe0ff */
[----:B------:R-:W-:Y:S02]  /*38d0*/  UIADD3 UR50, UPT, UPT, UR32, -0x7ffffe40, URZ ;  /* 0x800001c020327890 */ /* 0x000fe4000fffe0ff */
[----:B------:R-:W-:Y:S02]  /*38e0*/  UIADD3 UR51, UPT, UPT, UR32, -0x7ffffe38, URZ ;  /* 0x800001c820337890 */ /* 0x000fe4000fffe0ff */
[----:B------:R-:W-:-:S02]  /*38f0*/  UIADD3 UR53, UPT, UPT, UR32, 0x1d0, URZ ;  /* 0x000001d020357890 */ /* 0x000fc4000fffe0ff */
[----:B------:R-:W-:Y:S02]  /*3900*/  UIADD3 UR48, UPT, UPT, UR32, -0x7ffffe3c, URZ ;  /* 0x800001c420307890 */ /* 0x000fe4000fffe0ff */
[----:B------:R-:W-:Y:S02]  /*3910*/  UIADD3 UR49, UPT, UPT, UR32, -0x7ffffe30, URZ ;  /* 0x800001d020317890 */ /* 0x000fe4000fffe0ff */
[----:B------:R-:W-:Y:S02]  /*3920*/  USHF.R.U32.HI UR9, URZ, 0x11, UR54 ;  /* 0x00000011ff097899 */ /* 0x000fe40008011636 */
[----:B------:R-:W-:Y:S02]  /*3930*/  USHF.R.U32.HI UR8, URZ, 0x1a, UR55 ;  /* 0x0000001aff087899 */ /* 0x000fe40008011637 */
[----:B------:R-:W-:Y:S02]  /*3940*/  USHF.R.U32.HI UR7, URZ, 0x11, UR50 ;  /* 0x00000011ff077899 */ /* 0x000fe40008011632 */
[----:B------:R-:W-:-:S02]  /*3950*/  USHF.R.U32.HI UR6, URZ, 0x1a, UR51 ;  /* 0x0000001aff067899 */ /* 0x000fc40008011633 */
[----:B------:R-:W-:Y:S02]  /*3960*/  USHF.R.U32.HI UR4, URZ, 0x11, UR52 ;  /* 0x00000011ff047899 */ /* 0x000fe40008011634 */
[----:B------:R-:W-:Y:S02]  /*3970*/  USHF.R.U32.HI UR10, URZ, 0x1a, UR53 ;  /* 0x0000001aff0a7899 */ /* 0x000fe40008011635 */
[----:B------:R-:W-:Y:S02]  /*3980*/  USHF.R.U32.HI UR12, URZ, 0x11, UR48 ;  /* 0x00000011ff0c7899 */ /* 0x000fe40008011630 */
[----:B------:R-:W-:Y:S02]  /*3990*/  USHF.R.U32.HI UR13, URZ, 0x1a, UR49 ;  /* 0x0000001aff0d7899 */ /* 0x000fe40008011631 */
[----:B------:R-:W-:Y:S02]  /*39a0*/  ULOP3.LUT UR14, UR9, 0x6000, URZ, 0xc0, !UPT ;  /* 0x00006000090e7892 */ /* 0x000fe4000f8ec0ff */
[----:B------:R-:W-:-:S02]  /*39b0*/  ULOP3.LUT UR66, UR8, 0x30, URZ, 0xc0, !UPT ;  /* 0x0000003008427892 */ /* 0x000fc4000f8ec0ff */
[----:B------:R-:W-:Y:S02]  /*39c0*/  ULOP3.LUT UR11, UR7, 0x6000, URZ, 0xc0, !UPT ;  /* 0x00006000070b7892 */ /* 0x000fe4000f8ec0ff */
[----:B------:R-:W-:Y:S02]  /*39d0*/  ULOP3.LUT UR9, UR6, 0x30, URZ, 0xc0, !UPT ;  /* 0x0000003006097892 */ /* 0x000fe4000f8ec0ff */
[----:B------:R-:W-:Y:S02]  /*39e0*/  ULOP3.LUT UR8, UR4, 0x6000, URZ, 0xc0, !UPT ;  /* 0x0000600004087892 */ /* 0x000fe4000f8ec0ff */
[----:B------:R-:W-:Y:S02]  /*39f0*/  ULOP3.LUT UR7, UR10, 0x30, URZ, 0xc0, !UPT ;  /* 0x000000300a077892 */ /* 0x000fe4000f8ec0ff */
        /* <DEDUP_REMOVED lines=10> */
[----:B------:R-:W-:Y:S02]  /*3aa0*/  UPRMT UR67, UR66, 0x5410, UR14 ;  /* 0x0000541042437896 */ /* 0x000fe4000800000e */
[----:B------:R-:W-:Y:S02]  /*3ab0*/  UPRMT UR65, UR9, 0x5410, UR11 ;  /* 0x0000541009417896 */ /* 0x000fe4000800000b */
[----:B------:R-:W-:Y:S02]  /*3ac0*/  UPRMT UR63, UR7, 0x5410, UR8 ;  /* 0x00005410073f7896 */ /* 0x000fe40008000008 */
[----:B------:R-:W-:Y:S01]  /*3ad0*/  UPRMT UR61, UR4, 0x5410, UR6 ;  /* 0x00005410043d7896 */ /* 0x000fe20008000006 */
[----:B------:R-:W-:Y:S01]  /*3ae0*/  UMOV UR66, URZ ;  /* 0x000000ff00427c82 */ /* 0x000fe20008000000 */
[----:B------:R-:W-:Y:S01]  /*3af0*/  UMOV UR47, UR67 ;  /* 0x00000043002f7c82 */ /* 0x000fe20008000000 */
[----:B------:R-:W-:-:S02]  /*3b00*/  UMOV UR45, UR65 ;  /* 0x00000041002d7c82 */ /* 0x000fc40008000000 */
[----:B------:R-:W-:Y:S02]  /*3b10*/  UMOV UR43, UR63 ;  /* 0x0000003f002b7c82 */ /* 0x000fe40008000000 */
[----:B------:R-:W-:-:S05]  /*3b20*/  UMOV UR41, UR61 ;  /* 0x0000003d00297c82 */ /* 0x000fca0008000000 */
.L_x_72:
[C---:B------:R-:W-:Y:S02]  /*3b30*/  LEA R0, R9.reuse, UR38, 0x3 ;  /* 0x0000002609007c11 */ /* 0x040fe4000f8e18ff */
[----:B------:R-:W-:Y:S02]  /*3b40*/  SHF.L.U32 R5, R8, 0x1f, RZ ;  /* 0x0000001f08057819 */ /* 0x000fe400000006ff */
[----:B------:R-:W-:Y:S02]  /*3b50*/  LEA R4, R9, UR38, 0x4 ;  /* 0x0000002609047c11 */ /* 0x000fe4000f8e20ff */
[----:B--2---:R-:W2:Y:S02]  /*3b60*/  SYNCS.PHASECHK.TRANS64.TRYWAIT P0, [R0+URZ+0x80], R5 ;  /* 0x00008005000075a7 */ /* 0x004ea400080011ff */
[----:B--23--:R-:W-:Y:S05]  /*3b70*/  @!P0 BRA `(.L_x_63) ;  /* 0x000000f4002c8947 */ /* 0x00cfea0003800000 */
.L_x_206:
[----:B--2---:R-:W2:Y:S01]  /*3b80*/  LDS.128 R4, [R4+0xe0] ;  /* 0x0000e00004047984 */ /* 0x004ea20000000c00 */
[----:B------:R-:W-:Y:S01]  /*3b90*/  VIADD R0, R0, 0x90 ;  /* 0x0000009000007836 */ /* 0x000fe20000000000 */
[----:B------:R-:W-:Y:S01]  /*3ba0*/  ULOP3.LUT UR59, UR5, 0x1, URZ, 0x3c, !UPT ;  /* 0x00000001053b7892 */ /* 0x000fe2000f8e3cff */
[----:B------:R-:W-:Y:S01]  /*3bb0*/  VIADD R9, R9, 0x1 ;  /* 0x0000000109097836 */ /* 0x000fe20000000000 */
[----:B------:R-:W-:Y:S01]  /*3bc0*/  @!PT LDS RZ, [RZ] ;  /* 0x00000000fffff984 */ /* 0x000fe20000000800 */
[----:B------:R-:W-:Y:S01]  /*3bd0*/  @!PT LDS RZ, [RZ] ;  /* 0x00000000fffff984 */ /* 0x000fe20000000800 */
[----:B------:R-:W-:Y:S01]  /*3be0*/  @!PT LDS RZ, [RZ] ;  /* 0x00000000fffff984 */ /* 0x000fe20000000800 */
[----:B------:R-:W-:Y:S01]  /*3bf0*/  @!PT LDS RZ, [RZ] ;  /* 0x00000000fffff984 */ /* 0x000fe20000000800 */
[----:B------:R3:W-:Y:S06]  /*3c00*/  MEMBAR.ALL.CTA ;  /* 0x0000000000007992 */ /* 0x0007ec0000008000 */
[----:B---3--:R-:W3:Y:S01]  /*3c10*/  FENCE.VIEW.ASYNC.S ;  /* 0x00000000000073c6 */ /* 0x008ee20000000000 */
[----:B------:R-:W-:Y:S01]  /*3c20*/  UMOV UR6, 0x1 ;  /* 0x0000000100067882 */ /* 0x000fe20000000000 */
[----:B------:R-:W-:Y:S01]  /*3c30*/  PRMT R0, RZ, 0x654, R0 ;  /* 0x00000654ff007816 */ /* 0x000fe20000000000 */
[----:B------:R-:W-:Y:S01]  /*3c40*/  UIMAD UR34, UR59, 0xc0, UR32 ;  /* 0x000000c03b2278a4 */ /* 0x000fe2000f8e0220 */
[----:B------:R-:W-:Y:S01]  /*3c50*/  UMOV UR4, UR68 ;  /* 0x0000004400047c82 */ /* 0x000fe20008000000 */
[----:B------:R-:W-:Y:S01]  /*3c60*/  UMOV UR9, URZ ;  /* 0x000000ff00097c82 */ /* 0x000fe20008000000 */
[----:B---3--:R3:W-:Y:S01]  /*3c70*/  SYNCS.ARRIVE.TRANS64.RED.A1T0 RZ, [R0+URZ], RZ ;  /* 0x000000ff00ff79a7 */ /* 0x0087e200081004ff */
[----:B--2---:R-:W-:Y:S01]  /*3c80*/  LOP3.LUT P2, RZ, R6, 0x1, RZ, 0xc0, !PT ;  /* 0x0000000106ff7812 */ /* 0x004fe2000784c0ff */
[----:B---3--:R-:W-:-:S12]  /*3c90*/  BRA.U !UP3, `(.L_x_64) ;  /* 0x000000050b107547 */ /* 0x008fd8000b800000 */
[----:B------:R-:W-:Y:S01]  /*3ca0*/  ULEA UR7, UR35, UR38, 0x3 ;  /* 0x0000002623077291 */ /* 0x000fe2000f8e18ff */
[----:B------:R-:W-:-:S08]  /*3cb0*/  SHF.L.U32 R5, R3, 0x1f, RZ ;  /* 0x0000001f03057819 */ /* 0x000fd000000006ff */
[----:B------:R-:W2:Y:S02]  /*3cc0*/  SYNCS.PHASECHK.TRANS64.TRYWAIT P0, [UR7], R5 ;  /* 0x00000005ff0075a7 */ /* 0x000ea40008001107 */
[----:B--2---:R-:W-:Y:S05]  /*3cd0*/  @P0 BRA `(.L_x_65) ;  /* 0x0000000000080947 */ /* 0x004fea0003800000 */
[----:B------:R-:W2:Y:S02]  /*3ce0*/  SYNCS.PHASECHK.TRANS64.TRYWAIT P0, [UR7], R5 ;  /* 0x00000005ff0075a7 */ /* 0x000ea40008001107 */
[----:B--2---:R-:W-:Y:S05]  /*3cf0*/  @!P0 BRA `(.L_x_66) ;  /* 0x000000f000e08947 */ /* 0x004fea0003800000 */
.L_x_65:
[----:B------:R-:W-:Y:S01]  /*3d00*/  UIADD3 UR4, UPT, UPT, UR35, 0x1, URZ ;  /* 0x0000000123047890 */ /* 0x000fe2000fffe0ff */
[----:B------:R-:W-:Y:S01]  /*3d10*/  PLOP3.LUT P1, PT, PT, PT, UP2, 0x80, 0x8 ;  /* 0x000000000008781c */ /* 0x000fe20003f2f028 */
[----:B------:R-:W-:Y:S01]  /*3d20*/  ULEA UR8, UR35, UR57, 0x6 ;  /* 0x0000003923087291 */ /* 0x000fe2000f8e30ff */
[----:B--2---:R-:W-:Y:S01]  /*3d30*/  IMAD.U32 R0, RZ, RZ, UR5 ;  /* 0x00000005ff007e24 */ /* 0x004fe2000f8e00ff */
[----:B------:R-:W-:Y:S02]  /*3d40*/  UISETP.NE.AND UP0, UPT, UR4, 0x3, UPT ;  /* 0x000000030400788c */ /* 0x000fe4000bf05270 */
[----:B------:R-:W-:Y:S02]  /*3d50*/  UIADD3 UR16, UPT, UPT, UR8, 0x20, URZ ;  /* 0x0000002008107890 */ /* 0x000fe4000fffe0ff */
[----:B------:R-:W-:Y:S01]  /*3d60*/  USEL UR6, URZ, 0x1, UP0 ;  /* 0x00000001ff067887 */ /* 0x000fe20008000000 */
[----:B------:R-:W-:Y:S01]  /*3d70*/  SHF.L.U32 R5, R0, 0x1f, RZ ;  /* 0x0000001f00057819 */ /* 0x000fe200000006ff */
[----:B------:R-:W-:-:S02]  /*3d80*/  USEL UR22, UR4, URZ, UP0 ;  /* 0x000000ff04167287 */ /* 0x000fc40008000000 */
[----:B------:R-:W-:Y:S02]  /*3d90*/  ULEA UR4, UR35, UR58, 0x7 ;  /* 0x0000003a23047291 */ /* 0x000fe4000f8e38ff */
[----:B------:R-:W-:Y:S01]  /*3da0*/  @UP2 ULEA UR9, UR22, UR38, 0x3 ;  /* 0x0000002616092291 */ /* 0x000fe2000f8e18ff */
[----:B------:R-:W-:Y:S01]  /*3db0*/  LOP3.LUT R3, R3, UR6, RZ, 0x3c, !PT ;  /* 0x0000000603037c12 */ /* 0x000fe2000f8e3cff */
[----:B------:R-:W-:Y:S02]  /*3dc0*/  UIADD3 UR10, UPT, UPT, UR4, 0x20, URZ ;  /* 0x00000020040a7890 */ /* 0x000fe4000fffe0ff */
[----:B------:R-:W-:Y:S01]  /*3dd0*/  UIADD3 UR12, UPT, UPT, UR4, 0x40, URZ ;  /* 0x00000040040c7890 */ /* 0x000fe2000fffe0ff */
[----:B------:R-:W-:Y:S01]  /*3de0*/  @P1 SHF.L.U32 R4, R3, 0x1f, RZ ;  /* 0x0000001f03041819 */ /* 0x000fe200000006ff */
[----:B------:R-:W-:Y:S01]  /*3df0*/  UIADD3 UR14, UPT, UPT, UR4, 0x60, URZ ;  /* 0x00000060040e7890 */ /* 0x000fe2000fffe0ff */
[----:B------:R-:W-:Y:S02]  /*3e00*/  UMOV UR17, 0x4008 ;  /* 0x0000400800117882 */ /* 0x000fe40000000000 */
[----:B------:R-:W2:Y:S01]  /*3e10*/  @P1 SYNCS.PHASECHK.TRANS64.TRYWAIT P0, [UR9], R4 ;  /* 0x00000004ff0015a7 */ /* 0x000ea20008001109 */
[----:B------:R-:W-:Y:S01]  /*3e20*/  UMOV UR9, 0x4008 ;  /* 0x0000400800097882 */ /* 0x000fe20000000000 */
[----:B------:R-:W-:Y:S01]  /*3e30*/  UMOV UR5, 0x4008 ;  /* 0x0000400800057882 */ /* 0x000fe20000000000 */
[----:B------:R3:W-:Y:S01]  /*3e40*/  UTCCP.T.S.4x32dp128bit tmem[UR32+0x1c0], gdesc[UR8] ;  /* 0x0001c008200079e7 */ /* 0x0007e20009100000 */
[----:B------:R-:W-:Y:S01]  /*3e50*/  UMOV UR11, 0x4008 ;  /* 0x00004008000b7882 */ /* 0x000fe20000000000 */
[----:B------:R3:W-:Y:S01]  /*3e60*/  UTCCP.T.S.4x32dp128bit tmem[UR32+0x1c4], gdesc[UR16] ;  /* 0x0001c410200079e7 */ /* 0x0007e20009100000 */
[----:B------:R-:W-:Y:S01]  /*3e70*/  UMOV UR13, 0x4008 ;  /* 0x00004008000d7882 */ /* 0x000fe20000000000 */
[----:B------:R3:W-:Y:S01]  /*3e80*/  UTCCP.T.S.4x32dp128bit tmem[UR32+0x1c8], gdesc[UR4] ;  /* 0x0001c804200079e7 */ /* 0x0007e20009100000 */
[----:B------:R-:W-:Y:S01]  /*3e90*/  UMOV UR15, 0x4008 ;  /* 0x00004008000f7882 */ /* 0x000fe20000000000 */
[----:B------:R3:W-:Y:S01]  /*3ea0*/  UTCCP.T.S.4x32dp128bit tmem[UR32+0x1cc], gdesc[UR10] ;  /* 0x0001cc0a200079e7 */ /* 0x0007e20009100000 */
[----:B------:R3:W-:Y:S01]  /*3eb0*/  UTCCP.T.S.4x32dp128bit tmem[UR32+0x1d0], gdesc[UR12] ;  /* 0x0001d00c200079e7 */ /* 0x0007e20009100000 */
[----:B------:R3:W-:Y:S01]  /*3ec0*/  UTCCP.T.S.4x32dp128bit tmem[UR32+0x1d4], gdesc[UR14] ;  /* 0x0001d40e200079e7 */ /* 0x0007e20009100000 */
[----:B------:R-:W-:Y:S01]  /*3ed0*/  UMOV UR6, 0x1 ;  /* 0x0000000100067882 */ /* 0x000fe20000000000 */
[----:B------:R-:W4:Y:S01]  /*3ee0*/  SYNCS.PHASECHK.TRANS64.TRYWAIT P3, [UR38+0xa8], R5 ;  /* 0x0000a805ff0075a7 */ /* 0x000f220008061126 */
[----:B--2---:R-:W-:Y:S01]  /*3ef0*/  @P1 VOTEU.ANY UP0, P0 ;  /* 0x0000000000ff1886 */ /* 0x004fe20000000100 */
[----:B------:R-:W-:Y:S01]  /*3f00*/  @UP2 USEL UR6, URZ, 0x1, !UP0 ;  /* 0x00000001ff062887 */ /* 0x000fe2000c000000 */
[----:B---34-:R-:W-:Y:S11]  /*3f10*/  @!P3 BRA `(.L_x_67) ;  /* 0x000000f00070b947 */ /* 0x018ff60003800000 */
.L_x_209:
[----:B------:R-:W-:Y:S01]  /*3f20*/  ELECT P0, URZ, PT ;  /* 0x0000000000ff782f */ /* 0x000fe20003800000 */
[----:B------:R-:W-:Y:S02]  /*3f30*/  ULEA UR8, UR35, UR56, 0xb ;  /* 0x0000003823087291 */ /* 0x000fe4000f8e58ff */
[----:B------:R-:W-:Y:S02]  /*3f40*/  ULEA UR4, UR35, UR39, 0xa ;  /* 0x0000002723047291 */ /* 0x000fe4000f8e50ff */
[----:B------:R-:W-:Y:S02]  /*3f50*/  UIADD3 UR23, UPT, UPT, UR7, 0x18, URZ ;  /* 0x0000001807177890 */ /* 0x000fe4000fffe0ff */
[----:B------:R-:W-:Y:S02]  /*3f60*/  UIADD3 UR20, UPT, UPT, UR8, 0x2, URZ ;  /* 0x0000000208147890 */ /* 0x000fe4000fffe0ff */
[----:B------:R-:W-:Y:S02]  /*3f70*/  UIADD3 UR18, UPT, UPT, UR4, 0x2, URZ ;  /* 0x0000000204127890 */ /* 0x000fe4000fffe0ff */
[----:B------:R-:W-:-:S02]  /*3f80*/  UIADD3 UR16, UPT, UPT, UR8, 0x4, URZ ;  /* 0x0000000408107890 */ /* 0x000fc4000fffe0ff */
[----:B--2---:R-:W-:Y:S01]  /*3f90*/  @P0 LOP3.LUT R0, R2, 0xffff, RZ, 0xc0, !PT ;  /* 0x0000ffff02000812 */ /* 0x004fe200078ec0ff */
[----:B------:R-:W-:Y:S02]  /*3fa0*/  UIADD3 UR14, UPT, UPT, UR4, 0x4, URZ ;  /* 0x00000004040e7890 */ /* 0x000fe4000fffe0ff */
[----:B------:R-:W-:Y:S01]  /*3fb0*/  UIADD3 UR10, UPT, UPT, UR4, 0x6, URZ ;  /* 0x00000006040a7890 */ /* 0x000fe2000fffe0ff */
[----:B------:R-:W-:Y:S01]  /*3fc0*/  @P0 R2UR UR7, R0 ;  /* 0x00000000000702ca */ /* 0x000fe200000e0000 */
[----:B------:R-:W-:Y:S01]  /*3fd0*/  UIADD3 UR12, UPT, UPT, UR8, 0x6, URZ ;  /* 0x00000006080c7890 */ /* 0x000fe2000fffe0ff */
[----:B------:R-:W-:Y:S01]  /*3fe0*/  UMOV UR9, 0x40004040 ;  /* 0x4000404000097882 */ /* 0x000fe20000000000 */
[----:B------:R-:W-:Y:S01]  /*3ff0*/  UMOV UR5, 0x40004040 ;  /* 0x4000404000057882 */ /* 0x000fe20000000000 */
[----:B------:R-:W-:Y:S01]  /*4000*/  UMOV UR21, 0x40004040 ;  /* 0x4000404000157882 */ /* 0x000fe20000000000 */
[----:B------:R-:W-:Y:S01]  /*4010*/  UMOV UR19, 0x40004040 ;  /* 0x4000404000137882 */ /* 0x000fe20000000000 */
[----:B------:R2:W-:Y:S01]  /*4020*/  UTCOMMA gdesc[UR4], gdesc[UR8], tmem[UR34], tmem[UR66], idesc[UR67], tmem[UR54], !UPT ;  /* 0xc0364208040075ea */ /* 0x0005e2000f800022 */
[----:B------:R-:W-:Y:S01]  /*4030*/  UMOV UR17, 0x40004040 ;  /* 0x4000404000117882 */ /* 0x000fe20000000000 */
[----:B------:R-:W-:Y:S01]  /*4040*/  UMOV UR15, 0x40004040 ;  /* 0x40004040000f7882 */ /* 0x000fe20000000000 */
[----:B------:R-:W-:Y:S01]  /*4050*/  UMOV UR13, 0x40004040 ;  /* 0x40004040000d7882 */ /* 0x000fe20000000000 */
[----:B------:R-:W-:Y:S01]  /*4060*/  UMOV UR11, 0x40004040 ;  /* 0x40004040000b7882 */ /* 0x000fe20000000000 */
[----:B------:R3:W-:Y:S01]  /*4070*/  UTCOMMA gdesc[UR18], gdesc[UR20], tmem[UR34], tmem[UR64], idesc[UR65], tmem[UR50], UPT ;  /* 0xc0324014120075ea */ /* 0x0007e2000b800022 */
[----:B------:R3:W-:Y:S01]  /*4080*/  UTCOMMA gdesc[UR14], gdesc[UR16], tmem[UR34], tmem[UR62], idesc[UR63], tmem[UR52], UPT ;  /* 0xc0343e100e0075ea */ /* 0x0007e2000b800022 */
[----:B------:R3:W-:Y:S01]  /*4090*/  UTCOMMA gdesc[UR10], gdesc[UR12], tmem[UR34], tmem[UR60], idesc[UR61], tmem[UR48], UPT ;  /* 0xc0303c0c0a0075ea */ /* 0x0007e2000b800022 */
[----:B------:R3:W-:Y:S01]  /*40a0*/  UTCBAR.MULTICAST [UR23], URZ, UR7 ;  /* 0x000000ff170073e9 */ /* 0x0007e20008000807 */
[----:B------:R-:W-:Y:S01]  /*40b0*/  UMOV UR35, UR22 ;  /* 0x0000001600237c82 */ /* 0x000fe20008000000 */
[----:B--2---:R-:W-:Y:S01]  /*40c0*/  UMOV UR9, 0x1 ;  /* 0x0000000100097882 */ /* 0x004fe20000000000 */
[----:B------:R-:W-:-:S05]  /*40d0*/  UMOV UR4, UR69 ;  /* 0x0000004500047c82 */ /* 0x000fca0008000000 */
.L_x_64:
[----:B------:R-:W-:-:S09]  /*40e0*/  UISETP.GE.AND UP0, UPT, UR4, 0x1, UPT ;  /* 0x000000010400788c */ /* 0x000fd2000bf06270 */
[----:B------:R-:W-:Y:S05]  /*40f0*/  BRA.U !UP0, `(.L_x_68) ;  /* 0x0000000508207547 */ /* 0x000fea000b800000 */
[----:B------:R-:W-:Y:S01]  /*4100*/  UIADD3 UR33, UPT, UPT, UR4, -0x1, URZ ;  /* 0xffffffff04217890 */ /* 0x000fe2000fffe0ff */
[----:B------:R-:W-:-:S11]  /*4110*/  UMOV UR5, UR35 ;  /* 0x0000002300057c82 */ /* 0x000fd60008000000 */
.L_x_71:
[----:B------:R-:W-:Y:S02]  /*4120*/  UISETP.NE.AND UP0, UPT, UR6, URZ, UPT ;  /* 0x000000ff0600728c */ /* 0x000fe4000bf05270 */
[----:B---3--:R-:W-:Y:S07]  /*4130*/  ULEA UR7, UR5, UR38, 0x3 ;  /* 0x0000002605077291 */ /* 0x008fee000f8e18ff */
[----:B------:R-:W-:Y:S05]  /*4140*/  BRA.U UP0, `(.L_x_69) ;  /* 0x00000001000c7547 */ /* 0x000fea000b800000 */
[----:B------:R-:W-:Y:S04]  /*4150*/  SHF.L.U32 R5, R3, 0x1f, RZ ;  /* 0x0000001f03057819 */ /* 0x000fe800000006ff */
[----:B------:R-:W2:Y:S02]  /*4160*/  SYNCS.PHASECHK.TRANS64.TRYWAIT P0, [UR7], R5 ;  /* 0x00000005ff0075a7 */ /* 0x000ea40008001107 */
[----:B--2---:R-:W-:Y:S05]  /*4170*/  @!P0 BRA `(.L_x_70) ;  /* 0x000000ec00f08947 */ /* 0x004fea0003800000 */
.L_x_69:
[----:B------:R-:W-:Y:S02]  /*4180*/  UISETP.NE.AND UP1, UPT, UR33, URZ, UPT ;  /* 0x000000ff2100728c */ /* 0x000fe4000bf25270 */
[----:B------:R-:W-:Y:S01]  /*4190*/  UIADD3 UR4, UPT, UPT, UR5, 0x1, URZ ;  /* 0x0000000105047890 */ /* 0x000fe2000fffe0ff */
[----:B------:R-:W-:Y:S03]  /*41a0*/  ELECT P3, URZ, PT ;  /* 0x0000000000ff782f */ /* 0x000fe60003860000 */
[----:B------:R-:W-:Y:S01]  /*41b0*/  UISETP.NE.AND UP0, UPT, UR4, 0x3, UPT ;  /* 0x000000030400788c */ /* 0x000fe2000bf05270 */
[----:B------:R-:W-:Y:S01]  /*41c0*/  PLOP3.LUT P1, PT, PT, PT, UP1, 0x80, 0x8 ;  /* 0x000000000008781c */ /* 0x000fe20003f2f018 */
[----:B------:R-:W-:Y:S02]  /*41d0*/  UIADD3 UR37, UPT, UPT, UR7, 0x18, URZ ;  /* 0x0000001807257890 */ /* 0x000fe4000fffe0ff */
[----:B------:R-:W-:Y:S02]  /*41e0*/  USEL UR6, URZ, 0x1, UP0 ;  /* 0x00000001ff067887 */ /* 0x000fe40008000000 */
[----:B------:R-:W-:Y:S02]  /*41f0*/  USEL UR35, UR4, URZ, UP0 ;  /* 0x000000ff04237287 */ /* 0x000fe40008000000 */
[----:B------:R-:W-:Y:S02]  /*4200*/  ULEA UR10, UR5, UR58, 0x7 ;  /* 0x0000003a050a7291 */ /* 0x000fe4000f8e38ff */
[----:B------:R-:W-:Y:S01]  /*4210*/  @UP1 ULEA UR4, UR35, UR38, 0x3 ;  /* 0x0000002623041291 */ /* 0x000fe2000f8e18ff */
[----:B------:R-:W-:Y:S01]  /*4220*/  LOP3.LUT R3, R3, UR6, RZ, 0x3c, !PT ;  /* 0x0000000603037c12 */ /* 0x000fe2000f8e3cff */
[----:B------:R-:W-:Y:S01]  /*4230*/  ULEA UR6, UR5, UR57, 0x6 ;  /* 0x0000003905067291 */ /* 0x000fe2000f8e30ff */
[----:B--2---:R-:W-:Y:S01]  /*4240*/  @P3 LOP3.LUT R0, R2, 0xffff, RZ, 0xc0, !PT ;  /* 0x0000ffff02003812 */ /* 0x004fe200078ec0ff */
[----:B------:R-:W-:Y:S01]  /*4250*/  ULEA UR8, UR5, UR56, 0xb ;  /* 0x0000003805087291 */ /* 0x000fe2000f8e58ff */
[----:B------:R-:W-:Y:S01]  /*4260*/  @P1 SHF.L.U32 R4, R3, 0x1f, RZ ;  /* 0x0000001f03041819 */ /* 0x000fe200000006ff */
[----:B------:R-:W-:Y:S01]  /*4270*/  UIADD3 UR30, UPT, UPT, UR6, 0x20, URZ ;  /* 0x00000020061e7890 */ /* 0x000fe2000fffe0ff */
[----:B-1----:R-:W-:Y:S01]  /*4280*/  @P3 R2UR UR36, R0 ;  /* 0x00000000002432ca */ /* 0x002fe200000e0000 */
[----:B------:R-:W-:Y:S01]  /*4290*/  UIADD3 UR24, UPT, UPT, UR10, 0x20, URZ ;  /* 0x000000200a187890 */ /* 0x000fe2000fffe0ff */
[----:B------:R-:W1:Y:S01]  /*42a0*/  @P1 SYNCS.PHASECHK.TRANS64.TRYWAIT P0, [UR4], R4 ;  /* 0x00000004ff0015a7 */ /* 0x000e620008001104 */
[----:B------:R-:W-:Y:S02]  /*42b0*/  ULEA UR4, UR5, UR39, 0xa ;  /* 0x0000002705047291 */ /* 0x000fe4000f8e50ff */
[----:B------:R-:W-:Y:S02]  /*42c0*/  UISETP.NE.U32.AND UP0, UPT, UR9, URZ, UPT ;  /* 0x000000ff0900728c */ /* 0x000fe4000bf05070 */
[----:B------:R-:W-:Y:S02]  /*42d0*/  UIADD3 UR26, UPT, UPT, UR10, 0x40, URZ ;  /* 0x000000400a1a7890 */ /* 0x000fe4000fffe0ff */
[----:B------:R-:W-:Y:S02]  /*42e0*/  UIADD3 UR28, UPT, UPT, UR10, 0x60, URZ ;  /* 0x000000600a1c7890 */ /* 0x000fe4000fffe0ff */
[----:B------:R-:W-:Y:S02]  /*42f0*/  UIADD3 UR22, UPT, UPT, UR8, 0x2, URZ ;  /* 0x0000000208167890 */ /* 0x000fe4000fffe0ff */
[----:B------:R-:W-:Y:S02]  /*4300*/  UIADD3 UR20, UPT, UPT, UR4, 0x2, URZ ;  /* 0x0000000204147890 */ /* 0x000fe4000fffe0ff */
[----:B------:R-:W-:Y:S02]  /*4310*/  UIADD3 UR18, UPT, UPT, UR8, 0x4, URZ ;  /* 0x0000000408127890 */ /* 0x000fe4000fffe0ff */
[----:B------:R-:W-:Y:S02]  /*4320*/  UIADD3 UR16, UPT, UPT, UR4, 0x4, URZ ;  /* 0x0000000404107890 */ /* 0x000fe4000fffe0ff */
[----:B------:R-:W-:Y:S02]  /*4330*/  UIADD3 UR14, UPT, UPT, UR8, 0x6, URZ ;  /* 0x00000006080e7890 */ /* 0x000fe4000fffe0ff */
[----:B------:R-:W-:Y:S01]  /*4340*/  UIADD3 UR12, UPT, UPT, UR4, 0x6, URZ ;  /* 0x00000006040c7890 */ /* 0x000fe2000fffe0ff */
[----:B------:R-:W-:Y:S01]  /*4350*/  UMOV UR7, 0x4008 ;  /* 0x0000400800077882 */ /* 0x000fe20000000000 */
[----:B------:R-:W-:Y:S01]  /*4360*/  UMOV UR31, 0x4008 ;  /* 0x00004008001f7882 */ /* 0x000fe20000000000 */
[----:B------:R2:W-:Y:S01]  /*4370*/  UTCCP.T.S.4x32dp128bit tmem[UR32+0x1c0], gdesc[UR6] ;  /* 0x0001c006200079e7 */ /* 0x0005e20009100000 */
[----:B------:R-:W-:Y:S01]  /*4380*/  UTCCP.T.S.4x32dp128bit tmem[UR32+0x1c4], gdesc[UR30] ;  /* 0x0001c41e200079e7 */ /* 0x000fe20009100000 */
[----:B------:R-:W-:Y:S01]  /*4390*/  UMOV UR11, 0x4008 ;  /* 0x00004008000b7882 */ /* 0x000fe20000000000 */
[----:B------:R-:W-:Y:S01]  /*43a0*/  UMOV UR25, 0x4008 ;  /* 0x0000400800197882 */ /* 0x000fe20000000000 */
[----:B------:R3:W-:Y:S01]  /*43b0*/  UTCCP.T.S.4x32dp128bit tmem[UR32+0x1c8], gdesc[UR10] ;  /* 0x0001c80a200079e7 */ /* 0x0007e20009100000 */
[----:B------:R-:W-:Y:S01]  /*43c0*/  UTCCP.T.S.4x32dp128bit tmem[UR32+0x1cc], gdesc[UR24] ;  /* 0x0001cc18200079e7 */ /* 0x000fe20009100000 */
[----:B------:R-:W-:Y:S01]  /*43d0*/  UMOV UR27, 0x4008 ;  /* 0x00004008001b7882 */ /* 0x000fe20000000000 */
[----:B------:R-:W-:Y:S01]  /*43e0*/  UMOV UR29, 0x4008 ;  /* 0x00004008001d7882 */ /* 0x000fe20000000000 */
[----:B------:R-:W-:Y:S01]  /*43f0*/  UTCCP.T.S.4x32dp128bit tmem[UR32+0x1d0], gdesc[UR26] ;  /* 0x0001d01a200079e7 */ /* 0x000fe20009100000 */
[----:B------:R-:W-:Y:S01]  /*4400*/  UTCCP.T.S.4x32dp128bit tmem[UR32+0x1d4], gdesc[UR28] ;  /* 0x0001d41c200079e7 */ /* 0x000fe20009100000 */
[----:B------:R-:W-:Y:S01]  /*4410*/  UMOV UR9, 0x40004040 ;  /* 0x4000404000097882 */ /* 0x000fe20000000000 */
[----:B------:R-:W-:Y:S01]  /*4420*/  UMOV UR5, 0x40004040 ;  /* 0x4000404000057882 */ /* 0x000fe20000000000 */
[----:B------:R-:W-:Y:S01]  /*4430*/  UMOV UR23, 0x40004040 ;  /* 0x4000404000177882 */ /* 0x000fe20000000000 */
[----:B------:R4:W-:Y:S01]  /*4440*/  UTCOMMA gdesc[UR4], gdesc[UR8], tmem[UR34], tmem[UR46], idesc[UR47], tmem[UR54], UP0 ;  /* 0xc0362e08040075ea */ /* 0x0009e20008000022 */
[----:B------:R-:W-:Y:S01]  /*4450*/  UMOV UR21, 0x40004040 ;  /* 0x4000404000157882 */ /* 0x000fe20000000000 */
[----:B------:R-:W-:Y:S01]  /*4460*/  UMOV UR19, 0x40004040 ;  /* 0x4000404000137882 */ /* 0x000fe20000000000 */
[----:B------:R1:W-:Y:S01]  /*4470*/  UTCOMMA gdesc[UR20], gdesc[UR22], tmem[UR34], tmem[UR44], idesc[UR45], tmem[UR50], UPT ;  /* 0xc0322c16140075ea */ /* 0x0003e2000b800022 */
[----:B------:R-:W-:Y:S01]  /*4480*/  UMOV UR17, 0x40004040 ;  /* 0x4000404000117882 */ /* 0x000fe20000000000 */
[----:B------:R-:W-:Y:S01]  /*4490*/  UMOV UR15, 0x40004040 ;  /* 0x40004040000f7882 */ /* 0x000fe20000000000 */
[----:B------:R1:W-:Y:S01]  /*44a0*/  UTCOMMA gdesc[UR16], gdesc[UR18], tmem[UR34], tmem[UR42], idesc[UR43], tmem[UR52], UPT ;  /* 0xc0342a12100075ea */ /* 0x0003e2000b800022 */
[----:B------:R-:W-:Y:S02]  /*44b0*/  UMOV UR13, 0x40004040 ;  /* 0x40004040000d7882 */ /* 0x000fe40000000000 */
[----:B------:R1:W-:Y:S01]  /*44c0*/  UTCOMMA gdesc[UR12], gdesc[UR14], tmem[UR34], tmem[UR40], idesc[UR41], tmem[UR48], UPT ;  /* 0xc030280e0c0075ea */ /* 0x0003e2000b800022 */
[----:B------:R1:W-:Y:S01]  /*44d0*/  UTCBAR.MULTICAST [UR37], URZ, UR36 ;  /* 0x000000ff250073e9 */ /* 0x0003e20008000824 */
[----:B--2---:R-:W-:Y:S01]  /*44e0*/  UIADD3 UR7, UPT, UPT, UR33, 0x1, URZ ;  /* 0x0000000121077890 */ /* 0x004fe2000fffe0ff */
[----:B------:R-:W-:Y:S01]  /*44f0*/  UMOV UR6, 0x1 ;  /* 0x0000000100067882 */ /* 0x000fe20000000000 */
[----:B---3--:R-:W-:Y:S07]  /*4500*/  UIADD3 UR10, UPT, UPT, UR33, -0x1, URZ ;  /* 0xffffffff210a7890 */ /* 0x008fee000fffe0ff */
[----:B------:R-:W-:Y:S01]  /*4510*/  UMOV UR33, UR10 ;  /* 0x0000000a00217c82 */ /* 0x000fe20008000000 */
[----:B----4-:R-:W-:Y:S01]  /*4520*/  UMOV UR9, 0x1 ;  /* 0x0000000100097882 */ /* 0x010fe20000000000 */
[----:B------:R-:W-:Y:S01]  /*4530*/  UMOV UR5, UR35 ;  /* 0x0000002300057c82 */ /* 0x000fe20008000000 */
[----:B-1----:R-:W-:Y:S01]  /*4540*/  @P1 VOTEU.ANY UP0, P0 ;  /* 0x0000000000ff1886 */ /* 0x002fe20000000100 */
[----:B------:R-:W-:Y:S02]  /*4550*/  @UP1 USEL UR6, URZ, 0x1, !UP0 ;  /* 0x00000001ff061887 */ /* 0x000fe4000c000000 */
[----:B------:R-:W-:Y:S09]  /*4560*/  UISETP.GT.U32.AND UP0, UPT, UR7, 0x1, UPT ;  /* 0x000000010700788c */ /* 0x000ff2000bf04070 */
[----:B------:R-:W-:Y:S05]  /*4570*/  BRA.U UP0, `(.L_x_71) ;  /* 0xfffffff900e87547 */ /* 0x000fea000b83ffff */
.L_x_68:
[C---:B------:R-:W-:Y:S01]  /*4580*/  ISETP.NE.AND P0, PT, R9.reuse, 0x2, PT ;  /* 0x000000020900780c */ /* 0x040fe20003f05270 */
[----:B------:R2:W-:Y:S01]  /*4590*/  UTCBAR [UR70], URZ ;  /* 0x000000ff460073e9 */ /* 0x0005e200080000ff */
[----:B------:R-:W-:Y:S02]  /*45a0*/  UMOV UR5, UR59 ;  /* 0x0000003b00057c82 */ /* 0x000fe40008000000 */
[----:B------:R-:W-:Y:S02]  /*45b0*/  SEL R5, RZ, 0x1, P0 ;  /* 0x00000001ff057807 */ /* 0x000fe40000000000 */
[----:B------:R-:W-:Y:S02]  /*45c0*/  SEL R9, R9, RZ, P0 ;  /* 0x000000ff09097207 */ /* 0x000fe40000000000 */
[----:B------:R-:W-:Y:S01]  /*45d0*/  LOP3.LUT R8, R8, R5, RZ, 0x3c, !PT ;  /* 0x0000000508087212 */ /* 0x000fe200078e3cff */
[----:B------:R-:W-:Y:S06]  /*45e0*/  @P2 BRA `(.L_x_72) ;  /* 0xfffffff400502947 */ /* 0x000fec000383ffff */
[----:B------:R-:W4:Y:S01]  /*45f0*/  S2UR UR6, SR_CgaCtaId ;  /* 0x00000000000679c3 */ /* 0x000f220000008800 */
[----:B------:R-:W-:Y:S01]  /*4600*/  ELECT P0, URZ, PT ;  /* 0x0000000000ff782f */ /* 0x000fe20003800000 */
[----:B------:R-:W-:Y:S01]  /*4610*/  IMAD.MOV.U32 R0, RZ, RZ, 0x1 ;  /* 0x00000001ff007424 */ /* 0x000fe200078e00ff */
[----:B------:R-:W-:Y:S01]  /*4620*/  UMOV UR4, 0x40 ;  /* 0x0000004000047882 */ /* 0x000fe20000000000 */
[----:B------:R-:W-:-:S04]  /*4630*/  SHF.L.U32 R3, RZ, 0x1f, RZ ;  /* 0x0000001fff037819 */ /* 0x000fc800000006ff */
[----:B------:R-:W-:Y:S01]  /*4640*/  UVIRTCOUNT.DEALLOC.SMPOOL 0x80 ;  /* 0x000000800000784c */ /* 0x000fe20000000000 */
[----:B----4-:R-:W-:-:S09]  /*4650*/  ULEA UR6, UR6, UR4, 0x18 ;  /* 0x0000000406067291 */ /* 0x010fd2000f8ec0ff */
[----:B------:R4:W-:Y:S01]  /*4660*/  @P0 STS.U8 [UR6+0x1c], R0 ;  /* 0x00001c00ff000988 */ /* 0x0009e20008000006 */
[----:B------:R-:W1:Y:S02]  /*4670*/  SYNCS.PHASECHK.TRANS64.TRYWAIT P0, [UR38+0xd0], R3 ;  /* 0x0000d003ff0075a7 */ /* 0x000e640008001126 */
[----:B-1--4-:R-:W-:Y:S05]  /*4680*/  @!P0 BRA `(.L_x_73) ;  /* 0x000000e800c48947 */ /* 0x012fea0003800000 */
.L_x_212:
[----:B------:R-:W-:Y:S01]  /*4690*/  NOP ;  /* 0x0000000000007918 */ /* 0x000fe20000000000 */
[----:B-1----:R-:W1:Y:S01]  /*46a0*/  LDS R0, [UR6+0x14] ;  /* 0x00001406ff007984 */ /* 0x002e620008000800 */
[----:B------:R-:W-:Y:S01]  /*46b0*/  ULOP3.LUT UR4, UR32, 0xffff, URZ, 0xc0, !UPT ;  /* 0x0000ffff20047892 */ /* 0x000fe2000f8ec0ff */
[----:B------:R-:W-:Y:S01]  /*46c0*/  UMOV UR5, 0xffff ;  /* 0x0000ffff00057882 */ /* 0x000fe20000000000 */
[----:B---3--:R-:W-:Y:S02]  /*46d0*/  UMOV UR7, 0x1 ;  /* 0x0000000100077882 */ /* 0x008fe40000000000 */
[----:B------:R-:W-:-:S04]  /*46e0*/  USHF.R.U32.HI UR4, URZ, 0x5, UR4 ;  /* 0x00000005ff047899 */ /* 0x000fc80008011604 */
[----:B------:R-:W-:Y:S02]  /*46f0*/  USHF.L.U32 UR5, UR5, UR4, URZ ;  /* 0x0000000405057299 */ /* 0x000fe400080006ff */
[----:B------:R-:W-:-:S04]  /*4700*/  USHF.L.U32 UR4, UR7, UR4, URZ ;  /* 0x0000000407047299 */ /* 0x000fc800080006ff */
[----:B-1----:R-:W-:-:S04]  /*4710*/  LOP3.LUT R0, R0, UR5, RZ, 0xc0, !PT ;  /* 0x0000000500007c12 */ /* 0x002fc8000f8ec0ff */
[----:B------:R-:W-:-:S13]  /*4720*/  ISETP.NE.AND P0, PT, R0, UR5, PT ;  /* 0x0000000500007c0c */ /* 0x000fda000bf05270 */
[----:B------:R-:W-:Y:S05]  /*4730*/  @P0 BRA `(.L_x_74) ;  /* 0x0000000000580947 */ /* 0x000fea0003800000 */
[----:B------:R-:W1:Y:S02]  /*4740*/  LDS R0, [UR6+0x18] ;  /* 0x00001806ff007984 */ /* 0x000e640008000800 */
[----:B-1----:R-:W-:-:S04]  /*4750*/  LOP3.LUT R0, R0, UR4, RZ, 0xc0, !PT ;  /* 0x0000000400007c12 */ /* 0x002fc8000f8ec0ff */
[----:B------:R-:W-:-:S13]  /*4760*/  ISETP.NE.AND P0, PT, R0, UR4, PT ;  /* 0x0000000400007c0c */ /* 0x000fda000bf05270 */
[----:B------:R-:W-:Y:S05]  /*4770*/  @P0 BRA `(.L_x_75) ;  /* 0x00000000003c0947 */ /* 0x000fea0003800000 */
[----:B------:R-:W1:Y:S01]  /*4780*/  S2R R2, SR_LANEID ;  /* 0x0000000000027919 */ /* 0x000e620000000000 */
[----:B------:R-:W-:Y:S01]  /*4790*/  ULOP3.LUT UR5, URZ, UR5, URZ, 0x33, !UPT ;  /* 0x00000005ff057292 */ /* 0x000fe2000f8e33ff */
[----:B------:R-:W-:Y:S01]  /*47a0*/  LOP3.LUT R4, RZ, UR4, RZ, 0x33, !PT ;  /* 0x00000004ff047c12 */ /* 0x000fe2000f8e33ff */
[----:B------:R-:W-:Y:S02]  /*47b0*/  VOTEU.ANY UR4, UPT, PT ;  /* 0x0000000000047886 */ /* 0x000fe400038e0100 */
[----:B------:R-:W-:Y:S01]  /*47c0*/  UFLO.U32 UR4, UR4 ;  /* 0x00000004000472bd */ /* 0x000fe200080e0000 */
[----:B------:R-:W3:Y:S01]  /*47d0*/  REDUX UR7, R4 ;  /* 0x00000000040773c4 */ /* 0x000ee20000000000 */
[----:B------:R-:W-:-:S06]  /*47e0*/  IMAD.U32 R0, RZ, RZ, UR5 ;  /* 0x00000005ff007e24 */ /* 0x000fcc000f8e00ff */
[----:B------:R4:W-:Y:S01]  /*47f0*/  UTCATOMSWS.AND URZ, UR5 ;  /* 0x0000000500ff79e3 */ /* 0x0009e20008000000 */
[----:B------:R-:W2:Y:S01]  /*4800*/  REDUX UR8, R0 ;  /* 0x00000000000873c4 */ /* 0x000ea20000000000 */
[----:B-1----:R-:W-:Y:S01]  /*4810*/  ISETP.EQ.U32.AND P0, PT, R2, UR4, PT ;  /* 0x0000000402007c0c */ /* 0x002fe2000bf02070 */
[----:B---3--:R-:W-:Y:S01]  /*4820*/  IMAD.U32 R2, RZ, RZ, UR7 ;  /* 0x00000007ff027e24 */ /* 0x008fe2000f8e00ff */
[----:B--2---:R-:W-:-:S11]  /*4830*/  MOV R3, UR8 ;  /* 0x0000000800037c02 */ /* 0x004fd60008000f00 */
[----:B------:R4:W-:Y:S04]  /*4840*/  @P0 ATOMS.AND RZ, [UR6+0x14], R3 ;  /* 0x00001403ffff098c */ /* 0x0009e8000a800006 */
[----:B------:R4:W-:Y:S01]  /*4850*/  @P0 ATOMS.AND RZ, [UR6+0x18], R2 ;  /* 0x00001802ffff098c */ /* 0x0009e2000a800006 */
[----:B------:R-:W-:Y:S05]  /*4860*/  BRA `(.L_x_76) ;  /* 0x0000000000147947 */ /* 0x000fea0003800000 */
.L_x_75:
[----:B------:R-:W-:Y:S02]  /*4870*/  MOV R2, 0x4890 ;  /* 0x0000489000027802 */ /* 0x000fe40000000f00 */
[----:B--2--5:R-:W-:Y:S05]  /*4880*/  CALL.REL.NOINC `($__internal_0_$__cuda_sm10x_tcgen05_guardrail_trap_col_being_dealloced_not_returned_by_alloc) ;  /* 0x000000f000607944 */ /* 0x024fea0003c00000 */
[----:B------:R-:W-:Y:S05]  /*4890*/  BRA `(.L_x_76) ;  /* 0x0000000000087947 */ /* 0x000fea0003800000 */
.L_x_74:
[----:B------:R-:W-:Y:S02]  /*48a0*/  MOV R2, 0x48c0 ;  /* 0x000048c000027802 */ /* 0x000fe40000000f00 */
[----:B--2--5:R-:W-:Y:S05]  /*48b0*/  CALL.REL.NOINC `($__internal_2_$__cuda_sm10x_tcgen05_guardrail_trap_unallocated_columns_being_dealloced) ;  /* 0x000000f0006c7944 */ /* 0x024fea0003c00000 */
.L_x_76:
[----:B------:R-:W-:Y:S01]  /*48c0*/  NOP ;  /* 0x0000000000007918 */ /* 0x000fe20000000000 */
[----:B----4-:R-:W-:Y:S05]  /*48d0*/  EXIT ;  /* 0x000000000000794d */ /* 0x010fea0003800000 */
.L_x_58:
[----:B------:R-:W-:-:S09]  /*48e0*/  UISETP.NE.OR UP0, UPT, UR21, 0x3, !UP3 ;  /* 0x000000031500788c */ /* 0x000fd2000df05670 */
[----:B------:R-:W-:Y:S05]  /*48f0*/  BRA.U UP0, `(.L_x_77) ;  /* 0x0000001900bc7547 */ /* 0x000fea000b800000 */
[----:B------:R-:W2:Y:S01]  /*4900*/  S2UR UR10, SR_CgaCtaId ;  /* 0x00000000000a79c3 */ /* 0x000ea20000008800 */
[----:B------:R-:W3:Y:S01]  /*4910*/  LDCU UR54, c[0x0][0x370] ;  /* 0x00006e00ff3677ac */ /* 0x000ee20008000800 */
[----:B------:R-:W-:Y:S01]  /*4920*/  HFMA2 R14, -RZ, RZ, 0, 0 ;  /* 0x00000000ff0e7431 */ /* 0x000fe200000001ff */
[----:B------:R-:W-:Y:S01]  /*4930*/  MOV R13, RZ ;  /* 0x000000ff000d7202 */ /* 0x000fe20000000f00 */
[----:B------:R-:W-:Y:S01]  /*4940*/  HFMA2 R7, -RZ, RZ, 0, 0.0078125 ;  /* 0x00002000ff077431 */ /* 0x000fe200000001ff */
[----:B------:R-:W3:Y:S03]  /*4950*/  LDCU.128 UR64, c[0x0][0xf10] ;  /* 0x0001e200ff4077ac */ /* 0x000ee60008000c00 */
[----:B------:R-:W4:Y:S01]  /*4960*/  LDC.64 R16, c[0x0][0x348] ;  /* 0x0000d200ff107b82 */ /* 0x000f220000000a00 */
[----:B------:R-:W1:Y:S01]  /*4970*/  LDCU UR53, c[0x0][0x374] ;  /* 0x00006e80ff3577ac */ /* 0x000e620008000800 */
[----:B------:R-:W2:Y:S06]  /*4980*/  LDCU UR15, c[0x0][0xf0c] ;  /* 0x0001e180ff0f77ac */ /* 0x000eac0008000800 */
[----:B------:R-:W4:Y:S01]  /*4990*/  LDC.64 R2, c[0x0][0xc88] ;  /* 0x00032200ff027b82 */ /* 0x000f220000000a00 */
[----:B------:R-:W4:Y:S01]  /*49a0*/  LDCU UR62, c[0x0][0xf20] ;  /* 0x0001e400ff3e77ac */ /* 0x000f220008000800 */
[----:B------:R-:W4:Y:S06]  /*49b0*/  LDCU UR4, c[0x0][0xf30] ;  /* 0x0001e600ff0477ac */ /* 0x000f2c0008000800 */
[----:B------:R-:W4:Y:S01]  /*49c0*/  LDC.64 R4, c[0x0][0xc90] ;  /* 0x00032400ff047b82 */ /* 0x000f220000000a00 */
[----:B------:R-:W-:Y:S01]  /*49d0*/  UMOV UR21, 0x400 ;  /* 0x0000040000157882 */ /* 0x000fe20000000000 */
[----:B---3--:R-:W-:-:S02]  /*49e0*/  UIMAD.WIDE.U32 UR6, UR54, UR64, URZ ;  /* 0x00000040360672a5 */ /* 0x008fc4000f8e00ff */
[----:B-1----:R-:W-:Y:S02]  /*49f0*/  UIMAD.WIDE.U32 UR8, UR53, UR67, URZ ;  /* 0x00000043350872a5 */ /* 0x002fe4000f8e00ff */
[----:B--2---:R-:W-:Y:S02]  /*4a00*/  ULEA UR21, UR10, UR21, 0x18 ;  /* 0x000000150a157291 */ /* 0x004fe4000f8ec0ff */
[----:B------:R-:W-:Y:S02]  /*4a10*/  UPLOP3.LUT UP1, UPT, UPT, UPT, UPT, 0x40, 0x4 ;  /* 0x000000000004789c */ /* 0x000fe40003f2e870 */
[----:B------:R-:W-:Y:S02]  /*4a20*/  UIADD3 UR57, UPT, UPT, UR21, 0x30, URZ ;  /* 0x0000003015397890 */ /* 0x000fe4000fffe0ff */
[----:B------:R-:W-:Y:S02]  /*4a30*/  UIADD3 UR49, UPT, UPT, UR21, 0x38, URZ ;  /* 0x0000003815317890 */ /* 0x000fe4000fffe0ff */
[----:B------:R-:W-:-:S02]  /*4a40*/  UIADD3 UR41, UPT, UPT, UR21, 0x40, URZ ;  /* 0x0000004015297890 */ /* 0x000fc4000fffe0ff */
[----:B------:R-:W-:Y:S01]  /*4a50*/  UIADD3 UR33, UPT, UPT, UR21, 0x48, URZ ;  /* 0x0000004815217890 */ /* 0x000fe2000fffe0ff */
[----:B------:R-:W-:Y:S01]  /*4a60*/  UMOV UR6, UR7 ;  /* 0x0000000700067c82 */ /* 0x000fe20008000000 */
[----:B------:R-:W-:Y:S01]  /*4a70*/  UMOV UR5, UR9 ;  /* 0x0000000900057c82 */ /* 0x000fe20008000000 */
[----:B------:R-:W-:Y:S02]  /*4a80*/  UISETP.GE.AND UP0, UPT, UR45, 0x1, UPT ;  /* 0x000000012d00788c */ /* 0x000fe4000bf06270 */
[----:B------:R-:W-:Y:S01]  /*4a90*/  UISETP.NE.AND UP4, UPT, UR45, 0x1, UPT ;  /* 0x000000012d00788c */ /* 0x000fe2000bf85270 */
[----:B------:R-:W1:Y:S01]  /*4aa0*/  LDCU.64 UR22, c[0x0][0xf28] ;  /* 0x0001e500ff1677ac */ /* 0x000e620008000a00 */
[----:B------:R-:W-:Y:S02]  /*4ab0*/  UISETP.NE.AND UP6, UPT, UR15, 0x1, UPT ;  /* 0x000000010f00788c */ /* 0x000fe4000bfc5270 */
[----:B------:R-:W-:Y:S02]  /*4ac0*/  UISETP.NE.AND UP5, UPT, UR66, 0x1, UPT ;  /* 0x000000014200788c */ /* 0x000fe4000bfa5270 */
[----:B------:R-:W-:-:S02]  /*4ad0*/  USHF.R.U32.HI UR61, URZ, UR65, UR6 ;  /* 0x00000041ff3d7299 */ /* 0x000fc40008011606 */
[----:B------:R-:W-:Y:S02]  /*4ae0*/  UPRMT UR46, UR10, 0x654, UR57 ;  /* 0x000006540a2e7896 */ /* 0x000fe40008000039 */
[----:B------:R-:W-:Y:S02]  /*4af0*/  UPRMT UR39, UR10, 0x654, UR49 ;  /* 0x000006540a277896 */ /* 0x000fe40008000031 */
[----:B------:R-:W-:Y:S02]  /*4b00*/  UPRMT UR38, UR10, 0x654, UR41 ;  /* 0x000006540a267896 */ /* 0x000fe40008000029 */
[----:B------:R-:W-:Y:S02]  /*4b10*/  UPRMT UR37, UR10, 0x654, UR33 ;  /* 0x000006540a257896 */ /* 0x000fe40008000021 */
[----:B----4-:R-:W-:Y:S02]  /*4b20*/  USHF.R.U32.HI UR55, URZ, UR62, UR5 ;  /* 0x0000003eff377299 */ /* 0x010fe40008011605 */
[----:B------:R-:W-:Y:S01]  /*4b30*/  UISETP.NE.AND UP3, UPT, UR4, 0x1, UPT ;  /* 0x000000010400788c */ /* 0x000fe2000bf65270 */
[----:B-1----:R-:W-:-:S10]  /*4b40*/  UMOV UR29, URZ ;  /* 0x000000ff001d7c82 */ /* 0x002fd40008000000 */
.L_x_92:
[C---:B------:R-:W-:Y:S02]  /*4b50*/  LEA R12, R14.reuse, UR21, 0x3 ;  /* 0x000000150e0c7c11 */ /* 0x040fe4000f8e18ff */
[----:B------:R-:W-:Y:S02]  /*4b60*/  SHF.L.U32 R9, R13, 0x1f, RZ ;  /* 0x0000001f0d097819 */ /* 0x000fe400000006ff */
[----:B------:R-:W-:Y:S02]  /*4b70*/  LEA R10, R14, UR21, 0x4 ;  /* 0x000000150e0a7c11 */ /* 0x000fe4000f8e20ff */
[----:B------:R-:W1:Y:S02]  /*4b80*/  SYNCS.PHASECHK.TRANS64.TRYWAIT P0, [R12+URZ+0x80], R9 ;  /* 0x000080090c0075a7 */ /* 0x000e6400080011ff */
[----:B-12---:R-:W-:Y:S05]  /*4b90*/  @!P0 BRA `(.L_x_78) ;  /* 0x000000e400988947 */ /* 0x006fea0003800000 */
.L_x_213:
[----:B-1----:R-:W1:Y:S01]  /*4ba0*/  LDS.128 R8, [R10+0xe0] ;  /* 0x0000e0000a087984 */ /* 0x002e620000000c00 */
[----:B------:R-:W-:Y:S01]  /*4bb0*/  UISETP.GE.AND UP0, UPT, UR45, 0x1, UPT ;  /* 0x000000012d00788c */ /* 0x000fe2000bf06270 */
[----:B------:R-:W-:Y:S01]  /*4bc0*/  @!PT LDS RZ, [RZ] ;  /* 0x00000000fffff984 */ /* 0x000fe20000000800 */
[----:B------:R-:W-:Y:S01]  /*4bd0*/  @!PT LDS RZ, [RZ] ;  /* 0x00000000fffff984 */ /* 0x000fe20000000800 */
[----:B------:R-:W-:Y:S01]  /*4be0*/  @!PT LDS RZ, [RZ] ;  /* 0x00000000fffff984 */ /* 0x000fe20000000800 */
[----:B------:R-:W-:Y:S01]  /*4bf0*/  @!PT LDS RZ, [RZ] ;  /* 0x00000000fffff984 */ /* 0x000fe20000000800 */
[----:B------:R2:W-:Y:S06]  /*4c00*/  MEMBAR.ALL.CTA ;  /* 0x0000000000007992 */ /* 0x0005ec0000008000 */
[----:B--2---:R-:W2:Y:S01]  /*4c10*/  FENCE.VIEW.ASYNC.S ;  /* 0x00000000000073c6 */ /* 0x004ea20000000000 */
[----:B-1----:R-:W-:Y:S11]  /*4c20*/  LOP3.LUT P0, RZ, R10, 0x1, RZ, 0xc0, !PT ;  /* 0x000000010aff7812 */ /* 0x002ff6000780c0ff */
[----:B------:R-:W-:Y:S02]  /*4c30*/  @!UPT UIADD3 URZ, UPT, UPT, URZ, URZ, URZ ;  /* 0x000000fffffff290 */ /* 0x000fe4000fffe0ff */
[----:B--2---:R-:W-:Y:S01]  /*4c40*/  VOTEU.ANY UP2, P0 ;  /* 0x0000000000ff7886 */ /* 0x004fe20000040100 */
[----:B------:R-:W-:Y:S11]  /*4c50*/  PLOP3.LUT P0, PT, PT, PT, UP2, 0x80, 0x8 ;  /* 0x000000000008781c */ /* 0x000ff60003f0f028 */
[----:B------:R-:W-:Y:S02]  /*4c60*/  @!UPT UIADD3 URZ, UPT, UPT, URZ, URZ, URZ ;  /* 0x000000fffffff290 */ /* 0x000fe4000fffe0ff */
[----:B------:R-:W-:Y:S02]  /*4c70*/  @P0 SHF.R.U32.HI R0, RZ, 0x10, R9 ;  /* 0x00000010ff000819 */ /* 0x000fe40000011609 */
[----:B------:R-:W-:Y:S02]  /*4c80*/  @P0 MOV R6, R8 ;  /* 0x0000000800060202 */ /* 0x000fe40000000f00 */
[----:B------:R-:W-:Y:S01]  /*4c90*/  @P0 R2UR UR4, R0 ;  /* 0x00000000000402ca */ /* 0x000fe200000e0000 */
[----:B------:R-:W-:Y:S01]  /*4ca0*/  VIADD R0, R12, 0x90 ;  /* 0x000000900c007836 */ /* 0x000fe20000000000 */
[----:B------:R-:W-:Y:S02]  /*4cb0*/  @P0 LOP3.LUT R8, R9, 0xffff, RZ, 0xc0, !PT ;  /* 0x0000ffff09080812 */ /* 0x000fe400078ec0ff */
[----:B------:R-:W-:Y:S02]  /*4cc0*/  @P0 R2UR UR6, R6 ;  /* 0x00000000060602ca */ /* 0x000fe400000e0000 */
[----:B------:R-:W-:Y:S02]  /*4cd0*/  PRMT R0, RZ, 0x654, R0 ;  /* 0x00000654ff007816 */ /* 0x000fe40000000000 */
[----:B------:R-:W-:Y:S02]  /*4ce0*/  @P0 R2UR UR5, R8 ;  /* 0x00000000080502ca */ /* 0x000fe400000e0000 */
[----:B------:R1:W-:Y:S03]  /*4cf0*/  SYNCS.ARRIVE.TRANS64.RED.A1T0 RZ, [R0+URZ], RZ ;  /* 0x000000ff00ff79a7 */ /* 0x0003e600081004ff */
[----:B------:R-:W-:Y:S04]  /*4d00*/  @UP2 UMOV UR47, UR4 ;  /* 0x00000004002f2c82 */ /* 0x000fe80008000000 */
[----:B------:R-:W-:Y:S04]  /*4d10*/  @UP2 UMOV UR14, UR6 ;  /* 0x00000006000e2c82 */ /* 0x000fe80008000000 */
[----:B------:R-:W-:Y:S01]  /*4d20*/  @UP2 UMOV UR13, UR5 ;  /* 0x00000005000d2c82 */ /* 0x000fe20008000000 */
[----:B------:R-:W-:Y:S05]  /*4d30*/  BRA.U !UP0, `(.L_x_79) ;  /* 0x0000000108a47547 */ /* 0x000fea000b800000 */
[----:B------:R-:W-:Y:S02]  /*4d40*/  UIMAD.WIDE.U32 UR16, UR13, UR67, URZ ;  /* 0x000000430d1072a5 */ /* 0x000fe4000f8e00ff */
[----:B------:R-:W-:Y:S02]  /*4d50*/  UIMAD.WIDE.U32 UR18, UR14, UR64, URZ ;  /* 0x000000400e1272a5 */ /* 0x000fe4000f8e00ff */
[----:B------:R-:W-:Y:S02]  /*4d60*/  USEL UR4, UR53, UR55, !UP5 ;  /* 0x0000003735047287 */ /* 0x000fe4000e800000 */
[----:B------:R-:W-:Y:S02]  /*4d70*/  USEL UR7, UR54, UR61, !UP6 ;  /* 0x0000003d36077287 */ /* 0x000fe4000f000000 */
[----:B------:R-:W-:Y:S02]  /*4d80*/  UIMAD.WIDE.U32 UR8, UR4, UR22, URZ ;  /* 0x00000016040872a5 */ /* 0x000fe4000f8e00ff */
[----:B------:R-:W-:Y:S01]  /*4d90*/  UIMAD.WIDE.U32 UR10, UR7, UR22, URZ ;  /* 0x00000016070a72a5 */ /* 0x000fe2000f8e00ff */
[----:B------:R-:W-:Y:S02]  /*4da0*/  UMOV UR5, UR17 ;  /* 0x0000001100057c82 */ /* 0x000fe40008000000 */
[----:B------:R-:W-:Y:S03]  /*4db0*/  USHF.R.U32.HI UR6, URZ, UR62, UR5 ;  /* 0x0000003eff067299 */ /* 0x000fe60008011605 */
[----:B------:R-:W-:Y:S01]  /*4dc0*/  UMOV UR5, UR19 ;  /* 0x0000001300057c82 */ /* 0x000fe20008000000 */
[----:B------:R-:W-:Y:S02]  /*4dd0*/  USEL UR6, UR13, UR6, !UP5 ;  /* 0x000000060d067287 */ /* 0x000fe4000e800000 */
[----:B------:R-:W-:Y:S03]  /*4de0*/  USHF.R.U32.HI UR12, URZ, UR65, UR5 ;  /* 0x00000041ff0c7299 */ /* 0x000fe60008011605 */
[----:B------:R-:W-:Y:S02]  /*4df0*/  UMOV UR5, UR9 ;  /* 0x0000000900057c82 */ /* 0x000fe40008000000 */
[----:B------:R-:W-:Y:S03]  /*4e00*/  @UP4 USHF.R.U32.HI UR4, URZ, UR23, UR5 ;  /* 0x00000017ff044299 */ /* 0x000fe60008011605 */
[----:B------:R-:W-:Y:S01]  /*4e10*/  UMOV UR5, UR11 ;  /* 0x0000000b00057c82 */ /* 0x000fe20008000000 */
[----:B------:R-:W-:Y:S02]  /*4e20*/  UIMAD UR4, UR45, UR4, URZ ;  /* 0x000000042d0472a4 */ /* 0x000fe4000f8e02ff */
[----:B------:R-:W-:Y:S02]  /*4e30*/  @UP4 USHF.R.U32.HI UR7, URZ, UR23, UR5 ;  /* 0x00000017ff074299 */ /* 0x000fe40008011605 */
[----:B------:R-:W-:Y:S02]  /*4e40*/  UIMAD.WIDE.U32 UR10, UR6, UR22, URZ ;  /* 0x00000016060a72a5 */ /* 0x000fe4000f8e00ff */
[----:B------:R-:W-:Y:S02]  /*4e50*/  USEL UR5, UR14, UR12, !UP6 ;  /* 0x0000000c0e057287 */ /* 0x000fe4000f000000 */
[----:B------:R-:W-:Y:S02]  /*4e60*/  UIMAD UR8, UR45, UR7, URZ ;  /* 0x000000072d0872a4 */ /* 0x000fe4000f8e02ff */
[----:B------:R-:W-:Y:S03]  /*4e70*/  UISETP.GE.AND UP0, UPT, UR6, UR4, UPT ;  /* 0x000000040600728c */ /* 0x000fe6000bf06270 */
[----:B------:R-:W-:Y:S01]  /*4e80*/  UMOV UR4, UR11 ;  /* 0x0000000b00047c82 */ /* 0x000fe20008000000 */
[----:B------:R-:W-:Y:S02]  /*4e90*/  UISETP.GE.OR UP0, UPT, UR5, UR8, UP0 ;  /* 0x000000080500728c */ /* 0x000fe40008706670 */
[----:B------:R-:W-:Y:S02]  /*4ea0*/  USHF.R.U32.HI UR4, URZ, UR23, UR4 ;  /* 0x00000017ff047299 */ /* 0x000fe40008011604 */
[----:B------:R-:W-:Y:S02]  /*4eb0*/  UIMAD.WIDE.U32 UR8, UR5, UR22, URZ ;  /* 0x00000016050872a5 */ /* 0x000fe4000f8e00ff */
[----:B------:R-:W-:Y:S04]  /*4ec0*/  USEL UR10, UR6, UR4, !UP4 ;  /* 0x00000004060a7287 */ /* 0x000fe8000e000000 */
[----:B------:R-:W-:Y:S01]  /*4ed0*/  UIADD3 UR11, UPT, UPT, -UR10, URZ, URZ ;  /* 0x000000ff0a0b7290 */ /* 0x000fe2000fffe1ff */
[----:B------:R-:W-:Y:S02]  /*4ee0*/  @!UP0 UMOV UR4, UR9 ;  /* 0x0000000900048c82 */ /* 0x000fe40008000000 */
[----:B------:R-:W-:Y:S02]  /*4ef0*/  @!UP0 USHF.R.U32.HI UR4, URZ, UR23, UR4 ;  /* 0x00000017ff048299 */ /* 0x000fe40008011604 */
[----:B------:R-:W-:Y:S02]  /*4f00*/  UIMAD UR8, UR45, UR11, UR6 ;  /* 0x0000000b2d0872a4 */ /* 0x000fe4000f8e0206 */
[----:B------:R-:W-:Y:S04]  /*4f10*/  @!UP0 USEL UR4, UR5, UR4, !UP4 ;  /* 0x0000000405048287 */ /* 0x000fe8000e000000 */
[----:B------:R-:W-:Y:S02]  /*4f20*/  @!UP0 UIMAD UR7, UR7, UR8, UR4 ;  /* 0x00000008070782a4 */ /* 0x000fe4000f8e0204 */
[----:B------:R-:W-:Y:S02]  /*4f30*/  @!UP0 UIADD3 UR9, UPT, UPT, UR10, -UR4, URZ ;  /* 0x800000040a098290 */ /* 0x000fe4000fffe0ff */
[----:B------:R-:W-:Y:S02]  /*4f40*/  UIADD3 UR8, UPT, UPT, -UR6, URZ, URZ ;  /* 0x000000ff06087290 */ /* 0x000fe4000fffe1ff */
[----:B------:R-:W-:Y:S02]  /*4f50*/  UIADD3 UR4, UPT, UPT, -UR5, URZ, URZ ;  /* 0x000000ff05047290 */ /* 0x000fe4000fffe1ff */
[----:B------:R-:W-:Y:S03]  /*4f60*/  @!UP0 UIMAD UR6, UR9, UR45, UR5 ;  /* 0x0000002d090682a4 */ /* 0x000fe6000f8e0205 */
[----:B------:R-:W-:Y:S01]  /*4f70*/  @!UP0 UMOV UR5, UR7 ;  /* 0x0000000700058c82 */ /* 0x000fe20008000000 */
[----:B------:R-:W-:Y:S02]  /*4f80*/  UIMAD UR7, UR15, UR4, UR14 ;  /* 0x000000040f0772a4 */ /* 0x000fe4000f8e020e */
[----:B------:R-:W-:Y:S02]  /*4f90*/  UIMAD UR4, UR66, UR8, UR13 ;  /* 0x00000008420472a4 */ /* 0x000fe4000f8e020d */
[----:B------:R-:W-:Y:S02]  /*4fa0*/  UIMAD UR14, UR5, UR15, UR7 ;  /* 0x0000000f050e72a4 */ /* 0x000fe4000f8e0207 */
[----:B------:R-:W-:Y:S11]  /*4fb0*/  UIMAD UR13, UR6, UR66, UR4 ;  /* 0x00000042060d72a4 */ /* 0x000ff6000f8e0204 */
[----:B------:R-:W-:Y:S01]  /*4fc0*/  @!UPT UIADD3 URZ, UPT, UPT, URZ, URZ, URZ ;  /* 0x000000fffffff290 */ /* 0x000fe2000fffe0ff */
.L_x_79:
[----:B------:R-:W2:Y:S01]  /*4fd0*/  @!UP3 LDCU.128 UR8, c[0x0][0xf10] ;  /* 0x0001e200ff08b7ac */ /* 0x000ea20008000c00 */
[----:B------:R-:W-:Y:S01]  /*4fe0*/  IMAD.MOV.U32 R10, RZ, RZ, 0x1 ;  /* 0x00000001ff0a7424 */ /* 0x000fe200078e00ff */
[C---:B------:R-:W-:Y:S02]  /*4ff0*/  ISETP.NE.U32.AND P1, PT, R4.reuse, RZ, PT ;  /* 0x000000ff0400720c */ /* 0x040fe40003f25070 */
[----:B------:R-:W-:Y:S02]  /*5000*/  ISETP.NE.U32.AND P0, PT, R4, RZ, PT ;  /* 0x000000ff0400720c */ /* 0x000fe40003f05070 */
[C---:B------:R-:W-:Y:S01]  /*5010*/  ISETP.NE.AND.EX P1, PT, R5.reuse, RZ, PT, P1 ;  /* 0x000000ff0500720c */ /* 0x040fe20003f25310 */
[----:B------:R-:W3:Y:S01]  /*5020*/  @!UP3 LDCU UR5, c[0x0][0xf0c] ;  /* 0x0001e180ff05b7ac */ /* 0x000ee20008000800 */
[----:B------:R-:W-:Y:S02]  /*5030*/  ISETP.NE.AND.EX P0, PT, R5, RZ, PT, P0 ;  /* 0x000000ff0500720c */ /* 0x000fe40003f05300 */
[----:B------:R-:W-:Y:S01]  /*5040*/  SHF.L.U32 R10, R10, 0x1f, RZ ;  /* 0x0000001f0a0a7819 */ /* 0x000fe200000006ff */
[----:B------:R-:W4:Y:S01]  /*5050*/  @!UP3 LDCU UR4, c[0x0][0xf20] ;  /* 0x0001e400ff04b7ac */ /* 0x000f220008000800 */
[----:B------:R-:W-:Y:S02]  /*5060*/  USHF.L.U32 UR17, UR24, 0x8, URZ ;  /* 0x0000000818117899 */ /* 0x000fe400080006ff */
[----:B--2---:R-:W-:Y:S02]  /*5070*/  UIMAD.WIDE.U32 UR6, UR14, UR8, URZ ;  /* 0x000000080e0672a5 */ /* 0x004fe4000f8e00ff */
[----:B------:R-:W-:Y:S02]  /*5080*/  USHF.L.U32 UR59, UR20, 0x7, URZ ;  /* 0x00000007143b7899 */ /* 0x000fe400080006ff */
[----:B------:R-:W-:Y:S02]  /*5090*/  @!UP3 USHF.R.U32.HI UR7, URZ, UR9, UR7 ;  /* 0x00000009ff07b299 */ /* 0x000fe40008011607 */
[----:B------:R-:W-:Y:S02]  /*50a0*/  UIMAD.WIDE.U32 UR8, UR13, UR11, URZ ;  /* 0x0000000b0d0872a5 */ /* 0x000fe4000f8e00ff */
[----:B---3--:R-:W-:Y:S04]  /*50b0*/  @!UP3 UISETP.NE.AND UP0, UPT, UR5, 0x1, UPT ;  /* 0x000000010500b88c */ /* 0x008fe8000bf05270 */
[----:B------:R-:W-:Y:S02]  /*50c0*/  @!UP3 USEL UR7, UR14, UR7, !UP0 ;  /* 0x000000070e07b287 */ /* 0x000fe4000c000000 */
[----:B------:R-:W-:Y:S01]  /*50d0*/  @!UP3 UISETP.NE.AND UP0, UPT, UR10, 0x1, UPT ;  /* 0x000000010a00b88c */ /* 0x000fe2000bf05270 */
[----:B------:R-:W-:Y:S02]  /*50e0*/  @!UP3 UMOV UR6, UR9 ;  /* 0x000000090006bc82 */ /* 0x000fe40008000000 */
[----:B----4-:R-:W-:Y:S04]  /*50f0*/  @!UP3 USHF.R.U32.HI UR6, URZ, UR4, UR6 ;  /* 0x00000004ff06b299 */ /* 0x010fe80008011606 */
[----:B------:R-:W-:Y:S04]  /*5100*/  @!UP3 USEL UR6, UR13, UR6, !UP0 ;  /* 0x000000060d06b287 */ /* 0x000fe8000c000000 */
[----:B------:R-:W-:Y:S02]  /*5110*/  @!UP3 UIADD3 UR4, UPT, UPT, -UR7, UR6, URZ ;  /* 0x000000060704b290 */ /* 0x000fe4000fffe1ff */
[----:B------:R-:W-:Y:S02]  /*5120*/  @!UP3 UIADD3 UR6, UPT, UPT, UR7, -UR6, URZ ;  /* 0x800000060706b290 */ /* 0x000fe4000fffe0ff */
[----:B------:R-:W-:Y:S02]  /*5130*/  @!UP3 UIMAD UR14, UR4, UR5, UR14 ;  /* 0x00000005040eb2a4 */ /* 0x000fe4000f8e020e */
[----:B------:R-:W-:Y:S01]  /*5140*/  @!UP3 UIMAD UR13, UR6, UR10, UR13 ;  /* 0x0000000a060db2a4 */ /* 0x000fe2000f8e020d */
[----:B------:R-:W-:Y:S11]  /*5150*/  BRA.U UP1, `(.L_x_80) ;  /* 0x0000000101107547 */ /* 0x000ff6000b800000 */
[----:B-1----:R-:W-:Y:S04]  /*5160*/  MOV R0, UR63 ;  /* 0x0000003f00007c02 */ /* 0x002fe80008000f00 */
[----:B------:R-:W-:Y:S04]  /*5170*/  SHF.L.U32 R9, R0, 0x1f, RZ ;  /* 0x0000001f00097819 */ /* 0x000fe800000006ff */
[----:B------:R-:W1:Y:S02]  /*5180*/  SYNCS.PHASECHK.TRANS64.TRYWAIT P2, [UR21+0x78], R9 ;  /* 0x00007809ff0075a7 */ /* 0x000e640008041115 */
[----:B-1----:R-:W-:Y:S05]  /*5190*/  @!P2 BRA `(.L_x_81) ;  /* 0x000000e0002ca947 */ /* 0x002fea0003800000 */
.L_x_80:
[----:B------:R-:W-:Y:S05]  /*51a0*/  @!P1 BRA `(.L_x_82) ;  /* 0x0000000000309947 */ /* 0x000fea0003800000 */
[----:B------:R-:W-:Y:S01]  /*51b0*/  ISETP.NE.U32.AND P1, PT, R2, RZ, PT ;  /* 0x000000ff0200720c */ /* 0x000fe20003f25070 */
[----:B------:R-:W2:Y:S01]  /*51c0*/  LDCU.64 UR4, c[0x0][0x358] ;  /* 0x00006b00ff0477ac */ /* 0x000ea20008000a00 */
[----:B------:R-:W-:Y:S02]  /*51d0*/  IMAD.MOV.U32 R176, RZ, RZ, 0x1 ;  /* 0x00000001ffb07424 */ /* 0x000fe400078e00ff */
[----:B------:R-:W-:Y:S11]  /*51e0*/  ISETP.NE.AND.EX P1, PT, R3, RZ, PT, P1 ;  /* 0x000000ff0300720c */ /* 0x000ff60003f25310 */
[----:B------:R-:W-:Y:S02]  /*51f0*/  @!UPT UIADD3 URZ, UPT, UPT, URZ, URZ, URZ ;  /* 0x000000fffffff290 */ /* 0x000fe4000fffe0ff */
[----:B-1----:R-:W1:Y:S01]  /*5200*/  @P1 LDC.64 R8, c[0x0][0xc88] ;  /* 0x00032200ff081b82 */ /* 0x002e620000000a00 */
[----:B------:R-:W-:Y:S04]  /*5210*/  @P1 IMAD R0, R4, UR36, RZ ;  /* 0x0000002404001c24 */ /* 0x000fe8000f8e02ff */
[----:B-1----:R-:W-:Y:S04]  /*5220*/  @P1 IMAD.WIDE R8, R0, 0x4, R8 ;  /* 0x0000000400081825 */ /* 0x002fe800078e0208 */
[----:B------:R-:W-:Y:S01]  /*5230*/  HFMA2 R0, -RZ, RZ, 0, 5.9604644775390625e-08 ;  /* 0x00000001ff007431 */ /* 0x000fe200000001ff */
[----:B--2--5:R2:W5:Y:S04]  /*5240*/  @P1 LDG.E R133, desc[UR4][R8.64] ;  /* 0x0000000408851981 */ /* 0x024568000c1e1900 */
[----:B------:R-:W-:Y:S01]  /*5250*/  @!P1 PRMT R176, R0, 0x7610, R176 ;  /* 0x0000761000b09816 */ /* 0x000fe200000000b0 */
[----:B--2---:R-:W3:Y:S06]  /*5260*/  @!P1 LDC R133, c[0x0][0xc80] ;  /* 0x00032000ff859b82 */ /* 0x004eec0000000800 */
.L_x_82:
[----:B---3-5:R-:W-:Y:S01]  /*5270*/  @!P0 FSETP.EQ.AND P1, PT, R133, RZ, PT ;  /* 0x000000ff8500820b */ /* 0x028fe20003f22000 */
[----:B------:R-:W-:Y:S01]  /*5280*/  @!UPT UIADD3 URZ, UPT, UPT, URZ, URZ, URZ ;  /* 0x000000fffffff290 */ /* 0x000fe2000fffe0ff */
[----:B------:R-:W-:Y:S11]  /*5290*/  @!P0 BRA `(.L_x_83) ;  /* 0x0000000000188947 */ /* 0x000ff60003800000 */
[----:B------:R-:W-:Y:S02]  /*52a0*/  LOP3.LUT P0, RZ, R176, 0xff, RZ, 0xc0, !PT ;  /* 0x000000ffb0ff7812 */ /* 0x000fe4000780c0ff */
[----:B------:R-:W-:Y:S04]  /*52b0*/  ISETP.NE.U32.AND P1, PT, R2, RZ, PT ;  /* 0x000000ff0200720c */ /* 0x000fe80003f25070 */
[----:B------:R-:W-:Y:S04]  /*52c0*/  ISETP.NE.AND.EX P1, PT, R3, RZ, PT, P1 ;  /* 0x000000ff0300720c */ /* 0x000fe80003f25310 */
[----:B------:R-:W-:Y:S03]  /*52d0*/  PLOP3.LUT P1, PT, P1, PT, PT, 0x8, 0x80 ;  /* 0x000000000080781c */ /* 0x000fe60000f2e170 */
[----:B------:R-:W-:Y:S11]  /*52e0*/  @P0 FSETP.EQ.AND P1, PT, R133, RZ, PT ;  /* 0x000000ff8500020b */ /* 0x000ff60003f22000 */
[----:B------:R-:W-:Y:S02]  /*52f0*/  @!UPT UIADD3 URZ, UPT, UPT, URZ, URZ, URZ ;  /* 0x000000fffffff290 */ /* 0x000fe4000fffe0ff */
.L_x_83:
[----:B------:R-:W2:Y:S01]  /*5300*/  SYNCS.PHASECHK.TRANS64.TRYWAIT P2, [UR21+0x50], R10 ;  /* 0x0000500aff0075a7 */ /* 0x000ea20008041115 */
[----:B------:R-:W-:Y:S01]  /*5310*/  ELECT P0, URZ, PT ;  /* 0x0000000000ff782f */ /* 0x000fe20003800000 */
[----:B------:R-:W-:Y:S02]  /*5320*/  ULOP3.LUT UP0, UR19, UR29, 0x1, URZ, 0xc0, !UPT ;  /* 0x000000011d137892 */ /* 0x000fe4000f80c0ff */
[----:B------:R-:W-:Y:S01]  /*5330*/  UIADD3 UR18, UPT, UPT, UR17, 0x60, URZ ;  /* 0x0000006011127890 */ /* 0x000fe2000fffe0ff */
[----:B------:R-:W-:Y:S06]  /*5340*/  PLOP3.LUT P1, PT, P1, P0, PT, 0xf2, 0x2f ;  /* 0x00000000002f781c */ /* 0x000fec0000f21e72 */
[----:B------:R-:W-:Y:S02]  /*5350*/  UMOV UR58, UR18 ;  /* 0x00000012003a7c82 */ /* 0x000fe40008000000 */
[----:B------:R-:W-:Y:S05]  /*5360*/  @UP0 UIADD3 UR58, UPT, UPT, UR17, URZ, URZ ;  /* 0x000000ff113a0290 */ /* 0x000fea000fffe0ff */
[----:B------:R-:W-:Y:S05]  /*5370*/  @!P1 IADD3 R6, P0, PT, R16, 0x980, RZ ;  /* 0x0000098010069810 */ /* 0x000fea0007f1e0ff */
[----:B-1----:R-:W-:Y:S01]  /*5380*/  @!P1 IMAD.X R0, RZ, RZ, R17, P0 ;  /* 0x000000ffff009224 */ /* 0x002fe200000e0611 */
[----:B--2---:R-:W-:Y:S07]  /*5390*/  @!P2 BRA `(.L_x_84) ;  /* 0x000000dc00c4a947 */ /* 0x004fee0003800000 */
.L_x_216:
[----:B------:R-:W-:Y:S01]  /*53a0*/  @!P1 R2UR UR5, R6 ;  /* 0x00000000060592ca */ /* 0x000fe200000e0000 */
[----:B------:R-:W-:Y:S01]  /*53b0*/  VOTEU.ALL UP0, P1 ;  /* 0x0000000000ff7886 */ /* 0x000fe20000800000 */
[----:B------:R-:W-:Y:S01]  /*53c0*/  @!P1 R2UR UR4, R0 ;  /* 0x00000000000492ca */ /* 0x000fe200000e0000 */
[----:B------:R-:W-:Y:S01]  /*53d0*/  UMOV UR6, 0x0 ;  /* 0x0000000000067882 */ /* 0x000fe20000000000 */
[----:B------:R-:W-:Y:S01]  /*53e0*/  UMOV UR7, 0x10000000 ;  /* 0x1000000000077882 */ /* 0x000fe20000000000 */
[----:B------:R-:W-:Y:S01]  /*53f0*/  UMOV UR60, UR36 ;  /* 0x00000024003c7c82 */ /* 0x000fe20008000000 */
[----:B------:R-:W-:Y:S01]  /*5400*/  @!UP0 UIADD3 UR56, UPT, UPT, UR21, 0x200, URZ ;  /* 0x0000020015388890 */ /* 0x000fe2000fffe0ff */
[----:B------:R-:W-:Y:S01]  /*5410*/  @!P1 IMAD.MOV.U32 R0, RZ, RZ, 0x2000 ;  /* 0x00002000ff009424 */ /* 0x000fe200078e00ff */
[----:B------:R-:W-:Y:S01]  /*5420*/  @!UP0 UIADD3 UR10, UPT, UPT, UR58, 0x80, URZ ;  /* 0x000000803a0a8890 */ /* 0x000fe2000fffe0ff */
[----:B------:R-:W-:Y:S01]  /*5430*/  @!P1 IADD3 R6, P0, PT, R16, 0x980, RZ ;  /* 0x0000098010069810 */ /* 0x000fe20007f1e0ff */
[----:B------:R-:W-:Y:S01]  /*5440*/  @!UP0 UIADD3 UR8, UPT, UPT, UR21, 0x1200, URZ ;  /* 0x0000120015088890 */ /* 0x000fe2000fffe0ff */
[----:B------:R-:W-:Y:S02]  /*5450*/  VOTEU.ALL UP0, P1 ;  /* 0x0000000000ff7886 */ /* 0x000fe40000800000 */
[----:B------:R-:W-:Y:S01]  /*5460*/  IMAD.U32 R8, RZ, RZ, UR5 ;  /* 0x00000005ff087e24 */ /* 0x000fe2000f8e00ff */
[----:B------:R-:W-:Y:S01]  /*5470*/  UMOV UR9, UR57 ;  /* 0x0000003900097c82 */ /* 0x000fe20008000000 */
[----:B-1----:R-:W-:Y:S01]  /*5480*/  IMAD.U32 R9, RZ, RZ, UR4 ;  /* 0x00000004ff097e24 */ /* 0x002fe2000f8e00ff */
[----:B------:R-:W-:Y:S01]  /*5490*/  UMOV UR11, UR59 ;  /* 0x0000003b000b7c82 */ /* 0x000fe20008000000 */
[----:B------:R-:W-:Y:S01]  /*54a0*/  UMOV UR12, UR36 ;  /* 0x00000024000c7c82 */ /* 0x000fe20008000000 */
[----:B------:R-:W-:Y:S02]  /*54b0*/  @!P1 R2UR UR4, R8 ;  /* 0x00000000080492ca */ /* 0x000fe400000e0000 */
[----:B------:R-:W-:Y:S11]  /*54c0*/  @!P1 R2UR UR5, R9 ;  /* 0x00000000090592ca */ /* 0x000ff600000e0000 */
[----:B------:R-:W-:Y:S02]  /*54d0*/  @!UPT UIADD3 URZ, UPT, UPT, URZ, URZ, URZ ;  /* 0x000000fffffff290 */ /* 0x000fe4000fffe0ff */
[----:B------:R1:W-:Y:S01]  /*54e0*/  @!UP0 UTMALDG.3D [UR56], [UR4], desc[UR6] ;  /* 0x00000638040085b4 */ /* 0x0003e20008011000 */
[----:B------:R-:W-:Y:S05]  /*54f0*/  VOTEU.ALL UP0, P1 ;  /* 0x0000000000ff7886 */ /* 0x000fea0000800000 */
[----:B------:R1:W-:Y:S01]  /*5500*/  @!UP0 UTMALDG.3D [UR8], [UR4], desc[UR6] ;  /* 0x00000608040085b4 */ /* 0x0003e20008011000 */
[----:B------:R2:W-:Y:S01]  /*5510*/  @!P1 SYNCS.ARRIVE.TRANS64.RED.A0TR RZ, [UR21+0x30], R0 ;  /* 0x00003000ffff99a7 */ /* 0x0005e20008300415 */
[----:B------:R-:W-:Y:S01]  /*5520*/  SYNCS.ARRIVE.TRANS64.RED.A1T0 RZ, [UR46], RZ ;  /* 0x000000ffffff79a7 */ /* 0x000fe2000810042e */
[----:B--2---:R-:W-:Y:S01]  /*5530*/  @!P1 IMAD.X R0, RZ, RZ, R17, P0 ;  /* 0x000000ffff009224 */ /* 0x004fe200000e0611 */
[----:B------:R-:W2:Y:S02]  /*5540*/  SYNCS.PHASECHK.TRANS64.TRYWAIT P2, [UR21+0x58], R10 ;  /* 0x0000580aff0075a7 */ /* 0x000ea40008041115 */
[----:B-12---:R-:W-:Y:S05]  /*5550*/  @!P2 BRA `(.L_x_85) ;  /* 0x000000dc006ca947 */ /* 0x006fea0003800000 */
.L_x_218:
        /* <DEDUP_REMOVED lines=10> */
[----:B------:R-:W-:Y:S02]  /*5600*/  @!UP0 UIADD3 UR10, UPT, UPT, UR58, 0x80, URZ ;  /* 0x000000803a0a8890 */ /* 0x000fe4000fffe0ff */
[----:B------:R-:W-:Y:S01]  /*5610*/  @!UP0 UIADD3 UR8, UPT, UPT, UR21, 0x3200, URZ ;  /* 0x0000320015088890 */ /* 0x000fe2000fffe0ff */
[----:B------:R-:W-:Y:S01]  /*5620*/  IMAD.U32 R8, RZ, RZ, UR5 ;  /* 0x00000005ff087e24 */ /* 0x000fe2000f8e00ff */
[----:B------:R-:W-:Y:S01]  /*5630*/  VOTEU.ALL UP0, P1 ;  /* 0x0000000000ff7886 */ /* 0x000fe20000800000 */
[----:B-1----:R-:W-:Y:S01]  /*5640*/  IMAD.U32 R9, RZ, RZ, UR4 ;  /* 0x00000004ff097e24 */ /* 0x002fe2000f8e00ff */
[----:B------:R-:W-:Y:S01]  /*5650*/  UMOV UR52, UR36 ;  /* 0x0000002400347c82 */ /* 0x000fe20008000000 */
[----:B------:R-:W-:Y:S01]  /*5660*/  UMOV UR9, UR49 ;  /* 0x0000003100097c82 */ /* 0x000fe20008000000 */
[----:B------:R-:W-:Y:S01]  /*5670*/  @!P1 R2UR UR4, R8 ;  /* 0x00000000080492ca */ /* 0x000fe200000e0000 */
[----:B------:R-:W-:Y:S01]  /*5680*/  UMOV UR12, UR36 ;  /* 0x00000024000c7c82 */ /* 0x000fe20008000000 */
[----:B------:R-:W-:Y:S01]  /*5690*/  @!P1 R2UR UR5, R9 ;  /* 0x00000000090592ca */ /* 0x000fe200000e0000 */
[----:B------:R-:W-:Y:S11]  /*56a0*/  UMOV UR11, UR51 ;  /* 0x00000033000b7c82 */ /* 0x000ff60008000000 */
[----:B------:R-:W-:Y:S01]  /*56b0*/  @!UPT UIADD3 URZ, UPT, UPT, URZ, URZ, URZ ;  /* 0x000000fffffff290 */ /* 0x000fe2000fffe0ff */
        /* <DEDUP_REMOVED lines=8> */
.L_x_220:
[----:B------:R-:W-:Y:S01]  /*5740*/  @!P1 R2UR UR4, R0 ;  /* 0x00000000000492ca */ /* 0x000fe200000e0000 */
[----:B------:R-:W-:Y:S01]  /*5750*/  USHF.L.U32 UR16, UR19, 0x5, URZ ;  /* 0x0000000513107899 */ /* 0x000fe200080006ff */
[----:B------:R-:W-:Y:S01]  /*5760*/  @!P1 R2UR UR5, R6 ;  /* 0x00000000060592ca */ /* 0x000fe200000e0000 */
[----:B------:R-:W-:Y:S01]  /*5770*/  VOTEU.ALL UP0, P1 ;  /* 0x0000000000ff7886 */ /* 0x000fe20000800000 */
[----:B------:R-:W-:Y:S01]  /*5780*/  UMOV UR24, 0x0 ;  /* 0x0000000000187882 */ /* 0x000fe20000000000 */
[----:B------:R-:W-:Y:S01]  /*5790*/  UMOV UR25, 0x10000000 ;  /* 0x1000000000197882 */ /* 0x000fe20000000000 */
[----:B------:R-:W-:Y:S01]  /*57a0*/  UMOV UR43, UR59 ;  /* 0x0000003b002b7c82 */ /* 0x000fe20008000000 */
[----:B------:R-:W-:Y:S01]  /*57b0*/  UMOV UR44, UR36 ;  /* 0x00000024002c7c82 */ /* 0x000fe20008000000 */
[----:B------:R-:W-:Y:S01]  /*57c0*/  @!UP0 UIADD3 UR40, UPT, UPT, UR21, 0x4200, URZ ;  /* 0x0000420015288890 */ /* 0x000fe2000fffe0ff */
[----:B------:R-:W-:Y:S01]  /*57d0*/  @!P1 IMAD.MOV.U32 R0, RZ, RZ, 0x2000 ;  /* 0x00002000ff009424 */ /* 0x000fe200078e00ff */
[----:B------:R-:W-:Y:S01]  /*57e0*/  @!UP0 UIADD3 UR8, UPT, UPT, UR21, 0x5200, URZ ;  /* 0x0000520015088890 */ /* 0x000fe2000fffe0ff */
[----:B------:R-:W-:Y:S01]  /*57f0*/  @!P1 IADD3 R6, P0, PT, R16, 0x980, RZ ;  /* 0x0000098010069810 */ /* 0x000fe20007f1e0ff */
[----:B------:R-:W-:Y:S01]  /*5800*/  UMOV UR9, UR41 ;  /* 0x0000002900097c82 */ /* 0x000fe20008000000 */
[----:B-1----:R-:W-:Y:S01]  /*5810*/  IMAD.U32 R9, RZ, RZ, UR4 ;  /* 0x00000004ff097e24 */ /* 0x002fe2000f8e00ff */
[----:B------:R-:W-:Y:S01]  /*5820*/  UIADD3 UR4, UPT, UPT, UR17, -UR16, URZ ;  /* 0x8000001011047290 */ /* 0x000fe2000fffe0ff */
[----:B------:R-:W-:Y:S01]  /*5830*/  IMAD.U32 R8, RZ, RZ, UR5 ;  /* 0x00000005ff087e24 */ /* 0x000fe2000f8e00ff */
[----:B------:R-:W-:Y:S01]  /*5840*/  UMOV UR11, UR59 ;  /* 0x0000003b000b7c82 */ /* 0x000fe20008000000 */
[----:B------:R-:W-:Y:S01]  /*5850*/  UMOV UR12, UR36 ;  /* 0x00000024000c7c82 */ /* 0x000fe20008000000 */
[----:B------:R-:W-:Y:S01]  /*5860*/  @!P1 R2UR UR7, R9 ;  /* 0x00000000090792ca */ /* 0x000fe200000e0000 */
[----:B------:R-:W-:Y:S01]  /*5870*/  UIADD3 UR42, UPT, UPT, UR4, 0x40, URZ ;  /* 0x00000040042a7890 */ /* 0x000fe2000fffe0ff */
[----:B------:R-:W-:Y:S01]  /*5880*/  @!P1 R2UR UR6, R8 ;  /* 0x00000000080692ca */ /* 0x000fe200000e0000 */
[----:B------:R-:W-:Y:S01]  /*5890*/  @!UP0 UIADD3 UR10, UPT, UPT, UR4, 0xc0, URZ ;  /* 0x000000c0040a8890 */ /* 0x000fe2000fffe0ff */
[----:B------:R-:W-:Y:S11]  /*58a0*/  VOTEU.ALL UP0, P1 ;  /* 0x0000000000ff7886 */ /* 0x000ff60000800000 */
        /* <DEDUP_REMOVED lines=8> */
.L_x_222:
[----:B------:R-:W-:Y:S01]  /*5930*/  @!P1 R2UR UR6, R6 ;  /* 0x00000000060692ca */ /* 0x000fe200000e0000 */
[----:B------:R-:W-:Y:S01]  /*5940*/  VOTEU.ALL UP0, P1 ;  /* 0x0000000000ff7886 */ /* 0x000fe20000800000 */
[----:B------:R-:W-:Y:S01]  /*5950*/  @!P1 R2UR UR5, R0 ;  /* 0x00000000000592ca */ /* 0x000fe200000e0000 */
[----:B------:R-:W-:Y:S01]  /*5960*/  UMOV UR34, UR42 ;  /* 0x0000002a00227c82 */ /* 0x000fe20008000000 */
[----:B------:R-:W-:Y:S01]  /*5970*/  @!P1 IMAD.MOV.U32 R0, RZ, RZ, 0x2000 ;  /* 0x00002000ff009424 */ /* 0x000fe200078e00ff */
[----:B------:R-:W-:Y:S01]  /*5980*/  UMOV UR9, UR33 ;  /* 0x0000002100097c82 */ /* 0x000fe20008000000 */
[----:B------:R-:W-:Y:S01]  /*5990*/  @!UP0 UIADD3 UR35, UPT, UPT, UR59, 0x40, URZ ;  /* 0x000000403b238890 */ /* 0x000fe2000fffe0ff */
[----:B-1----:R-:W-:Y:S01]  /*59a0*/  SHF.L.U32 R9, RZ, 0x1f, RZ ;  /* 0x0000001fff097819 */ /* 0x002fe200000006ff */
[----:B------:R-:W-:Y:S01]  /*59b0*/  @!UP0 UIADD3 UR32, UPT, UPT, UR21, 0x6200, URZ ;  /* 0x0000620015208890 */ /* 0x000fe2000fffe0ff */
[----:B------:R-:W-:Y:S01]  /*59c0*/  @!P1 IADD3 R8, P0, PT, R16, 0x980, RZ ;  /* 0x0000098010089810 */ /* 0x000fe20007f1e0ff */
[----:B------:R-:W-:Y:S02]  /*59d0*/  @!UP0 UIADD3 UR10, UPT, UPT, UR4, 0xc0, URZ ;  /* 0x000000c0040a8890 */ /* 0x000fe4000fffe0ff */
[----:B------:R-:W-:Y:S01]  /*59e0*/  @!UP0 UIADD3 UR8, UPT, UPT, UR21, 0x7200, URZ ;  /* 0x0000720015088890 */ /* 0x000fe2000fffe0ff */
[----:B------:R-:W-:Y:S01]  /*59f0*/  IMAD.U32 R18, RZ, RZ, UR6 ;  /* 0x00000006ff127e24 */ /* 0x000fe2000f8e00ff */
[----:B------:R-:W-:Y:S01]  /*5a00*/  VOTEU.ALL UP0, P1 ;  /* 0x0000000000ff7886 */ /* 0x000fe20000800000 */
[----:B------:R-:W-:Y:S01]  /*5a10*/  IMAD.U32 R19, RZ, RZ, UR5 ;  /* 0x00000005ff137e24 */ /* 0x000fe2000f8e00ff */
[----:B------:R-:W-:Y:S01]  /*5a20*/  UMOV UR4, 0x0 ;  /* 0x0000000000047882 */ /* 0x000fe20000000000 */
[----:B------:R-:W-:Y:S01]  /*5a30*/  UMOV UR5, 0x10000000 ;  /* 0x1000000000057882 */ /* 0x000fe20000000000 */
[----:B------:R-:W-:Y:S01]  /*5a40*/  @!P1 R2UR UR6, R18 ;  /* 0x00000000120692ca */ /* 0x000fe200000e0000 */
[----:B------:R-:W-:Y:S01]  /*5a50*/  UMOV UR12, UR36 ;  /* 0x00000024000c7c82 */ /* 0x000fe20008000000 */
[----:B------:R-:W-:Y:S01]  /*5a60*/  @!P1 R2UR UR7, R19 ;  /* 0x00000000130792ca */ /* 0x000fe200000e0000 */
[----:B------:R-:W-:Y:S01]  /*5a70*/  UMOV UR11, UR35 ;  /* 0x00000023000b7c82 */ /* 0x000fe20008000000 */
[----:B------:R-:W-:Y:S11]  /*5a80*/  @!P1 IMAD.X R6, RZ, RZ, R17, P0 ;  /* 0x000000ffff069224 */ /* 0x000ff600000e0611 */
[----:B------:R-:W-:Y:S01]  /*5a90*/  @!UP0 UTMALDG.3D [UR32], [UR6], desc[UR4] ;  /* 0x00000420060085b4 */ /* 0x000fe20008011000 */
[----:B------:R-:W-:Y:S05]  /*5aa0*/  VOTEU.ALL UP0, P1 ;  /* 0x0000000000ff7886 */ /* 0x000fea0000800000 */
[----:B------:R1:W-:Y:S01]  /*5ab0*/  @!UP0 UTMALDG.3D [UR8], [UR6], desc[UR4] ;  /* 0x00000408060085b4 */ /* 0x0003e20008011000 */
[----:B------:R2:W-:Y:S01]  /*5ac0*/  @!P1 SYNCS.ARRIVE.TRANS64.RED.A0TR RZ, [UR21+0x48], R0 ;  /* 0x00004800ffff99a7 */ /* 0x0005e20008300415 */
[----:B------:R-:W-:Y:S01]  /*5ad0*/  SYNCS.ARRIVE.TRANS64.RED.A1T0 RZ, [UR37], RZ ;  /* 0x000000ffffff79a7 */ /* 0x000fe20008100425 */
[----:B------:R-:W3:Y:S01]  /*5ae0*/  SYNCS.PHASECHK.TRANS64.TRYWAIT P2, [UR21+0x50], R9 ;  /* 0x00005009ff0075a7 */ /* 0x000ee20008041115 */
[----:B-1----:R-:W-:Y:S01]  /*5af0*/  UIADD3 UR4, UPT, UPT, UR17, UR16, URZ ;  /* 0x0000001011047290 */ /* 0x002fe2000fffe0ff */
[----:B--23--:R-:W-:Y:S11]  /*5b00*/  @!P2 BRA `(.L_x_88) ;  /* 0x000000d80048a947 */ /* 0x00cff60003800000 */
.L_x_224:
[----:B------:R-:W-:Y:S01]  /*5b10*/  @!P1 R2UR UR6, R8 ;  /* 0x00000000080692ca */ /* 0x000fe200000e0000 */
[----:B------:R-:W-:Y:S01]  /*5b20*/  VOTEU.ALL UP0, P1 ;  /* 0x0000000000ff7886 */ /* 0x000fe20000800000 */
[----:B------:R-:W-:Y:S01]  /*5b30*/  @!P1 R2UR UR5, R6 ;  /* 0x00000000060592ca */ /* 0x000fe200000e0000 */
[----:B------:R-:W-:Y:S01]  /*5b40*/  UIADD3 UR26, UPT, UPT, UR4, 0x20, URZ ;  /* 0x00000020041a7890 */ /* 0x000fe2000fffe0ff */
[----:B-1----:R-:W-:Y:S01]  /*5b50*/  @!P1 IMAD.MOV.U32 R0, RZ, RZ, 0x2000 ;  /* 0x00002000ff009424 */ /* 0x002fe200078e00ff */
[----:B------:R-:W-:Y:S01]  /*5b60*/  UMOV UR30, 0x0 ;  /* 0x00000000001e7882 */ /* 0x000fe20000000000 */
[----:B------:R-:W-:Y:S01]  /*5b70*/  @!UP0 UIADD3 UR24, UPT, UPT, UR21, 0x200, URZ ;  /* 0x0000020015188890 */ /* 0x000fe2000fffe0ff */
[----:B------:R-:W-:Y:S01]  /*5b80*/  @!P1 IADD3 R8, P0, PT, R16, 0x980, RZ ;  /* 0x0000098010089810 */ /* 0x000fe20007f1e0ff */
[----:B------:R-:W-:Y:S02]  /*5b90*/  @!UP0 UIADD3 UR10, UPT, UPT, UR4, 0xa0, URZ ;  /* 0x000000a0040a8890 */ /* 0x000fe4000fffe0ff */
[----:B------:R-:W-:Y:S01]  /*5ba0*/  @!UP0 UIADD3 UR8, UPT, UPT, UR21, 0x1200, URZ ;  /* 0x0000120015088890 */ /* 0x000fe2000fffe0ff */
[----:B------:R-:W-:Y:S02]  /*5bb0*/  VOTEU.ALL UP0, P1 ;  /* 0x0000000000ff7886 */ /* 0x000fe40000800000 */
[----:B------:R-:W-:Y:S01]  /*5bc0*/  IMAD.U32 R18, RZ, RZ, UR6 ;  /* 0x00000006ff127e24 */ /* 0x000fe2000f8e00ff */
[----:B------:R-:W-:Y:S01]  /*5bd0*/  UMOV UR31, 0x10000000 ;  /* 0x10000000001f7882 */ /* 0x000fe20000000000 */
[----:B------:R-:W-:Y:S01]  /*5be0*/  IMAD.U32 R19, RZ, RZ, UR5 ;  /* 0x00000005ff137e24 */ /* 0x000fe2000f8e00ff */
[----:B------:R-:W-:Y:S01]  /*5bf0*/  UMOV UR25, UR57 ;  /* 0x0000003900197c82 */ /* 0x000fe20008000000 */
[----:B------:R-:W-:Y:S01]  /*5c00*/  UMOV UR27, UR59 ;  /* 0x0000003b001b7c82 */ /* 0x000fe20008000000 */
[----:B------:R-:W-:Y:S01]  /*5c10*/  @!P1 R2UR UR6, R18 ;  /* 0x00000000120692ca */ /* 0x000fe200000e0000 */
[----:B------:R-:W-:Y:S01]  /*5c20*/  UMOV UR28, UR36 ;  /* 0x00000024001c7c82 */ /* 0x000fe20008000000 */
[----:B------:R-:W-:Y:S01]  /*5c30*/  @!P1 R2UR UR7, R19 ;  /* 0x00000000130792ca */ /* 0x000fe200000e0000 */
[----:B------:R-:W-:Y:S01]  /*5c40*/  UMOV UR9, UR57 ;  /* 0x0000003900097c82 */ /* 0x000fe20008000000 */
[----:B------:R-:W-:Y:S01]  /*5c50*/  UMOV UR11, UR59 ;  /* 0x0000003b000b7c82 */ /* 0x000fe20008000000 */
[----:B------:R-:W-:Y:S01]  /*5c60*/  UMOV UR12, UR36 ;  /* 0x00000024000c7c82 */ /* 0x000fe20008000000 */
[----:B------:R-:W-:Y:S09]  /*5c70*/  @!P1 IMAD.X R6, RZ, RZ, R17, P0 ;  /* 0x000000ffff069224 */ /* 0x000ff200000e0611 */
[----:B------:R1:W-:Y:S01]  /*5c80*/  @!UP0 UTMALDG.3D [UR24], [UR6], desc[UR30] ;  /* 0x00001e18060085b4 */ /* 0x0003e20008011000 */
[----:B------:R-:W-:Y:S05]  /*5c90*/  VOTEU.ALL UP0, P1 ;  /* 0x0000000000ff7886 */ /* 0x000fea0000800000 */
[----:B------:R1:W-:Y:S01]  /*5ca0*/  @!UP0 UTMALDG.3D [UR8], [UR6], desc[UR30] ;  /* 0x00001e08060085b4 */ /* 0x0003e20008011000 */
[----:B------:R1:W-:Y:S01]  /*5cb0*/  @!P1 SYNCS.ARRIVE.TRANS64.RED.A0TR RZ, [UR21+0x30], R0 ;  /* 0x00003000ffff99a7 */ /* 0x0003e20008300415 */
[----:B------:R-:W-:Y:S01]  /*5cc0*/  SYNCS.ARRIVE.TRANS64.RED.A1T0 RZ, [UR46], RZ ;  /* 0x000000ffffff79a7 */ /* 0x000fe2000810042e */
[----:B------:R-:W2:Y:S02]  /*5cd0*/  SYNCS.PHASECHK.TRANS64.TRYWAIT P2, [UR21+0x58], R9 ;  /* 0x00005809ff0075a7 */ /* 0x000ea40008041115 */
[----:B-12---:R-:W-:Y:S05]  /*5ce0*/  @!P2 BRA `(.L_x_89) ;  /* 0x000000d400e8a947 */ /* 0x006fea0003800000 */
.L_x_226:
[----:B------:R-:W-:Y:S01]  /*5cf0*/  @!P1 R2UR UR6, R8 ;  /* 0x00000000080692ca */ /* 0x000fe200000e0000 */
[----:B------:R-:W-:Y:S01]  /*5d00*/  VOTEU.ALL UP0, P1 ;  /* 0x0000000000ff7886 */ /* 0x000fe20000800000 */
[----:B------:R-:W-:Y:S01]  /*5d10*/  @!P1 R2UR UR5, R6 ;  /* 0x00000000060592ca */ /* 0x000fe200000e0000 */
[----:B------:R-:W-:Y:S01]  /*5d20*/  UMOV UR30, 0x0 ;  /* 0x00000000001e7882 */ /* 0x000fe20000000000 */
[----:B------:R-:W-:Y:S01]  /*5d30*/  UMOV UR31, 0x10000000 ;  /* 0x10000000001f7882 */ /* 0x000fe20000000000 */
[----:B------:R-:W-:Y:S01]  /*5d40*/  UMOV UR25, UR49 ;  /* 0x0000003100197c82 */ /* 0x000fe20008000000 */
[----:B------:R-:W-:Y:S01]  /*5d50*/  @!UP0 UIADD3 UR27, UPT, UPT, UR59, 0x40, URZ ;  /* 0x000000403b1b8890 */ /* 0x000fe2000fffe0ff */
[----:B-1----:R-:W-:Y:S01]  /*5d60*/  @!P1 IMAD.MOV.U32 R0, RZ, RZ, 0x2000 ;  /* 0x00002000ff009424 */ /* 0x002fe200078e00ff */
[----:B------:R-:W-:Y:S01]  /*5d70*/  @!UP0 UIADD3 UR24, UPT, UPT, UR21, 0x2200, URZ ;  /* 0x0000220015188890 */ /* 0x000fe2000fffe0ff */
[----:B------:R-:W-:Y:S01]  /*5d80*/  @!P1 IADD3 R8, P0, PT, R16, 0x980, RZ ;  /* 0x0000098010089810 */ /* 0x000fe20007f1e0ff */
[----:B------:R-:W-:Y:S02]  /*5d90*/  @!UP0 UIADD3 UR10, UPT, UPT, UR4, 0xa0, URZ ;  /* 0x000000a0040a8890 */ /* 0x000fe4000fffe0ff */
[----:B------:R-:W-:Y:S01]  /*5da0*/  @!UP0 UIADD3 UR8, UPT, UPT, UR21, 0x3200, URZ ;  /* 0x0000320015088890 */ /* 0x000fe2000fffe0ff */
[----:B------:R-:W-:Y:S01]  /*5db0*/  IMAD.U32 R18, RZ, RZ, UR6 ;  /* 0x00000006ff127e24 */ /* 0x000fe2000f8e00ff */
[----:B------:R-:W-:Y:S01]  /*5dc0*/  VOTEU.ALL UP0, P1 ;  /* 0x0000000000ff7886 */ /* 0x000fe20000800000 */
[----:B------:R-:W-:Y:S01]  /*5dd0*/  IMAD.U32 R19, RZ, RZ, UR5 ;  /* 0x00000005ff137e24 */ /* 0x000fe2000f8e00ff */
[----:B------:R-:W-:Y:S01]  /*5de0*/  UMOV UR28, UR36 ;  /* 0x00000024001c7c82 */ /* 0x000fe20008000000 */
[----:B------:R-:W-:Y:S01]  /*5df0*/  UMOV UR9, UR49 ;  /* 0x0000003100097c82 */ /* 0x000fe20008000000 */
[----:B------:R-:W-:Y:S01]  /*5e00*/  @!P1 R2UR UR6, R18 ;  /* 0x00000000120692ca */ /* 0x000fe200000e0000 */
[----:B------:R-:W-:Y:S01]  /*5e10*/  UMOV UR12, UR36 ;  /* 0x00000024000c7c82 */ /* 0x000fe20008000000 */
[----:B------:R-:W-:Y:S01]  /*5e20*/  @!P1 R2UR UR7, R19 ;  /* 0x00000000130792ca */ /* 0x000fe200000e0000 */
[----:B------:R-:W-:Y:S01]  /*5e30*/  UMOV UR11, UR27 ;  /* 0x0000001b000b7c82 */ /* 0x000fe20008000000 */
[----:B------:R-:W-:Y:S11]  /*5e40*/  @!P1 IMAD.X R6, RZ, RZ, R17, P0 ;  /* 0x000000ffff069224 */ /* 0x000ff600000e0611 */
[----:B------:R1:W-:Y:S01]  /*5e50*/  @!UP0 UTMALDG.3D [UR24], [UR6], desc[UR30] ;  /* 0x00001e18060085b4 */ /* 0x0003e20008011000 */
[----:B------:R-:W-:Y:S05]  /*5e60*/  VOTEU.ALL UP0, P1 ;  /* 0x0000000000ff7886 */ /* 0x000fea0000800000 */
[----:B------:R1:W-:Y:S01]  /*5e70*/  @!UP0 UTMALDG.3D [UR8], [UR6], desc[UR30] ;  /* 0x00001e08060085b4 */ /* 0x0003e20008011000 */
[----:B------:R1:W-:Y:S01]  /*5e80*/  @!P1 SYNCS.ARRIVE.TRANS64.RED.A0TR RZ, [UR21+0x38], R0 ;  /* 0x00003800ffff99a7 */ /* 0x0003e20008300415 */
[----:B------:R-:W-:Y:S11]  /*5e90*/  UISETP.NE.AND UP0, UPT, UR19, URZ, UPT ;  /* 0x000000ff1300728c */ /* 0x000ff6000bf05270 */
[----:B------:R-:W-:Y:S01]  /*5ea0*/  @!UP0 UIADD3 UR18, UPT, UPT, UR17, URZ, URZ ;  /* 0x000000ff11128290 */ /* 0x000fe2000fffe0ff */
[----:B------:R-:W-:Y:S01]  /*5eb0*/  SYNCS.ARRIVE.TRANS64.RED.A1T0 RZ, [UR39], RZ ;  /* 0x000000ffffff79a7 */ /* 0x000fe20008100427 */
[----:B------:R-:W2:Y:S02]  /*5ec0*/  SYNCS.PHASECHK.TRANS64.TRYWAIT P2, [UR21+0x60], R9 ;  /* 0x00006009ff0075a7 */ /* 0x000ea40008041115 */
[----:B-12---:R-:W-:Y:S08]  /*5ed0*/  @!P2 BRA `(.L_x_90) ;  /* 0x000000d40084a947 */ /* 0x006ff00003800000 */
.L_x_228:
        /* <DEDUP_REMOVED lines=9> */
[----:B------:R-:W-:Y:S01]  /*5f70*/  VIADD R14, R14, 0x1 ;  /* 0x000000010e0e7836 */ /* 0x000fe20000000000 */
[----:B------:R-:W-:Y:S01]  /*5f80*/  @!UP0 UIADD3 UR8, UPT, UPT, UR21, 0x5200, URZ ;  /* 0x0000520015088890 */ /* 0x000fe2000fffe0ff */
[----:B------:R-:W-:Y:S02]  /*5f90*/  VOTEU.ALL UP0, P1 ;  /* 0x0000000000ff7886 */ /* 0x000fe40000800000 */
[----:B------:R-:W-:Y:S01]  /*5fa0*/  IMAD.U32 R18, RZ, RZ, UR5 ;  /* 0x00000005ff127e24 */ /* 0x000fe2000f8e00ff */
[----:B------:R-:W-:Y:S01]  /*5fb0*/  UMOV UR19, UR59 ;  /* 0x0000003b00137c82 */ /* 0x000fe20008000000 */
[----:B------:R-:W-:Y:S01]  /*5fc0*/  IMAD.U32 R19, RZ, RZ, UR4 ;  /* 0x00000004ff137e24 */ /* 0x000fe2000f8e00ff */
        /* <DEDUP_REMOVED lines=12> */
[----:B------:R-:W2:Y:S02]  /*6090*/  SYNCS.PHASECHK.TRANS64.TRYWAIT P0, [UR21+0x68], R9 ;  /* 0x00006809ff0075a7 */ /* 0x000ea40008001115 */
[----:B-12---:R-:W-:Y:S05]  /*60a0*/  @!P0 BRA `(.L_x_91) ;  /* 0x000000d400288947 */ /* 0x006fea0003800000 */
.L_x_230:
[----:B------:R-:W-:Y:S01]  /*60b0*/  UIADD3 UR29, UPT, UPT, UR29, 0x1, URZ ;  /* 0x000000011d1d7890 */ /* 0x000fe2000fffe0ff */
[----:B------:R-:W-:Y:S01]  /*60c0*/  @!P1 IADD3 R6, P0, PT, R16, 0x980, RZ ;  /* 0x0000098010069810 */ /* 0x000fe20007f1e0ff */
[----:B------:R-:W-:Y:S01]  /*60d0*/  UPLOP3.LUT UP1, UPT, UPT, UPT, UPT, 0x80, 0x8 ;  /* 0x000000000008789c */ /* 0x000fe20003f2f070 */
[----:B------:R-:W-:Y:S01]  /*60e0*/  R2UR UR24, R178 ;  /* 0x00000000b21872ca */ /* 0x000fe200000e0000 */
[----:B------:R-:W-:Y:S01]  /*60f0*/  VOTEU.ALL UP0, P1 ;  /* 0x0000000000ff7886 */ /* 0x000fe20000800000 */
[----:B------:R-:W-:Y:S01]  /*6100*/  @!P1 R2UR UR5, R6 ;  /* 0x00000000060592ca */ /* 0x000fe200000e0000 */
[----:B-1----:R-:W-:Y:S01]  /*6110*/  @!P1 IMAD.X R0, RZ, RZ, R17, P0 ;  /* 0x000000ffff009224 */ /* 0x002fe200000e0611 */
[----:B------:R-:W-:Y:S01]  /*6120*/  UMOV UR6, 0x0 ;  /* 0x0000000000067882 */ /* 0x000fe20000000000 */
[----:B------:R-:W-:Y:S01]  /*6130*/  UMOV UR7, 0x10000000 ;  /* 0x1000000000077882 */ /* 0x000fe20000000000 */
[----:B------:R-:W-:Y:S01]  /*6140*/  @!UP0 UIADD3 UR19, UPT, UPT, UR59, 0x40, URZ ;  /* 0x000000403b138890 */ /* 0x000fe2000fffe0ff */
[----:B------:R-:W-:Y:S01]  /*6150*/  R2UR UR25, R179 ;  /* 0x00000000b31972ca */ /* 0x000fe200000e0000 */
[----:B------:R-:W-:Y:S01]  /*6160*/  @!UP0 UIADD3 UR16, UPT, UPT, UR21, 0x6200, URZ ;  /* 0x0000620015108890 */ /* 0x000fe2000fffe0ff */
[----:B------:R-:W-:Y:S01]  /*6170*/  @!P1 R2UR UR4, R0 ;  /* 0x00000000000492ca */ /* 0x000fe200000e0000 */
[----:B------:R-:W-:Y:S01]  /*6180*/  @!UP0 UIADD3 UR10, UPT, UPT, UR18, 0x80, URZ ;  /* 0x00000080120a8890 */ /* 0x000fe2000fffe0ff */
[----:B------:R-:W-:Y:S01]  /*6190*/  ISETP.NE.AND P0, PT, R14, 0x2, PT ;  /* 0x000000020e00780c */ /* 0x000fe20003f05270 */
[----:B------:R-:W-:Y:S01]  /*61a0*/  @!UP0 UIADD3 UR8, UPT, UPT, UR21, 0x7200, URZ ;  /* 0x0000720015088890 */ /* 0x000fe2000fffe0ff */
[----:B------:R-:W-:Y:S02]  /*61b0*/  VOTEU.ALL UP0, P1 ;  /* 0x0000000000ff7886 */ /* 0x000fe40000800000 */
[----:B------:R-:W-:Y:S01]  /*61c0*/  IMAD.U32 R8, RZ, RZ, UR5 ;  /* 0x00000005ff087e24 */ /* 0x000fe2000f8e00ff */
[----:B------:R-:W-:Y:S01]  /*61d0*/  UMOV UR17, UR33 ;  /* 0x0000002100117c82 */ /* 0x000fe20008000000 */
[----:B------:R-:W-:Y:S01]  /*61e0*/  UMOV UR20, UR36 ;  /* 0x0000002400147c82 */ /* 0x000fe20008000000 */
[----:B------:R-:W-:Y:S01]  /*61f0*/  UMOV UR9, UR33 ;  /* 0x0000002100097c82 */ /* 0x000fe20008000000 */
[----:B------:R-:W-:Y:S01]  /*6200*/  UMOV UR12, UR36 ;  /* 0x00000024000c7c82 */ /* 0x000fe20008000000 */
[----:B------:R-:W-:Y:S01]  /*6210*/  UMOV UR11, UR19 ;  /* 0x00000013000b7c82 */ /* 0x000fe20008000000 */
[----:B------:R-:W-:Y:S01]  /*6220*/  SEL R0, RZ, 0x1, P0 ;  /* 0x00000001ff007807 */ /* 0x000fe20000000000 */
[----:B------:R-:W-:Y:S01]  /*6230*/  IMAD.U32 R9, RZ, RZ, UR4 ;  /* 0x00000004ff097e24 */ /* 0x000fe2000f8e00ff */
[----:B------:R-:W-:Y:S01]  /*6240*/  @!P1 R2UR UR4, R8 ;  /* 0x00000000080492ca */ /* 0x000fe200000e0000 */
[----:B------:R-:W-:Y:S01]  /*6250*/  UIADD3 UR24, UPT, UPT, UR13, UR24, URZ ;  /* 0x000000180d187290 */ /* 0x000fe2000fffe0ff */
[----:B------:R-:W-:Y:S01]  /*6260*/  LOP3.LUT R13, R13, R0, RZ, 0x3c, !PT ;  /* 0x000000000d0d7212 */ /* 0x000fe200078e3cff */
[----:B------:R-:W-:Y:S01]  /*6270*/  UMOV UR36, UR47 ;  /* 0x0000002f00247c82 */ /* 0x000fe20008000000 */
[----:B------:R-:W-:Y:S02]  /*6280*/  @!P1 R2UR UR5, R9 ;  /* 0x00000000090592ca */ /* 0x000fe400000e0000 */
[----:B------:R-:W-:Y:S11]  /*6290*/  SEL R14, R14, RZ, P0 ;  /* 0x000000ff0e0e7207 */ /* 0x000ff60000000000 */
[----:B------:R1:W-:Y:S01]  /*62a0*/  @!UP0 UTMALDG.3D [UR16], [UR4], desc[UR6] ;  /* 0x00000610040085b4 */ /* 0x0003e20008011000 */
[----:B------:R-:W-:Y:S05]  /*62b0*/  VOTEU.ALL UP0, P1 ;  /* 0x0000000000ff7886 */ /* 0x000fea0000800000 */
[----:B------:R2:W-:Y:S01]  /*62c0*/  @!UP0 UTMALDG.3D [UR8], [UR4], desc[UR6] ;  /* 0x00000608040085b4 */ /* 0x0005e20008011000 */
[----:B------:R2:W-:Y:S01]  /*62d0*/  @!P1 SYNCS.ARRIVE.TRANS64.RED.A0TR RZ, [UR21+0x48], R7 ;  /* 0x00004807ffff99a7 */ /* 0x0005e20008300415 */
[----:B------:R-:W-:Y:S01]  /*62e0*/  SYNCS.ARRIVE.TRANS64.RED.A1T0 RZ, [UR37], RZ ;  /* 0x000000ffffff79a7 */ /* 0x000fe20008100425 */
[----:B-1----:R-:W-:Y:S01]  /*62f0*/  UIADD3 UR20, UPT, UPT, UR14, UR25, URZ ;  /* 0x000000190e147290 */ /* 0x002fe2000fffe0ff */
[----:B------:R-:W-:Y:S11]  /*6300*/  BRA.U UP2, `(.L_x_92) ;  /* 0xffffffe902107547 */ /* 0x000ff6000b83ffff */
[----:B------:R-:W1:Y:S02]  /*6310*/  SYNCS.PHASECHK.TRANS64.TRYWAIT P0, [UR21+0x50], R10 ;  /* 0x0000500aff0075a7 */ /* 0x000e640008001115 */
[----:B-1----:R-:W-:Y:S05]  /*6320*/  @!P0 BRA `(.L_x_93) ;  /* 0x000000d000a08947 */ /* 0x002fea0003800000 */
.L_x_232:
[----:B------:R-:W3:Y:S02]  /*6330*/  SYNCS.PHASECHK.TRANS64.TRYWAIT P0, [UR21+0x58], R10 ;  /* 0x0000580aff0075a7 */ /* 0x000ee40008001115 */
[----:B---3--:R-:W-:Y:S05]  /*6340*/  @!P0 BRA `(.L_x_94) ;  /* 0x000000d000b08947 */ /* 0x008fea0003800000 */
.L_x_234:
[----:B------:R-:W3:Y:S01]  /*6350*/  SYNCS.PHASECHK.TRANS64.TRYWAIT P0, [UR21+0x60], R10 ;  /* 0x0000600aff0075a7 */ /* 0x000ee20008001115 */
[----:B------:R-:W-:Y:S01]  /*6360*/  HFMA2 R0, -RZ, RZ, 0, 5.9604644775390625e-08 ;  /* 0x00000001ff007431 */ /* 0x000fe200000001ff */
[----:B---3--:R-:W-:Y:S06]  /*6370*/  @!P0 BRA `(.L_x_95) ;  /* 0x000000d000bc8947 */ /* 0x008fec0003800000 */
.L_x_236:
[----:B------:R-:W-:Y:S02]  /*6380*/  MOV R2, UR21 ;  /* 0x0000001500027c02 */ /* 0x000fe40008000f00 */
[----:B-1----:R-:W-:-:S07]  /*6390*/  SHF.L.U32 R3, R0, 0x1f, RZ ;  /* 0x0000001f00037819 */ /* 0x002fce00000006ff */
.L_x_96:
[----:B-1----:R1:W3:Y:S02]  /*63a0*/  SYNCS.PHASECHK.TRANS64.TRYWAIT P0, [R2+URZ+0x68], R3 ;  /* 0x00006803020075a7 */ /* 0x0022e400080011ff */
[----:B---3--:R-:W-:Y:S05]  /*63b0*/  @!P0 NANOSLEEP.SYNCS 0x989680 ;  /* 0x009896800000895d */ /* 0x008fea0003900000 */
[----:B------:R-:W3:Y:S02]  /*63c0*/  @!P0 SYNCS.PHASECHK.TRANS64 P0, [R2+URZ+0x68], R3 ;  /* 0x00006803020085a7 */ /* 0x000ee400080010ff */
[----:B--23--:R-:W-:Y:S05]  /*63d0*/  @P0 EXIT ;  /* 0x000000000000094d */ /* 0x00cfea0003800000 */
[----:B------:R-:W-:Y:S05]  /*63e0*/  BRA `(.L_x_96) ;  /* 0xfffffffc00ec7947 */ /* 0x000fea000383ffff */
.L_x_77:
[----:B------:R-:W-:-:S06]  /*63f0*/  UISETP.GE.AND UP0, UPT, UR21, 0x4, UPT ;  /* 0x000000041500788c */ /* 0x000fcc000bf06270 */
[----:B------:R-:W-:-:S13]  /*6400*/  PLOP3.LUT P0, PT, PT, PT, UP0, 0x80, 0x8 ;  /* 0x000000000008781c */ /* 0x000fda0003f0f008 */
[----:B-1----:R-:W-:Y:S05]  /*6410*/  @!P0 EXIT ;  /* 0x000000000000894d */ /* 0x002fea0003800000 */
[----:B------:R-:W1:Y:S08]  /*6420*/  S2UR UR4, SR_CgaCtaId ;  /* 0x00000000000479c3 */ /* 0x000e700000008800 */
[----:B------:R-:W-:Y:S01]  /*6430*/  BAR.SYNC.DEFER_BLOCKING 0x6, 0xa0 ;  /* 0x0182800000007b1d */ /* 0x000fe20000010000 */
[C---:B------:R-:W-:Y:S01]  /*6440*/  IMAD.SHL.U32 R5, R184.reuse, 0x20, RZ ;  /* 0x00000020b8057824 */ /* 0x040fe200078e00ff */
[----:B------:R-:W-:Y:S01]  /*6450*/  LOP3.LUT R185, R184, 0x2, RZ, 0xc0, !PT ;  /* 0x00000002b8b97812 */ /* 0x000fe200078ec0ff */
[----:B------:R-:W-:-:S02]  /*6460*/  IMAD.SHL.U32 R188, R177, 0x400, RZ ;  /* 0x00000400b1bc7824 */ /* 0x000fc400078e00ff */
[----:B------:R-:W-:Y:S02]  /*6470*/  HFMA2 R186, -RZ, RZ, 0, 0 ;  /* 0x00000000ffba7431 */ /* 0x000fe400000001ff */
[C---:B------:R-:W-:Y:S01]  /*6480*/  IMAD.SHL.U32 R0, R184.reuse, 0x4, RZ ;  /* 0x00000004b8007824 */ /* 0x040fe200078e00ff */
[----:B------:R-:W-:Y:S01]  /*6490*/  UMOV UR44, 0x400 ;  /* 0x00000400002c7882 */ /* 0x000fe20000000000 */
[----:B------:R-:W2:Y:S01]  /*64a0*/  LDC.64 R174, c[0x0][0xcb0] ;  /* 0x00032c00ffae7b82 */ /* 0x000ea20000000a00 */
[C---:B------:R-:W-:Y:S01]  /*64b0*/  LOP3.LUT R7, R5.reuse, 0x320, RZ, 0xc0, !PT ;  /* 0x0000032005077812 */ /* 0x040fe200078ec0ff */
[C---:B------:R-:W-:Y:S01]  /*64c0*/  IMAD.U32 R2, R184.reuse, 0x10000, RZ ;  /* 0x00010000b8027824 */ /* 0x040fe200078e00ff */
[----:B------:R-:W-:Y:S01]  /*64d0*/  LOP3.LUT R5, R5, 0xc0, RZ, 0xc0, !PT ;  /* 0x000000c005057812 */ /* 0x000fe200078ec0ff */
[----:B------:R-:W-:Y:S01]  /*64e0*/  IMAD.MOV.U32 R183, RZ, RZ, RZ ;  /* 0x000000ffffb77224 */ /* 0x000fe200078e00ff */
[----:B------:R-:W-:Y:S01]  /*64f0*/  LOP3.LUT R188, R7, 0x400, R188, 0xf8, !PT ;  /* 0x0000040007bc7812 */ /* 0x000fe200078ef8bc */
[----:B------:R-:W-:Y:S01]  /*6500*/  IMAD.MOV R185, RZ, RZ, -R185 ;  /* 0x000000ffffb97224 */ /* 0x000fe200078e0ab9 */
[----:B------:R-:W-:Y:S01]  /*6510*/  LOP3.LUT R5, R5, 0x18, R0, 0xf8, !PT ;  /* 0x0000001805057812 */ /* 0x000fe200078ef800 */
[----:B------:R-:W3:Y:S01]  /*6520*/  LDC.64 R172, c[0x0][0xca8] ;  /* 0x00032a00ffac7b82 */ /* 0x000ee20000000a00 */
[----:B------:R-:W-:Y:S01]  /*6530*/  LOP3.LUT R184, R184, 0x4, RZ, 0xc0, !PT ;  /* 0x00000004b8b87812 */ /* 0x000fe200078ec0ff */
[----:B------:R-:W4:Y:S01]  /*6540*/  LDCU UR63, c[0x0][0x370] ;  /* 0x00006e00ff3f77ac */ /* 0x000f220008000800 */
[----:B------:R-:W-:-:S02]  /*6550*/  LOP3.LUT R188, R188, R5, RZ, 0xfc, !PT ;  /* 0x00000005bcbc7212 */ /* 0x000fc400078efcff */
[----:B------:R-:W-:Y:S01]  /*6560*/  LOP3.LUT R2, R2, 0x200000, RZ, 0xc0, !PT ;  /* 0x0020000002027812 */ /* 0x000fe200078ec0ff */
[----:B------:R-:W2:Y:S01]  /*6570*/  LDCU.64 UR54, c[0x0][0x348] ;  /* 0x00006900ff3677ac */ /* 0x000ea20008000a00 */
[----:B------:R-:W-:Y:S01]  /*6580*/  IADD3 R187, PT, PT, -R184, 0x2, RZ ;  /* 0x00000002b8bb7810 */ /* 0x000fe20007ffe1ff */
[----:B------:R-:W-:Y:S01]  /*6590*/  IMAD.MOV R184, RZ, RZ, -R184 ;  /* 0x000000ffffb87224 */ /* 0x000fe200078e0ab8 */
[----:B------:R-:W-:Y:S01]  /*65a0*/  LOP3.LUT R189, R177, 0x3, RZ, 0xc0, !PT ;  /* 0x00000003b1bd7812 */ /* 0x000fe200078ec0ff */
[----:B-1----:R-:W-:Y:S01]  /*65b0*/  ULEA UR44, UR4, UR44, 0x18 ;  /* 0x0000002c042c7291 */ /* 0x002fe2000f8ec0ff */
[----:B------:R-:W-:Y:S01]  /*65c0*/  SHF.L.U32 R187, R187, 0x4, RZ ;  /* 0x00000004bbbb7819 */ /* 0x000fe200000006ff */
[----:B------:R-:W1:Y:S01]  /*65d0*/  LDCU.64 UR4, c[0x0][0xc90] ;  /* 0x00019200ff0477ac */ /* 0x000e620008000a00 */
[----:B------:R-:W2:Y:S06]  /*65e0*/  LDCU UR42, c[0x0][0xf0c] ;  /* 0x0001e180ff2a77ac */ /* 0x000eac0008000800 */
[----:B------:R-:W4:Y:S01]  /*65f0*/  LDS R3, [UR44+0x100] ;  /* 0x0001002cff037984 */ /* 0x000f220008000800 */
[----:B------:R-:W2:Y:S01]  /*6600*/  LDCU UR39, c[0x0][0xf30] ;  /* 0x0001e600ff2777ac */ /* 0x000ea20008000800 */
[----:B------:R-:W2:Y:S01]  /*6610*/  LDCU.64 UR60, c[0x0][0xc88] ;  /* 0x00019100ff3c77ac */ /* 0x000ea20008000a00 */
[----:B------:R-:W2:Y:S01]  /*6620*/  LDCU.64 UR40, c[0x0][0xf28] ;  /* 0x0001e500ff2877ac */ /* 0x000ea20008000a00 */
[----:B-1----:R-:W-:Y:S01]  /*6630*/  IMAD.U32 R191, RZ, RZ, UR4 ;  /* 0x00000004ffbf7e24 */ /* 0x002fe2000f8e00ff */
[----:B------:R-:W-:Y:S01]  /*6640*/  UIADD3 UR4, UPT, UPT, UR44, 0x200, URZ ;  /* 0x000002002c047890 */ /* 0x000fe2000fffe0ff */
[----:B------:R-:W-:Y:S01]  /*6650*/  IMAD.U32 R190, RZ, RZ, UR5 ;  /* 0x00000005ffbe7e24 */ /* 0x000fe2000f8e00ff */
[----:B------:R-:W1:Y:S04]  /*6660*/  LDCU.128 UR56, c[0x0][0xf10] ;  /* 0x0001e200ff3877ac */ /* 0x000e680008000c00 */
[----:B------:R-:W-:Y:S01]  /*6670*/  IMAD.U32 R181, RZ, RZ, UR4 ;  /* 0x00000004ffb57e24 */ /* 0x000fe2000f8e00ff */
[----:B------:R-:W1:Y:S03]  /*6680*/  LDCU UR62, c[0x0][0x374] ;  /* 0x00006e80ff3e77ac */ /* 0x000e660008000800 */
[----:B------:R-:W-:Y:S01]  /*6690*/  IMAD R188, R188, 0x2, R181 ;  /* 0x00000002bcbc7824 */ /* 0x000fe200078e02b5 */
[----:B------:R-:W-:Y:S01]  /*66a0*/  UMOV UR43, URZ ;  /* 0x000000ff002b7c82 */ /* 0x000fe20008000000 */
[----:B------:R-:W-:Y:S01]  /*66b0*/  UMOV UR53, URZ ;  /* 0x000000ff00357c82 */ /* 0x000fe20008000000 */
[----:B------:R-:W-:Y:S01]  /*66c0*/  UMOV UR47, URZ ;  /* 0x000000ff002f7c82 */ /* 0x000fe20008000000 */
[----:B-1234-:R-:W-:-:S07]  /*66d0*/  IADD3 R2, PT, PT, R3, R2, RZ ;  /* 0x0000000203027210 */ /* 0x01efce0007ffe0ff */
.L_x_188:
[C---:B------:R-:W-:Y:S02]  /*66e0*/  LEA R0, R183.reuse, UR44, 0x3 ;  /* 0x0000002cb7007c11 */ /* 0x040fe4000f8e18ff */
[----:B------:R-:W-:Y:S02]  /*66f0*/  SHF.L.U32 R3, R186, 0x1f, RZ ;  /* 0x0000001fba037819 */ /* 0x000fe400000006ff */
[----:B--2---:R-:W-:Y:S02]  /*6700*/  LEA R5, R183, UR44, 0x4 ;  /* 0x0000002cb7057c11 */ /* 0x004fe4000f8e20ff */
[----:B------:R-:W1:Y:S02]  /*6710*/  SYNCS.PHASECHK.TRANS64.TRYWAIT P0, [R0+URZ+0x80], R3 ;  /* 0x00008003000075a7 */ /* 0x000e6400080011ff */
[----:B-1-3--:R-:W-:Y:S05]  /*6720*/  @!P0 BRA `(.L_x_97) ;  /* 0x000000cc00e88947 */ /* 0x00afea0003800000 */
.L_x_237:
[----:B------:R-:W-:Y:S01]  /*6730*/  R2UR UR7, R192 ;  /* 0x00000000c00772ca */ /* 0x000fe200000e0000 */
[----:B------:R-:W2:Y:S01]  /*6740*/  LDS.128 R4, [R5+0xe0] ;  /* 0x0000e00005047984 */ /* 0x000ea20000000c00 */
[----:B-1----:R-:W-:Y:S01]  /*6750*/  VIADD R0, R0, 0x90 ;  /* 0x0000009000007836 */ /* 0x002fe20000000000 */
[----:B------:R-:W-:Y:S04]  /*6760*/  UISETP.GE.AND UP0, UPT, UR45, 0x1, UPT ;  /* 0x000000012d00788c */ /* 0x000fe8000bf06270 */
[----:B------:R-:W-:Y:S01]  /*6770*/  PRMT R0, RZ, 0x654, R0 ;  /* 0x00000654ff007816 */ /* 0x000fe20000000000 */
[----:B------:R-:W-:Y:S01]  /*6780*/  @!PT LDS RZ, [RZ] ;  /* 0x00000000fffff984 */ /* 0x000fe20000000800 */
[----:B------:R-:W-:Y:S01]  /*6790*/  @!PT LDS RZ, [RZ] ;  /* 0x00000000fffff984 */ /* 0x000fe20000000800 */
[----:B------:R-:W-:Y:S01]  /*67a0*/  @!PT LDS RZ, [RZ] ;  /* 0x00000000fffff984 */ /* 0x000fe20000000800 */
[----:B------:R-:W-:Y:S01]  /*67b0*/  @!PT LDS RZ, [RZ] ;  /* 0x00000000fffff984 */ /* 0x000fe20000000800 */
[----:B------:R1:W-:Y:S06]  /*67c0*/  MEMBAR.ALL.CTA ;  /* 0x0000000000007992 */ /* 0x0003ec0000008000 */
[----:B-1----:R-:W1:Y:S02]  /*67d0*/  FENCE.VIEW.ASYNC.S ;  /* 0x00000000000073c6 */ /* 0x002e640000000000 */
[----:B-1----:R1:W-:Y:S01]  /*67e0*/  SYNCS.ARRIVE.TRANS64.RED.A1T0 RZ, [R0+URZ], RZ ;  /* 0x000000ff00ff79a7 */ /* 0x0023e200081004ff */
[----:B--2---:R-:W-:Y:S11]  /*67f0*/  LOP3.LUT P0, RZ, R6, 0x1, RZ, 0xc0, !PT ;  /* 0x0000000106ff7812 */ /* 0x004ff6000780c0ff */
[----:B------:R-:W-:Y:S02]  /*6800*/  @!UPT UIADD3 URZ, UPT, UPT, URZ, URZ, URZ ;  /* 0x000000fffffff290 */ /* 0x000fe4000fffe0ff */
[----:B------:R-:W-:Y:S01]  /*6810*/  VOTEU.ANY UP1, P0 ;  /* 0x0000000000ff7886 */ /* 0x000fe20000020100 */
[----:B------:R-:W-:Y:S01]  /*6820*/  PLOP3.LUT P0, PT, PT, PT, UP1, 0x80, 0x8 ;  /* 0x000000000008781c */ /* 0x000fe20003f0f018 */
[----:B------:R-:W-:Y:S06]  /*6830*/  UP2UR UR4, UPR, URZ, 0x2 ;  /* 0x00000002ff047883 */ /* 0x000fec0008000000 */
[----:B------:R-:W-:Y:S06]  /*6840*/  IMAD.U32 R193, RZ, RZ, UR4 ;  /* 0x00000004ffc17e24 */ /* 0x000fec000f8e00ff */
[----:B------:R-:W-:Y:S02]  /*6850*/  @P0 SHF.R.U32.HI R3, RZ, 0x10, R5 ;  /* 0x00000010ff030819 */ /* 0x000fe40000011605 */
[----:B------:R-:W-:Y:S02]  /*6860*/  @P0 MOV R8, R4 ;  /* 0x0000000400080202 */ /* 0x000fe40000000f00 */
[----:B------:R-:W-:Y:S02]  /*6870*/  @P0 R2UR UR4, R3 ;  /* 0x00000000030402ca */ /* 0x000fe400000e0000 */
[----:B------:R-:W-:Y:S02]  /*6880*/  @P0 LOP3.LUT R4, R5, 0xffff, RZ, 0xc0, !PT ;  /* 0x0000ffff05040812 */ /* 0x000fe400078ec0ff */
[----:B------:R-:W-:Y:S02]  /*6890*/  @P0 R2UR UR6, R8 ;  /* 0x00000000080602ca */ /* 0x000fe400000e0000 */
[----:B------:R-:W-:Y:S07]  /*68a0*/  @P0 R2UR UR5, R4 ;  /* 0x00000000040502ca */ /* 0x000fee00000e0000 */
[----:B------:R-:W-:Y:S02]  /*68b0*/  @UP1 UMOV UR7, UR4 ;  /* 0x0000000400071c82 */ /* 0x000fe40008000000 */
[----:B------:R-:W-:Y:S02]  /*68c0*/  IMAD.U32 R192, RZ, RZ, UR7 ;  /* 0x00000007ffc07e24 */ /* 0x000fe4000f8e00ff */
[----:B------:R-:W-:Y:S02]  /*68d0*/  @UP1 UMOV UR38, UR6 ;  /* 0x0000000600261c82 */ /* 0x000fe40008000000 */
[----:B------:R-:W-:Y:S01]  /*68e0*/  @UP1 UMOV UR37, UR5 ;  /* 0x0000000500251c82 */ /* 0x000fe20008000000 */
[----:B-1----:R-:W-:Y:S05]  /*68f0*/  BRA.U !UP0, `(.L_x_98) ;  /* 0x0000000108cc7547 */ /* 0x002fea000b800000 */
[----:B------:R-:W1:Y:S01]  /*6900*/  LDCU UR12, c[0x0][0xf20] ;  /* 0x0001e400ff0c77ac */ /* 0x000e620008000800 */
[----:B------:R-:W-:Y:S02]  /*6910*/  UIMAD.WIDE.U32 UR4, UR62, UR59, URZ ;  /* 0x0000003b3e0472a5 */ /* 0x000fe4000f8e00ff */
[----:B------:R-:W-:Y:S02]  /*6920*/  UIMAD.WIDE.U32 UR6, UR63, UR56, URZ ;  /* 0x000000383f0672a5 */ /* 0x000fe4000f8e00ff */
[----:B------:R-:W-:Y:S02]  /*6930*/  UISETP.NE.AND UP0, UPT, UR58, 0x1, UPT ;  /* 0x000000013a00788c */ /* 0x000fe4000bf05270 */
[----:B------:R-:W-:Y:S02]  /*6940*/  UIMAD.WIDE.U32 UR8, UR37, UR59, URZ ;  /* 0x0000003b250872a5 */ /* 0x000fe4000f8e00ff */
[----:B------:R-:W-:Y:S02]  /*6950*/  UISETP.NE.AND UP1, UPT, UR42, 0x1, UPT ;  /* 0x000000012a00788c */ /* 0x000fe4000bf25270 */
[----:B------:R-:W-:Y:S02]  /*6960*/  UIMAD.WIDE.U32 UR10, UR38, UR56, URZ ;  /* 0x00000038260a72a5 */ /* 0x000fe4000f8e00ff */
[----:B------:R-:W-:Y:S01]  /*6970*/  UISETP.NE.AND UP2, UPT, UR45, 0x1, UPT ;  /* 0x000000012d00788c */ /* 0x000fe2000bf45270 */
[----:B------:R-:W-:Y:S02]  /*6980*/  UMOV UR4, UR5 ;  /* 0x0000000500047c82 */ /* 0x000fe40008000000 */
[----:B-1----:R-:W-:Y:S03]  /*6990*/  USHF.R.U32.HI UR5, URZ, UR12, UR4 ;  /* 0x0000000cff057299 */ /* 0x002fe60008011604 */
[----:B------:R-:W-:Y:S02]  /*69a0*/  UMOV UR4, UR7 ;  /* 0x0000000700047c82 */ /* 0x000fe40008000000 */
[----:B------:R-:W-:Y:S02]  /*69b0*/  USHF.R.U32.HI UR7, URZ, UR57, UR4 ;  /* 0x00000039ff077299 */ /* 0x000fe40008011604 */
[----:B------:R-:W-:Y:S02]  /*69c0*/  USEL UR4, UR62, UR5, !UP0 ;  /* 0x000000053e047287 */ /* 0x000fe4000c000000 */
[----:B------:R-:W-:Y:S01]  /*69d0*/  USEL UR7, UR63, UR7, !UP1 ;  /* 0x000000073f077287 */ /* 0x000fe2000c800000 */
[----:B------:R-:W-:Y:S01]  /*69e0*/  UMOV UR5, UR9 ;  /* 0x0000000900057c82 */ /* 0x000fe20008000000 */
[----:B------:R-:W-:Y:S02]  /*69f0*/  UIMAD.WIDE.U32 UR8, UR4, UR40, URZ ;  /* 0x00000028040872a5 */ /* 0x000fe4000f8e00ff */
[----:B------:R-:W-:Y:S03]  /*6a00*/  USHF.R.U32.HI UR6, URZ, UR12, UR5 ;  /* 0x0000000cff067299 */ /* 0x000fe60008011605 */
[----:B------:R-:W-:Y:S01]  /*6a10*/  UMOV UR5, UR11 ;  /* 0x0000000b00057c82 */ /* 0x000fe20008000000 */
[----:B------:R-:W-:Y:S02]  /*6a20*/  UIMAD.WIDE.U32 UR10, UR7, UR40, URZ ;  /* 0x00000028070a72a5 */ /* 0x000fe4000f8e00ff */
[----:B------:R-:W-:Y:S02]  /*6a30*/  USEL UR6, UR37, UR6, !UP0 ;  /* 0x0000000625067287 */ /* 0x000fe4000c000000 */
[----:B------:R-:W-:Y:S01]  /*6a40*/  USHF.R.U32.HI UR5, URZ, UR57, UR5 ;  /* 0x00000039ff057299 */ /* 0x000fe20008011605 */
[----:B------:R-:W-:Y:S02]  /*6a50*/  UMOV UR8, UR9 ;  /* 0x0000000900087c82 */ /* 0x000fe40008000000 */
[----:B------:R-:W-:Y:S01]  /*6a60*/  UMOV UR10, UR11 ;  /* 0x0000000b000a7c82 */ /* 0x000fe20008000000 */
[----:B------:R-:W-:Y:S02]  /*6a70*/  @UP2 USHF.R.U32.HI UR4, URZ, UR41, UR8 ;  /* 0x00000029ff042299 */ /* 0x000fe40008011608 */
[----:B------:R-:W-:Y:S02]  /*6a80*/  @UP2 USHF.R.U32.HI UR7, URZ, UR41, UR10 ;  /* 0x00000029ff072299 */ /* 0x000fe4000801160a */
[----:B------:R-:W-:Y:S02]  /*6a90*/  UIMAD UR4, UR45, UR4, URZ ;  /* 0x000000042d0472a4 */ /* 0x000fe4000f8e02ff */
        /* <DEDUP_REMOVED lines=8> */
[----:B------:R-:W-:Y:S02]  /*6b20*/  USEL UR11, UR6, UR4, !UP2 ;  /* 0x00000004060b7287 */ /* 0x000fe4000d000000 */
[----:B------:R-:W-:Y:S02]  /*6b30*/  UIADD3 UR8, UPT, UPT, -UR5, URZ, URZ ;  /* 0x000000ff05087290 */ /* 0x000fe4000fffe1ff */
[----:B------:R-:W-:Y:S01]  /*6b40*/  UIADD3 UR10, UPT, UPT, -UR11, URZ, URZ ;  /* 0x000000ff0b0a7290 */ /* 0x000fe2000fffe1ff */
[----:B------:R-:W-:Y:S01]  /*6b50*/  @!UP0 UMOV UR4, UR9 ;  /* 0x0000000900048c82 */ /* 0x000fe20008000000 */
[----:B------:R-:W-:Y:S02]  /*6b60*/  UIADD3 UR9, UPT, UPT, -UR6, URZ, URZ ;  /* 0x000000ff06097290 */ /* 0x000fe4000fffe1ff */
[----:B------:R-:W-:Y:S02]  /*6b70*/  @!UP0 USHF.R.U32.HI UR4, URZ, UR41, UR4 ;  /* 0x00000029ff048299 */ /* 0x000fe40008011604 */
[----:B------:R-:W-:Y:S02]  /*6b80*/  UIMAD UR10, UR45, UR10, UR6 ;  /* 0x0000000a2d0a72a4 */ /* 0x000fe4000f8e0206 */
[----:B------:R-:W-:Y:S04]  /*6b90*/  @!UP0 USEL UR4, UR5, UR4, !UP2 ;  /* 0x0000000405048287 */ /* 0x000fe8000d000000 */
[----:B------:R-:W-:Y:S02]  /*6ba0*/  @!UP0 UIMAD UR10, UR7, UR10, UR4 ;  /* 0x0000000a070a82a4 */ /* 0x000fe4000f8e0204 */
[----:B------:R-:W-:Y:S02]  /*6bb0*/  @!UP0 UIADD3 UR11, UPT, UPT, UR11, -UR4, URZ ;  /* 0x800000040b0b8290 */ /* 0x000fe4000fffe0ff */
[----:B------:R-:W-:Y:S02]  /*6bc0*/  UIMAD UR7, UR42, UR8, UR38 ;  /* 0x000000082a0772a4 */ /* 0x000fe4000f8e0226 */
[----:B------:R-:W-:Y:S02]  /*6bd0*/  @!UP0 UIMAD UR6, UR11, UR45, UR5 ;  /* 0x0000002d0b0682a4 */ /* 0x000fe4000f8e0205 */
[----:B------:R-:W-:Y:S01]  /*6be0*/  UIMAD UR4, UR58, UR9, UR37 ;  /* 0x000000093a0472a4 */ /* 0x000fe2000f8e0225 */
[----:B------:R-:W-:Y:S02]  /*6bf0*/  @!UP0 UMOV UR5, UR10 ;  /* 0x0000000a00058c82 */ /* 0x000fe40008000000 */
[----:B------:R-:W-:Y:S02]  /*6c00*/  UIMAD UR38, UR5, UR42, UR7 ;  /* 0x0000002a052672a4 */ /* 0x000fe4000f8e0207 */
[----:B------:R-:W-:Y:S11]  /*6c10*/  UIMAD UR37, UR6, UR58, UR4 ;  /* 0x0000003a062572a4 */ /* 0x000ff6000f8e0204 */
[----:B------:R-:W-:Y:S01]  /*6c20*/  @!UPT UIADD3 URZ, UPT, UPT, URZ, URZ, URZ ;  /* 0x000000fffffff290 */ /* 0x000fe2000fffe0ff */
.L_x_98:
[----:B------:R-:W-:Y:S01]  /*6c30*/  UISETP.NE.AND UP0, UPT, UR39, 0x1, UPT ;  /* 0x000000012700788c */ /* 0x000fe2000bf05270 */
[----:B------:R-:W-:Y:S01]  /*6c40*/  LOP3.LUT P0, RZ, R181, 0x1b0, RZ, 0xc0, !PT ;  /* 0x000001b0b5ff7812 */ /* 0x000fe2000780c0ff */
[----:B------:R-:W-:Y:S01]  /*6c50*/  USHF.L.U32 UR50, UR20, 0x7, URZ ;  /* 0x0000000714327899 */ /* 0x000fe200080006ff */
[----:B------:R-:W-:Y:S01]  /*6c60*/  BSSY.RECONVERGENT B6, `(.L_x_99) ;  /* 0x0000034000067945 */ /* 0x000fe20003800200 */
[----:B------:R-:W-:Y:S01]  /*6c70*/  USHF.L.U32 UR52, UR24, 0x8, URZ ;  /* 0x0000000818347899 */ /* 0x000fe200080006ff */
[----:B------:R-:W-:Y:S06]  /*6c80*/  IADD3 R183, PT, PT, R183, 0x1, RZ ;  /* 0x00000001b7b77810 */ /* 0x000fec0007ffe0ff */
[----:B------:R-:W1:Y:S01]  /*6c90*/  @!UP0 LDCU.128 UR12, c[0x0][0xf10] ;  /* 0x0001e200ff0c87ac */ /* 0x000e620008000c00 */
[----:B------:R-:W2:Y:S01]  /*6ca0*/  @!UP0 LDCU UR5, c[0x0][0xf0c] ;  /* 0x0001e180ff0587ac */ /* 0x000ea20008000800 */
[----:B------:R-:W3:Y:S01]  /*6cb0*/  @!UP0 LDCU UR10, c[0x0][0xf20] ;  /* 0x0001e400ff0a87ac */ /* 0x000ee20008000800 */
[----:B-1----:R-:W-:Y:S02]  /*6cc0*/  UIMAD.WIDE.U32 UR8, UR38, UR12, URZ ;  /* 0x0000000c260872a5 */ /* 0x002fe4000f8e00ff */
[----:B------:R-:W-:Y:S02]  /*6cd0*/  UIMAD.WIDE.U32 UR6, UR37, UR15, URZ ;  /* 0x0000000f250672a5 */ /* 0x000fe4000f8e00ff */
[----:B------:R-:W-:Y:S03]  /*6ce0*/  @!UP0 UISETP.NE.AND UP1, UPT, UR14, 0x1, UPT ;  /* 0x000000010e00888c */ /* 0x000fe6000bf25270 */
[----:B------:R-:W-:Y:S01]  /*6cf0*/  @!UP0 UMOV UR4, UR9 ;  /* 0x0000000900048c82 */ /* 0x000fe20008000000 */
[----:B--2---:R-:W-:Y:S02]  /*6d00*/  @!UP0 UISETP.NE.AND UP2, UPT, UR5, 0x1, UPT ;  /* 0x000000010500888c */ /* 0x004fe4000bf45270 */
[----:B------:R-:W-:Y:S01]  /*6d10*/  @!UP0 USHF.R.U32.HI UR4, URZ, UR13, UR4 ;  /* 0x0000000dff048299 */ /* 0x000fe20008011604 */
[----:B------:R-:W-:Y:S02]  /*6d20*/  @!UP0 UMOV UR6, UR7 ;  /* 0x0000000700068c82 */ /* 0x000fe40008000000 */
[----:B---3--:R-:W-:Y:S02]  /*6d30*/  @!UP0 USHF.R.U32.HI UR6, URZ, UR10, UR6 ;  /* 0x0000000aff068299 */ /* 0x008fe40008011606 */
[----:B------:R-:W-:Y:S02]  /*6d40*/  @!UP0 USEL UR7, UR38, UR4, !UP2 ;  /* 0x0000000426078287 */ /* 0x000fe4000d000000 */
[----:B------:R-:W-:Y:S04]  /*6d50*/  @!UP0 USEL UR6, UR37, UR6, !UP1 ;  /* 0x0000000625068287 */ /* 0x000fe8000c800000 */
[----:B------:R-:W-:Y:S02]  /*6d60*/  @!UP0 UIADD3 UR4, UPT, UPT, -UR7, UR6, URZ ;  /* 0x0000000607048290 */ /* 0x000fe4000fffe1ff */
[----:B------:R-:W-:Y:S02]  /*6d70*/  @!UP0 UIADD3 UR6, UPT, UPT, UR7, -UR6, URZ ;  /* 0x8000000607068290 */ /* 0x000fe4000fffe0ff */
[----:B------:R-:W-:Y:S02]  /*6d80*/  @!UP0 UIMAD UR38, UR4, UR5, UR38 ;  /* 0x00000005042682a4 */ /* 0x000fe4000f8e0226 */
[----:B------:R-:W-:Y:S01]  /*6d90*/  @!UP0 UIMAD UR37, UR6, UR14, UR37 ;  /* 0x0000000e062582a4 */ /* 0x000fe2000f8e0225 */
[----:B------:R-:W-:Y:S11]  /*6da0*/  @!P0 BRA `(.L_x_100) ;  /* 0x00000000007c8947 */ /* 0x000ff60003800000 */
[----:B------:R-:W1:Y:S01]  /*6db0*/  LDCU.64 UR8, c[0x4][0x80] ;  /* 0x01001000ff0877ac */ /* 0x000e620008000a00 */
[----:B------:R-:W-:Y:S01]  /*6dc0*/  MOV R16, 0x0 ;  /* 0x0000000000107802 */ /* 0x000fe20000000f00 */
[----:B------:R-:W-:Y:S02]  /*6dd0*/  HFMA2 R12, -RZ, RZ, 0, 5.9604644775390625e-08 ;  /* 0x00000001ff0c7431 */ /* 0x000fe400000001ff */
[----:B------:R-:W-:Y:S01]  /*6de0*/  IMAD.MOV.U32 R8, RZ, RZ, 0x70 ;  /* 0x00000070ff087424 */ /* 0x000fe200078e00ff */
[----:B------:R2:W3:Y:S01]  /*6df0*/  LDC.64 R14, c[0x4][R16] ;  /* 0x01000000100e7b82 */ /* 0x0004e20000000a00 */
[----:B------:R-:W4:Y:S01]  /*6e00*/  LDCU.64 UR6, c[0x4][0x88] ;  /* 0x01001100ff0677ac */ /* 0x000f220008000a00 */
[----:B------:R-:W-:Y:S01]  /*6e10*/  IMAD.MOV.U32 R13, RZ, RZ, RZ ;  /* 0x000000ffff0d7224 */ /* 0x000fe200078e00ff */
[----:B------:R-:W2:Y:S01]  /*6e20*/  LDCU.64 UR4, c[0x4][0x8] ;  /* 0x01000100ff0477ac */ /* 0x000ea20008000a00 */
[----:B-1----:R-:W-:Y:S01]  /*6e30*/  MOV R5, UR9 ;  /* 0x0000000900057c02 */ /* 0x002fe20008000f00 */
[----:B------:R-:W-:Y:S01]  /*6e40*/  IMAD.U32 R4, RZ, RZ, UR8 ;  /* 0x00000008ff047e24 */ /* 0x000fe2000f8e00ff */
[----:B----4-:R-:W-:Y:S01]  /*6e50*/  MOV R7, UR7 ;  /* 0x0000000700077c02 */ /* 0x010fe20008000f00 */
[----:B------:R-:W-:Y:S01]  /*6e60*/  IMAD.U32 R6, RZ, RZ, UR6 ;  /* 0x00000006ff067e24 */ /* 0x000fe2000f8e00ff */
[----:B--2---:R-:W-:Y:S01]  /*6e70*/  MOV R11, UR5 ;  /* 0x00000005000b7c02 */ /* 0x004fe20008000f00 */
[----:B------:R-:W-:Y:S02]  /*6e80*/  IMAD.U32 R10, RZ, RZ, UR4 ;  /* 0x00000004ff0a7e24 */ /* 0x000fe4000f8e00ff */
[----:B------:R-:W-:Y:S07]  /*6e90*/  LEPC R20, `(.L_x_101) ;  /* 0x000000001014794e */ /* 0x000fee0000000000 */
[----:B---3-5:R-:W-:Y:S05]  /*6ea0*/  CALL.ABS.NOINC R14 ;  /* 0x000000000e007343 */ /* 0x028fea0003c00000 */
.L_x_101:
[----:B------:R-:W1:Y:S01]  /*6eb0*/  LDCU.64 UR8, c[0x4][0x80] ;  /* 0x01001000ff0877ac */ /* 0x000e620008000a00 */
[----:B------:R-:W2:Y:S01]  /*6ec0*/  LDC.64 R16, c[0x4][R16] ;  /* 0x0100000010107b82 */ /* 0x000ea20000000a00 */
[----:B------:R-:W-:Y:S02]  /*6ed0*/  HFMA2 R12, -RZ, RZ, 0, 5.9604644775390625e-08 ;  /* 0x00000001ff0c7431 */ /* 0x000fe400000001ff */
[----:B------:R-:W-:Y:S02]  /*6ee0*/  IMAD.MOV.U32 R8, RZ, RZ, 0x70 ;  /* 0x00000070ff087424 */ /* 0x000fe400078e00ff */
[----:B------:R-:W-:Y:S01]  /*6ef0*/  IMAD.MOV.U32 R13, RZ, RZ, RZ ;  /* 0x000000ffff0d7224 */ /* 0x000fe200078e00ff */
[----:B------:R-:W3:Y:S01]  /*6f00*/  LDCU.64 UR6, c[0x4][0x88] ;  /* 0x01001100ff0677ac */ /* 0x000ee20008000a00 */
[----:B------:R-:W4:Y:S01]  /*6f10*/  LDCU.64 UR4, c[0x4][0x8] ;  /* 0x01000100ff0477ac */ /* 0x000f220008000a00 */
[----:B-1----:R-:W-:Y:S02]  /*6f20*/  MOV R4, UR8 ;  /* 0x0000000800047c02 */ /* 0x002fe40008000f00 */
[----:B------:R-:W-:Y:S02]  /*6f30*/  MOV R5, UR9 ;  /* 0x0000000900057c02 */ /* 0x000fe40008000f00 */
[----:B---3--:R-:W-:Y:S01]  /*6f40*/  MOV R7, UR7 ;  /* 0x0000000700077c02 */ /* 0x008fe20008000f00 */
[----:B------:R-:W-:Y:S01]  /*6f50*/  IMAD.U32 R6, RZ, RZ, UR6 ;  /* 0x00000006ff067e24 */ /* 0x000fe2000f8e00ff */
[----:B----4-:R-:W-:Y:S01]  /*6f60*/  MOV R11, UR5 ;  /* 0x00000005000b7c02 */ /* 0x010fe20008000f00 */
[----:B------:R-:W-:Y:S02]  /*6f70*/  IMAD.U32 R10, RZ, RZ, UR4 ;  /* 0x00000004ff0a7e24 */ /* 0x000fe4000f8e00ff */
[----:B------:R-:W-:Y:S07]  /*6f80*/  LEPC R20, `(.L_x_100) ;  /* 0x000000001014794e */ /* 0x000fee0000000000 */
[----:B--2---:R-:W-:Y:S05]  /*6f90*/  CALL.ABS.NOINC R16 ;  /* 0x0000000010007343 */ /* 0x004fea0003c00000 */
.L_x_100:
[----:B------:R-:W-:Y:S05]  /*6fa0*/  BSYNC.RECONVERGENT B6 ;  /* 0x0000000000067941 */ /* 0x000fea0003800200 */
.L_x_99:
[----:B------:R-:W-:Y:S02]  /*6fb0*/  R2UR UR6, R180 ;  /* 0x00000000b40672ca */ /* 0x000fe400000e0000 */
[----:B------:R-:W-:Y:S02]  /*6fc0*/  R2UR UR5, R191 ;  /* 0x00000000bf0572ca */ /* 0x000fe400000e0000 */
[----:B------:R-:W-:Y:S02]  /*6fd0*/  R2UR UR4, R190 ;  /* 0x00000000be0472ca */ /* 0x000fe400000e0000 */
[----:B------:R-:W-:Y:S02]  /*6fe0*/  ISETP.NE.U32.AND P4, PT, R174, RZ, PT ;  /* 0x000000ffae00720c */ /* 0x000fe40003f85070 */
[----:B------:R-:W-:Y:S02]  /*6ff0*/  ISETP.NE.U32.AND P2, PT, RZ, UR60, PT ;  /* 0x0000003cff007c0c */ /* 0x000fe4000bf45070 */
[----:B------:R-:W-:Y:S02]  /*7000*/  ISETP.NE.AND.EX P4, PT, R175, RZ, PT, P4 ;  /* 0x000000ffaf00720c */ /* 0x000fe40003f85340 */
[----:B------:R-:W-:Y:S01]  /*7010*/  ISETP.NE.AND.EX P2, PT, RZ, UR61, PT, P2 ;  /* 0x0000003dff007c0c */ /* 0x000fe2000bf45320 */
[----:B------:R-:W-:Y:S02]  /*7020*/  UISETP.NE.AND UP2, UPT, UR6, URZ, UPT ;  /* 0x000000ff0600728c */ /* 0x000fe4000bf45270 */
[----:B------:R-:W-:Y:S04]  /*7030*/  UISETP.NE.U32.AND UP0, UPT, UR5, URZ, UPT ;  /* 0x000000ff0500728c */ /* 0x000fe8000bf05070 */
[----:B------:R-:W-:Y:S01]  /*7040*/  UISETP.NE.AND.EX UP1, UPT, UR4, URZ, UPT, UP0 ;  /* 0x000000ff0400728c */ /* 0x000fe2000bf25300 */
[----:B------:R-:W-:Y:S01]  /*7050*/  PLOP3.LUT P1, PT, PT, PT, UP2, 0x80, 0x8 ;  /* 0x000000000008781c */ /* 0x000fe20003f2f028 */
[----:B------:R-:W-:Y:S03]  /*7060*/  UPLOP3.LUT UP0, UPT, UPT, UPT, UPT, 0x40, 0x4 ;  /* 0x000000000004789c */ /* 0x000fe60003f0e870 */
[----:B------:R-:W-:Y:S06]  /*7070*/  @UP2 UPLOP3.LUT UP0, UPT, UPT, UPT, UP1, 0x80, 0x8 ;  /* 0x000000000008289c */ /* 0x000fec0003f0f010 */
[----:B------:R-:W-:Y:S01]  /*7080*/  PLOP3.LUT P0, PT, PT, PT, UP0, 0x80, 0x8 ;  /* 0x000000000008781c */ /* 0x000fe20003f0f008 */
[----:B------:R-:W-:Y:S01]  /*7090*/  @!UPT UIADD3 URZ, UPT, UPT, URZ, URZ, URZ ;  /* 0x000000fffffff290 */ /* 0x000fe2000fffe0ff */
[----:B------:R-:W-:Y:S11]  /*70a0*/  BRA.U !UP1, `(.L_x_102) ;  /* 0x0000000109407547 */ /* 0x000ff6000b800000 */
[----:B------:R-:W-:Y:S01]  /*70b0*/  UISETP.NE.U32.AND UP0, UPT, UR60, URZ, UPT ;  /* 0x000000ff3c00728c */ /* 0x000fe2000bf05070 */
[----:B------:R-:W-:Y:S01]  /*70c0*/  R2UR UR6, R191 ;  /* 0x00000000bf0672ca */ /* 0x000fe200000e0000 */
[----:B------:R-:W1:Y:S01]  /*70d0*/  LDCU.64 UR8, c[0x0][0x358] ;  /* 0x00006b00ff0877ac */ /* 0x000e620008000a00 */
[----:B------:R-:W-:Y:S02]  /*70e0*/  HFMA2 R176, -RZ, RZ, 0, 5.9604644775390625e-08 ;  /* 0x00000001ffb07431 */ /* 0x000fe400000001ff */
[----:B------:R-:W-:Y:S01]  /*70f0*/  IMAD.MOV.U32 R0, RZ, RZ, 0x1 ;  /* 0x00000001ff007424 */ /* 0x000fe200078e00ff */
[----:B------:R-:W-:Y:S06]  /*7100*/  UISETP.NE.AND.EX UP0, UPT, UR61, URZ, UPT, UP0 ;  /* 0x000000ff3d00728c */ /* 0x000fec000bf05300 */
[----:B------:R-:W-:Y:S05]  /*7110*/  PLOP3.LUT P3, PT, PT, PT, UP0, 0x80, 0x8 ;  /* 0x000000000008781c */ /* 0x000fea0003f6f008 */
[----:B------:R-:W2:Y:S01]  /*7120*/  @UP0 LDCU.64 UR4, c[0x0][0xc88] ;  /* 0x00019100ff0407ac */ /* 0x000ea20008000a00 */
[----:B------:R-:W-:Y:S07]  /*7130*/  @UP0 UIMAD UR6, UR36, UR6, URZ ;  /* 0x00000006240602a4 */ /* 0x000fee000f8e02ff */
[----:B------:R-:W-:Y:S01]  /*7140*/  @!P3 PRMT R176, R0, 0x7610, R176 ;  /* 0x0000761000b0b816 */ /* 0x000fe200000000b0 */
[----:B--2---:R-:W-:Y:S06]  /*7150*/  @UP0 UIMAD.WIDE UR4, UR6, 0x4, UR4 ;  /* 0x00000004060408a5 */ /* 0x004fec000f8e0204 */
[----:B------:R-:W-:Y:S02]  /*7160*/  IMAD.U32 R4, RZ, RZ, UR4 ;  /* 0x00000004ff047e24 */ /* 0x000fe4000f8e00ff */
[----:B------:R-:W-:Y:S03]  /*7170*/  IMAD.U32 R5, RZ, RZ, UR5 ;  /* 0x00000005ff057e24 */ /* 0x000fe6000f8e00ff */
[----:B------:R-:W2:Y:S02]  /*7180*/  @!UP0 LDCU UR4, c[0x0][0xc80] ;  /* 0x00019000ff0487ac */ /* 0x000ea40008000800 */
[----:B-1---5:R1:W5:Y:S02]  /*7190*/  @P3 LDG.E R133, desc[UR8][R4.64] ;  /* 0x0000000804853981 */ /* 0x022364000c1e1900 */
[----:B-12---:R-:W-:Y:S02]  /*71a0*/  @!P3 MOV R133, UR4 ;  /* 0x000000040085bc02 */ /* 0x006fe40008000f00 */
.L_x_102:
[----:B------:R-:W-:Y:S05]  /*71b0*/  @!P4 BRA `(.L_x_103) ;  /* 0x000000000024c947 */ /* 0x000fea0003800000 */
[----:B------:R-:W-:Y:S01]  /*71c0*/  ISETP.NE.U32.AND P3, PT, R172, RZ, PT ;  /* 0x000000ffac00720c */ /* 0x000fe20003f65070 */
[----:B------:R-:W1:Y:S03]  /*71d0*/  LDCU.64 UR4, c[0x0][0x358] ;  /* 0x00006b00ff0477ac */ /* 0x000e660008000a00 */
[----:B------:R-:W-:Y:S11]  /*71e0*/  ISETP.NE.AND.EX P3, PT, R173, RZ, PT, P3 ;  /* 0x000000ffad00720c */ /* 0x000ff60003f65330 */
[----:B------:R-:W-:Y:S02]  /*71f0*/  @!UPT UIADD3 URZ, UPT, UPT, URZ, URZ, URZ ;  /* 0x000000fffffff290 */ /* 0x000fe4000fffe0ff */
[----:B------:R-:W2:Y:S01]  /*7200*/  @P3 LDC.64 R4, c[0x0][0xca8] ;  /* 0x00032a00ff043b82 */ /* 0x000ea20000000a00 */
[----:B------:R-:W-:Y:S04]  /*7210*/  @P3 IMAD R0, R174, UR36, RZ ;  /* 0x00000024ae003c24 */ /* 0x000fe8000f8e02ff */
[----:B--2---:R-:W-:Y:S05]  /*7220*/  @P3 IMAD.WIDE R4, R0, 0x4, R4 ;  /* 0x0000000400043825 */ /* 0x004fea00078e0204 */
[----:B-1---5:R1:W5:Y:S02]  /*7230*/  @P3 LDG.E R130, desc[UR4][R4.64] ;  /* 0x0000000404823981 */ /* 0x022364000c1e1900 */
[----:B-1----:R-:W2:Y:S02]  /*7240*/  @!P3 LDC R130, c[0x0][0xca0] ;  /* 0x00032800ff82bb82 */ /* 0x002ea40000000800 */
.L_x_103:
[----:B-----5:R-:W-:Y:S01]  /*7250*/  FSETP.NEU.AND P3, PT, R133, RZ, PT ;  /* 0x000000ff8500720b */ /* 0x020fe20003f6d000 */
[----:B------:R-:W-:Y:S01]  /*7260*/  IMAD.U32 R3, RZ, RZ, UR43 ;  /* 0x0000002bff037e24 */ /* 0x000fe2000f8e00ff */
[----:B------:R-:W-:Y:S01]  /*7270*/  SEL R5, RZ, 0xffffffff, P2 ;  /* 0xffffffffff057807 */ /* 0x000fe20001000000 */
[----:B------:R-:W-:Y:S01]  /*7280*/  IMAD.SHL.U32 R197, R185, 0x10, RZ ;  /* 0x00000010b9c57824 */ /* 0x000fe200078e00ff */
[----:B------:R-:W-:Y:S01]  /*7290*/  @P1 LOP3.LUT P2, RZ, R176, 0xff, RZ, 0xc0, !PT ;  /* 0x000000ffb0ff1812 */ /* 0x000fe2000784c0ff */
[----:B------:R-:W-:Y:S01]  /*72a0*/  IMAD R131, R3, 0xc0, R2 ;  /* 0x000000c003837824 */ /* 0x000fe200078e0202 */
[----:B------:R-:W-:Y:S01]  /*72b0*/  @P1 SEL R0, RZ, 0xffffffff, P3 ;  /* 0xffffffffff001807 */ /* 0x000fe20001800000 */
[----:B------:R-:W-:Y:S01]  /*72c0*/  IMAD.SHL.U32 R139, R184, 0x10, RZ ;  /* 0x00000010b88b7824 */ /* 0x000fe200078e00ff */
[----:B------:R-:W-:Y:S01]  /*72d0*/  LOP3.LUT P4, R182, R176, 0xff, RZ, 0xc0, !PT ;  /* 0x000000ffb0b67812 */ /* 0x000fe2000788c0ff */
[----:B------:R-:W-:Y:S01]  /*72e0*/  IMAD.IADD R198, R188, 0x1, R197 ;  /* 0x00000001bcc67824 */ /* 0x000fe200078e02c5 */
[C---:B------:R-:W-:Y:S01]  /*72f0*/  @P0 SEL R0, R5.reuse, R0, !P2 ;  /* 0x0000000005000207 */ /* 0x040fe20005000000 */
[----:B------:R-:W-:Y:S01]  /*7300*/  BSSY B1, `(.L_x_104) ;  /* 0x000004d000017945 */ /* 0x000fe20003800000 */
[----:B------:R-:W-:Y:S01]  /*7310*/  PLOP3.LUT P2, PT, PT, PT, UP1, 0x80, 0x8 ;  /* 0x000000000008781c */ /* 0x000fe20003f4f018 */
[----:B------:R-:W-:Y:S01]  /*7320*/  IMAD.MOV.U32 R138, RZ, RZ, 0x1 ;  /* 0x00000001ff8a7424 */ /* 0x000fe200078e00ff */
[----:B------:R-:W-:Y:S01]  /*7330*/  @P1 LOP3.LUT R0, R0, 0x1, RZ, 0xc0, !PT ;  /* 0x0000000100001812 */ /* 0x000fe200078ec0ff */
[----:B------:R-:W-:Y:S01]  /*7340*/  IMAD.MOV.U32 R137, RZ, RZ, RZ ;  /* 0x000000ffff897224 */ /* 0x000fe200078e00ff */
[----:B------:R-:W-:Y:S02]  /*7350*/  CS2R R146, SRZ ;  /* 0x0000000000927805 */ /* 0x000fe4000001ff00 */
[----:B------:R-:W-:Y:S02]  /*7360*/  CS2R R144, SRZ ;  /* 0x0000000000907805 */ /* 0x000fe4000001ff00 */
[----:B------:R-:W-:Y:S01]  /*7370*/  ISETP.NE.U32.OR P5, PT, R0, 0x1, !P1 ;  /* 0x000000010000780c */ /* 0x000fe20004fa5470 */
[----:B------:R-:W-:Y:S01]  /*7380*/  IMAD.U32 R0, RZ, RZ, UR43 ;  /* 0x0000002bff007e24 */ /* 0x000fe2000f8e00ff */
[----:B------:R-:W-:Y:S02]  /*7390*/  CS2R R142, SRZ ;  /* 0x00000000008e7805 */ /* 0x000fe4000001ff00 */
[----:B------:R-:W-:Y:S02]  /*73a0*/  CS2R R140, SRZ ;  /* 0x00000000008c7805 */ /* 0x000fe4000001ff00 */
[----:B------:R-:W-:Y:S02]  /*73b0*/  P2R R194, PR, RZ, 0x20 ;  /* 0x00000020ffc27803 */ /* 0x000fe40000000000 */
[----:B------:R-:W-:Y:S02]  /*73c0*/  CS2R R150, SRZ ;  /* 0x0000000000967805 */ /* 0x000fe4000001ff00 */
[----:B------:R-:W-:Y:S02]  /*73d0*/  SHF.L.U32 R4, R0, 0x1f, RZ ;  /* 0x0000001f00047819 */ /* 0x000fe400000006ff */
[----:B------:R-:W-:Y:S02]  /*73e0*/  CS2R R148, SRZ ;  /* 0x0000000000947805 */ /* 0x000fe4000001ff00 */
[----:B------:R-:W-:Y:S02]  /*73f0*/  SEL R0, RZ, 0xffffffff, P3 ;  /* 0xffffffffff007807 */ /* 0x000fe40001800000 */
[----:B------:R-:W-:Y:S02]  /*7400*/  CS2R R154, SRZ ;  /* 0x00000000009a7805 */ /* 0x000fe4000001ff00 */
[----:B------:R-:W-:Y:S02]  /*7410*/  CS2R R152, SRZ ;  /* 0x0000000000987805 */ /* 0x000fe4000001ff00 */
[----:B------:R-:W-:Y:S02]  /*7420*/  CS2R R158, SRZ ;  /* 0x00000000009e7805 */ /* 0x000fe4000001ff00 */
[----:B------:R-:W-:Y:S02]  /*7430*/  @P2 SEL R0, R5, R0, !P4 ;  /* 0x0000000005002207 */ /* 0x000fe40006000000 */
[----:B------:R-:W-:Y:S02]  /*7440*/  CS2R R156, SRZ ;  /* 0x00000000009c7805 */ /* 0x000fe4000001ff00 */
[----:B------:R-:W-:Y:S02]  /*7450*/  @P5 SHF.L.U32 R6, RZ, 0x1f, RZ ;  /* 0x0000001fff065819 */ /* 0x000fe400000006ff */
[----:B------:R-:W-:Y:S02]  /*7460*/  CS2R R162, SRZ ;  /* 0x0000000000a27805 */ /* 0x000fe4000001ff00 */
[----:B------:R-:W-:Y:S02]  /*7470*/  ISETP.NE.AND P2, PT, RZ, UR43, PT ;  /* 0x0000002bff007c0c */ /* 0x000fe4000bf45270 */
[----:B------:R-:W-:Y:S01]  /*7480*/  CS2R R160, SRZ ;  /* 0x0000000000a07805 */ /* 0x000fe2000001ff00 */
[----:B------:R-:W1:Y:S01]  /*7490*/  @P5 SYNCS.PHASECHK.TRANS64.TRYWAIT P1, [UR44+0x30], R6 ;  /* 0x00003006ff0055a7 */ /* 0x000e62000802112c */
[----:B------:R-:W-:Y:S02]  /*74a0*/  LOP3.LUT R0, R0, 0x1, RZ, 0xc0, !PT ;  /* 0x0000000100007812 */ /* 0x000fe400078ec0ff */
[----:B------:R-:W-:Y:S02]  /*74b0*/  CS2R R166, SRZ ;  /* 0x0000000000a67805 */ /* 0x000fe4000001ff00 */
[----:B------:R-:W-:Y:S02]  /*74c0*/  SEL R212, RZ, 0x60, P2 ;  /* 0x00000060ffd47807 */ /* 0x000fe40001000000 */
[----:B------:R-:W-:Y:S02]  /*74d0*/  CS2R R164, SRZ ;  /* 0x0000000000a47805 */ /* 0x000fe4000001ff00 */
[----:B------:R-:W-:Y:S02]  /*74e0*/  ISETP.NE.U32.AND P3, PT, R0, 0x1, PT ;  /* 0x000000010000780c */ /* 0x000fe40003f65070 */
[----:B------:R-:W-:Y:S02]  /*74f0*/  CS2R R170, SRZ ;  /* 0x0000000000aa7805 */ /* 0x000fe4000001ff00 */
[----:B------:R-:W-:Y:S01]  /*7500*/  CS2R R168, SRZ ;  /* 0x0000000000a87805 */ /* 0x000fe2000001ff00 */
[----:B------:R-:W-:Y:S01]  /*7510*/  IMAD.IADD R213, R131, 0x1, R212 ;  /* 0x0000000183d57824 */ /* 0x000fe200078e02d4 */
[----:B------:R-:W-:Y:S01]  /*7520*/  P2R R199, PR, RZ, 0x8 ;  /* 0x00000008ffc77803 */ /* 0x000fe20000000000 */
[----:B------:R-:W-:Y:S02]  /*7530*/  IMAD.IADD R196, R188, 0x1, R139 ;  /* 0x00000001bcc47824 */ /* 0x000fe400078e028b */
[----:B------:R-:W-:Y:S01]  /*7540*/  VIADD R212, R212, UR52 ;  /* 0x00000034d4d47c36 */ /* 0x000fe20008000000 */
[----:B------:R-:W-:Y:S01]  /*7550*/  SHF.R.U32.HI R0, RZ, 0x15, R213 ;  /* 0x00000015ff007819 */ /* 0x000fe200000116d5 */
[----:B------:R-:W-:Y:S01]  /*7560*/  IMAD.IADD R195, R187, 0x1, R198 ;  /* 0x00000001bbc37824 */ /* 0x000fe200078e02c6 */
[----:B------:R3:W4:Y:S02]  /*7570*/  SYNCS.PHASECHK.TRANS64.TRYWAIT P0, [UR44+0xa0], R4 ;  /* 0x0000a004ff0075a7 */ /* 0x000724000800112c */
[----:B------:R-:W-:Y:S02]  /*7580*/  LOP3.LUT R200, R0, 0x3, RZ, 0xc0, !PT ;  /* 0x0000000300c87812 */ /* 0x000fe400078ec0ff */
[----:B-1----:R-:W-:Y:S01]  /*7590*/  @P5 SEL R138, RZ, 0x1, !P1 ;  /* 0x00000001ff8a5807 */ /* 0x002fe20004800000 */
[----:B---3--:R-:W-:Y:S06]  /*75a0*/  @!P5 BRA `(.L_x_105) ;  /* 0x000000000088d947 */ /* 0x008fec0003800000 */
[----:B------:R-:W-:Y:S01]  /*75b0*/  IMAD.MOV.U32 R147, RZ, RZ, RZ ;  /* 0x000000ffff937224 */ /* 0x000fe200078e00ff */
[----:B------:R-:W-:Y:S01]  /*75c0*/  ISETP.NE.AND P1, PT, R138, RZ, PT ;  /* 0x000000ff8a00720c */ /* 0x000fe20003f25270 */
[----:B------:R-:W-:Y:S01]  /*75d0*/  BSSY B0, `(.L_x_106) ;  /* 0x0000014000007945 */ /* 0x000fe20003800000 */
[----:B------:R-:W-:Y:S02]  /*75e0*/  CS2R R170, SRZ ;  /* 0x0000000000aa7805 */ /* 0x000fe4000001ff00 */
        /* <DEDUP_REMOVED lines=13> */
[----:B------:R-:W-:Y:S01]  /*76c0*/  CS2R R144, SRZ ;  /* 0x0000000000907805 */ /* 0x000fe2000001ff00 */
[----:B------:R-:W-:Y:S06]  /*76d0*/  @P1 BRA `(.L_x_107) ;  /* 0x00000000000c1947 */ /* 0x000fec0003800000 */
[----:B------:R-:W-:Y:S04]  /*76e0*/  SHF.L.U32 R6, RZ, 0x1f, RZ ;  /* 0x0000001fff067819 */ /* 0x000fe800000006ff */
[----:B------:R-:W1:Y:S02]  /*76f0*/  SYNCS.PHASECHK.TRANS64.TRYWAIT P1, [UR44+0x30], R6 ;  /* 0x00003006ff0075a7 */ /* 0x000e64000802112c */
[----:B-1----:R-:W-:Y:S05]  /*7700*/  @!P1 BRA `(.L_x_108) ;  /* 0x000000c000049947 */ /* 0x002fea0003800000 */
.L_x_107:
[----:B------:R-:W-:Y:S05]  /*7710*/  BSYNC B0 ;  /* 0x0000000000007941 */ /* 0x000fea0003800000 */
.L_x_106:
[----:B------:R-:W-:Y:S01]  /*7720*/  ISETP.NE.AND P1, PT, R199, RZ, PT ;  /* 0x000000ffc700720c */ /* 0x000fe20003f25270 */
[----:B------:R-:W-:Y:S11]  /*7730*/  HFMA2 R137, -RZ, RZ, 0, 5.9604644775390625e-08 ;  /* 0x00000001ff897431 */ /* 0x000ff600000001ff */
[----:B------:R-:W-:Y:S01]  /*7740*/  @!UPT UIADD3 URZ, UPT, UPT, URZ, URZ, URZ ;  /* 0x000000fffffff290 */ /* 0x000fe2000fffe0ff */
[----:B------:R3:W1:Y:S04]  /*7750*/  @P1 LDS.128 R168, [R188] ;  /* 0x00000000bca81984 */ /* 0x0006680000000c00 */
[----:B------:R3:W1:Y:S04]  /*7760*/  @P1 LDS.128 R164, [R198+0x10] ;  /* 0x00001000c6a41984 */ /* 0x0006680000000c00 */
[----:B------:R3:W1:Y:S04]  /*7770*/  @P1 LDS.128 R160, [R196+0x20] ;  /* 0x00002000c4a01984 */ /* 0x0006680000000c00 */
[----:B------:R3:W1:Y:S04]  /*7780*/  @P1 LDS.128 R156, [R195+0x10] ;  /* 0x00001000c39c1984 */ /* 0x0006680000000c00 */
[----:B------:R3:W1:Y:S04]  /*7790*/  @P1 LDS.128 R152, [R188+0x1000] ;  /* 0x00100000bc981984 */ /* 0x0006680000000c00 */
[----:B------:R3:W1:Y:S04]  /*77a0*/  @P1 LDS.128 R148, [R198+0x1010] ;  /* 0x00101000c6941984 */ /* 0x0006680000000c00 */
[----:B------:R3:W1:Y:S04]  /*77b0*/  @P1 LDS.128 R140, [R196+0x1020] ;  /* 0x00102000c48c1984 */ /* 0x0006680000000c00 */
[----:B------:R3:W1:Y:S02]  /*77c0*/  @P1 LDS.128 R144, [R195+0x1010] ;  /* 0x00101000c3901984 */ /* 0x0006640000000c00 */
.L_x_105:
[----:B------:R-:W-:Y:S05]  /*77d0*/  BSYNC B1 ;  /* 0x0000000000017941 */ /* 0x000fea0003800000 */
.L_x_104:
[----:B------:R-:W-:Y:S02]  /*77e0*/  ISETP.NE.AND P1, PT, R189, R200, PT ;  /* 0x000000c8bd00720c */ /* 0x000fe40003f25270 */
[----:B------:R-:W-:Y:S01]  /*77f0*/  MOV R55, RZ ;  /* 0x000000ff00377202 */ /* 0x000fe20000000f00 */
[----:B----4-:R-:W-:Y:S10]  /*7800*/  @P0 BRA `(.L_x_109) ;  /* 0x0000000000080947 */ /* 0x010ff40003800000 */
[----:B------:R-:W4:Y:S02]  /*7810*/  SYNCS.PHASECHK.TRANS64.TRYWAIT P0, [UR44+0xa0], R4 ;  /* 0x0000a004ff0075a7 */ /* 0x000f24000800112c */
[----:B----4-:R-:W-:Y:S05]  /*7820*/  @!P0 BRA `(.L_x_110) ;  /* 0x000000bc00d48947 */ /* 0x010fea0003800000 */
.L_x_109:
[----:B------:R-:W-:Y:S01]  /*7830*/  IMAD.MOV.U32 R54, RZ, RZ, RZ ;  /* 0x000000ffff367224 */ /* 0x000fe200078e00ff */
        /* <DEDUP_REMOVED lines=32> */
[----:B------:R-:W-:Y:S11]  /*7a40*/  LOP3.LUT P0, RZ, R0, 0x3, R177, 0x48, !PT ;  /* 0x0000000300ff7812 */ /* 0x000ff600078048b1 */
[----:B------:R-:W-:Y:S02]  /*7a50*/  @!UPT UIADD3 URZ, UPT, UPT, URZ, URZ, URZ ;  /* 0x000000fffffff290 */ /* 0x000fe4000fffe0ff */
[----:B------:R-:W-:Y:S05]  /*7a60*/  @!P0 BRA `(.L_x_112) ;  /* 0x0000000000408947 */ /* 0x000fea0003800000 */
[----:B------:R-:W4:Y:S01]  /*7a70*/  LDCU.64 UR8, c[0x4][0x70] ;  /* 0x01000e00ff0877ac */ /* 0x000f220008000a00 */
[----:B------:R-:W-:Y:S01]  /*7a80*/  MOV R15, 0x0 ;  /* 0x00000000000f7802 */ /* 0x000fe20000000f00 */
[----:B------:R-:W-:Y:S02]  /*7a90*/  HFMA2 R12, -RZ, RZ, 0, 5.9604644775390625e-08 ;  /* 0x00000001ff0c7431 */ /* 0x000fe400000001ff */
[----:B------:R-:W-:Y:S02]  /*7aa0*/  IMAD.MOV.U32 R8, RZ, RZ, 0x192 ;  /* 0x00000192ff087424 */ /* 0x000fe400078e00ff */
[----:B------:R-:W-:Y:S01]  /*7ab0*/  IMAD.MOV.U32 R13, RZ, RZ, RZ ;  /* 0x000000ffff0d7224 */ /* 0x000fe200078e00ff */
[----:B------:R-:W5:Y:S01]  /*7ac0*/  LDCU.64 UR6, c[0x4][0x78] ;  /* 0x01000f00ff0677ac */ /* 0x000f620008000a00 */
[----:B------:R-:W2:Y:S01]  /*7ad0*/  LDC.64 R14, c[0x4][R15] ;  /* 0x010000000f0e7b82 */ /* 0x000ea20000000a00 */
[----:B------:R-:W3:Y:S01]  /*7ae0*/  LDCU.64 UR4, c[0x4][0x10] ;  /* 0x01000200ff0477ac */ /* 0x000ee20008000a00 */
[----:B----4-:R-:W-:Y:S01]  /*7af0*/  MOV R5, UR9 ;  /* 0x0000000900057c02 */ /* 0x010fe20008000f00 */
[----:B-1----:R-:W-:Y:S01]  /*7b00*/  IMAD.U32 R4, RZ, RZ, UR8 ;  /* 0x00000008ff047e24 */ /* 0x002fe2000f8e00ff */
[----:B-----5:R-:W-:Y:S01]  /*7b10*/  MOV R7, UR7 ;  /* 0x0000000700077c02 */ /* 0x020fe20008000f00 */
[----:B------:R-:W-:Y:S01]  /*7b20*/  IMAD.U32 R6, RZ, RZ, UR6 ;  /* 0x00000006ff067e24 */ /* 0x000fe2000f8e00ff */
[----:B---3--:R-:W-:Y:S01]  /*7b30*/  MOV R11, UR5 ;  /* 0x00000005000b7c02 */ /* 0x008fe20008000f00 */
[----:B------:R-:W-:Y:S02]  /*7b40*/  IMAD.U32 R10, RZ, RZ, UR4 ;  /* 0x00000004ff0a7e24 */ /* 0x000fe4000f8e00ff */
[----:B------:R-:W-:Y:S07]  /*7b50*/  LEPC R20, `(.L_x_112) ;  /* 0x000000001014794e */ /* 0x000fee0000000000 */
[----:B--2---:R-:W-:Y:S05]  /*7b60*/  CALL.ABS.NOINC R14 ;  /* 0x000000000e007343 */ /* 0x004fea0003c00000 */
.L_x_112:
[----:B------:R-:W-:Y:S05]  /*7b70*/  WARPSYNC.ALL ;  /* 0x0000000000007948 */ /* 0x000fea0003800000 */
[C---:B------:R-:W-:Y:S01]  /*7b80*/  R2UR UR4, R213.reuse ;  /* 0x00000000d50472ca */ /* 0x040fe200000e0000 */
[----:B------:R-:W-:Y:S05]  /*7b90*/  VIADD R0, R213, 0x80 ;  /* 0x00000080d5007836 */ /* 0x000fea0000000000 */
[----:B------:R-:W-:Y:S04]  /*7ba0*/  SHF.R.U32.HI R0, RZ, 0x15, R0 ;  /* 0x00000015ff007819 */ /* 0x000fe80000011600 */
[----:B------:R-:W-:Y:S03]  /*7bb0*/  LOP3.LUT P0, RZ, R0, 0x3, R177, 0x48, !PT ;  /* 0x0000000300ff7812 */ /* 0x000fe600078048b1 */
[----:B------:R-:W4:Y:S10]  /*7bc0*/  LDTM.x32 R24, tmem[UR4] ;  /* 0x00000004001879ee */ /* 0x000f3400082c0000 */
[----:B----4-:R-:W-:Y:S05]  /*7bd0*/  @!P0 BRA `(.L_x_113) ;  /* 0x0000000000408947 */ /* 0x010fea0003800000 */
        /* <DEDUP_REMOVED lines=16> */
.L_x_113:
[----:B------:R-:W-:Y:S05]  /*7ce0*/  WARPSYNC.ALL ;  /* 0x0000000000007948 */ /* 0x000fea0003800000 */
[----:B------:R-:W-:Y:S11]  /*7cf0*/  R2UR UR4, R213 ;  /* 0x00000000d50472ca */ /* 0x000ff600000e0000 */
[----:B------:R-:W-:Y:S02]  /*7d00*/  @!UPT UIADD3 URZ, UPT, UPT, URZ, URZ, URZ ;  /* 0x000000fffffff290 */ /* 0x000fe4000fffe0ff */
[----:B------:R-:W4:Y:S02]  /*7d10*/  LDTM.x32 R56, tmem[UR4+0x80] ;  /* 0x00008004003879ee */ /* 0x000f2400082c0000 */
[----:B----4-:R-:W-:Y:S01]  /*7d20*/  NOP ;  /* 0x0000000000007918 */ /* 0x010fe20000000000 */
.L_x_111:
[----:B-1----:R-:W-:Y:S01]  /*7d30*/  SHF.L.U32 R132, R168, 0x10, RZ ;  /* 0x00000010a8847819 */ /* 0x002fe200000006ff */
[----:B--2---:R-:W-:Y:S01]  /*7d40*/  FMUL R0, R130, R24 ;  /* 0x0000001882007220 */ /* 0x004fe20000400000 */
[----:B------:R-:W-:Y:S01]  /*7d50*/  LOP3.LUT R134, R168, 0xffff0000, RZ, 0xc0, !PT ;  /* 0xffff0000a8867812 */ /* 0x000fe200078ec0ff */
[C---:B------:R-:W-:Y:S01]  /*7d60*/  FMUL R3, R130.reuse, R25 ;  /* 0x0000001982037220 */ /* 0x040fe20000400000 */
[----:B------:R-:W-:Y:S01]  /*7d70*/  SHF.L.U32 R135, R169, 0x10, RZ ;  /* 0x00000010a9877819 */ /* 0x000fe200000006ff */
[----:B------:R-:W-:Y:S01]  /*7d80*/  FMUL R4, R130, R26 ;  /* 0x0000001a82047220 */ /* 0x000fe20000400000 */
[----:B------:R-:W-:Y:S01]  /*7d90*/  LOP3.LUT R136, R165, 0xffff0000, RZ, 0xc0, !PT ;  /* 0xffff0000a5887812 */ /* 0x000fe200078ec0ff */
[----:B------:R-:W-:Y:S01]  /*7da0*/  FFMA R0, R133, R132, R0 ;  /* 0x0000008485007223 */ /* 0x000fe20000000000 */
[----:B------:R-:W-:Y:S01]  /*7db0*/  LOP3.LUT R132, R169, 0xffff0000, RZ, 0xc0, !PT ;  /* 0xffff0000a9847812 */ /* 0x000fe200078ec0ff */
[C---:B------:R-:W-:Y:S01]  /*7dc0*/  FFMA R3, R133.reuse, R134, R3 ;  /* 0x0000008685037223 */ /* 0x040fe20000000003 */
[C---:B------:R-:W-:Y:S01]  /*7dd0*/  LOP3.LUT R134, R170.reuse, 0xffff0000, RZ, 0xc0, !PT ;  /* 0xffff0000aa867812 */ /* 0x040fe200078ec0ff */
[----:B------:R-:W-:Y:S01]  /*7de0*/  FFMA R4, R133, R135, R4 ;  /* 0x0000008785047223 */ /* 0x000fe20000000004 */
[----:B------:R-:W-:Y:S01]  /*7df0*/  SHF.L.U32 R135, R170, 0x10, RZ ;  /* 0x00000010aa877819 */ /* 0x000fe200000006ff */
[C---:B------:R-:W-:Y:S01]  /*7e00*/  FMUL R5, R130.reuse, R27 ;  /* 0x0000001b82057220 */ /* 0x040fe20000400000 */
[----:B------:R-:W-:Y:S01]  /*7e10*/  ISETP.NE.AND P0, PT, R189, R200, PT ;  /* 0x000000c8bd00720c */ /* 0x000fe20003f05270 */
[C---:B------:R-:W-:Y:S01]  /*7e20*/  FMUL R6, R130.reuse, R28 ;  /* 0x0000001c82067220 */ /* 0x040fe20000400000 */
[----:B------:R-:W-:Y:S01]  /*7e30*/  F2FP.BF16.F32.PACK_AB R200, R3, R0 ;  /* 0x0000000003c8723e */ /* 0x000fe200000010ff */
[C---:B------:R-:W-:Y:S01]  /*7e40*/  FMUL R7, R130.reuse, R29 ;  /* 0x0000001d82077220 */ /* 0x040fe20000400000 */
[----:B------:R-:W-:Y:S01]  /*7e50*/  ISETP.NE.AND P1, PT, R189, RZ, PT ;  /* 0x000000ffbd00720c */ /* 0x000fe20003f25270 */
[----:B------:R-:W-:Y:S01]  /*7e60*/  FFMA R5, R133, R132, R5 ;  /* 0x0000008485057223 */ /* 0x000fe20000000005 */
[----:B------:R-:W-:Y:S01]  /*7e70*/  SHF.L.U32 R132, R171, 0x10, RZ ;  /* 0x00000010ab847819 */ /* 0x000fe200000006ff */
[----:B------:R-:W-:Y:S01]  /*7e80*/  FFMA R6, R133, R135, R6 ;  /* 0x0000008785067223 */ /* 0x000fe20000000006 */
[----:B------:R-:W-:Y:S01]  /*7e90*/  SHF.L.U32 R135, R165, 0x10, RZ ;  /* 0x00000010a5877819 */ /* 0x000fe200000006ff */
[----:B------:R-:W-:Y:S01]  /*7ea0*/  FFMA R7, R133, R134, R7 ;  /* 0x0000008685077223 */ /* 0x000fe20000000007 */
[----:B------:R-:W-:Y:S01]  /*7eb0*/  LOP3.LUT R134, R171, 0xffff0000, RZ, 0xc0, !PT ;  /* 0xffff0000ab867812 */ /* 0x000fe200078ec0ff */
[C---:B------:R-:W-:Y:S01]  /*7ec0*/  FMUL R8, R130.reuse, R30 ;  /* 0x0000001e82087220 */ /* 0x040fe20000400000 */
[----:B------:R-:W-:Y:S01]  /*7ed0*/  F2FP.BF16.F32.PACK_AB R201, R5, R4 ;  /* 0x0000000405c9723e */ /* 0x000fe200000010ff */
[----:B------:R-:W-:Y:S01]  /*7ee0*/  FMUL R9, R130, R31 ;  /* 0x0000001f82097220 */ /* 0x000fe20000400000 */
[----:B------:R-:W-:Y:S01]  /*7ef0*/  F2FP.BF16.F32.PACK_AB R202, R7, R6 ;  /* 0x0000000607ca723e */ /* 0x000fe200000010ff */
[C---:B------:R-:W-:Y:S01]  /*7f00*/  FFMA R8, R133.reuse, R132, R8 ;  /* 0x0000008485087223 */ /* 0x040fe20000000008 */
[C---:B------:R-:W-:Y:S01]  /*7f10*/  SHF.L.U32 R132, R164.reuse, 0x10, RZ ;  /* 0x00000010a4847819 */ /* 0x040fe200000006ff */
[----:B------:R-:W-:Y:S01]  /*7f20*/  FFMA R9, R133, R134, R9 ;  /* 0x0000008685097223 */ /* 0x000fe20000000009 */
[----:B------:R-:W-:Y:S01]  /*7f30*/  LOP3.LUT R134, R164, 0xffff0000, RZ, 0xc0, !PT ;  /* 0xffff0000a4867812 */ /* 0x000fe200078ec0ff */
[C---:B------:R-:W-:Y:S01]  /*7f40*/  FMUL R10, R130.reuse, R32 ;  /* 0x00000020820a7220 */ /* 0x040fe20000400000 */
[C---:B------:R-:W-:Y:S01]  /*7f50*/  FMUL R11, R130.reuse, R33 ;  /* 0x00000021820b7220 */ /* 0x040fe20000400000 */
        /* <DEDUP_REMOVED lines=10> */
[----:B------:R-:W-:Y:S01]  /*8000*/  FFMA R12, R133, R135, R12 ;  /* 0x00000087850c7223 */ /* 0x000fe2000000000c */
[----:B------:R-:W-:Y:S01]  /*8010*/  SHF.L.U32 R135, R167, 0x10, RZ ;  /* 0x00000010a7877819 */ /* 0x000fe200000006ff */
[----:B------:R-:W-:Y:S01]  /*8020*/  FFMA R13, R133, R136, R13 ;  /* 0x00000088850d7223 */ /* 0x000fe2000000000d */
[----:B------:R-:W-:Y:S01]  /*8030*/  LOP3.LUT R136, R167, 0xffff0000, RZ, 0xc0, !PT ;  /* 0xffff0000a7887812 */ /* 0x000fe200078ec0ff */
[----:B------:R-:W-:Y:S01]  /*8040*/  FFMA R14, R133, R132, R14 ;  /* 0x00000084850e7223 */ /* 0x000fe2000000000e */
[----:B------:R-:W-:Y:S01]  /*8050*/  SHF.L.U32 R132, R160, 0x10, RZ ;  /* 0x00000010a0847819 */ /* 0x000fe200000006ff */
[----:B------:R-:W-:Y:S01]  /*8060*/  FMUL R16, R130, R38 ;  /* 0x0000002682107220 */ /* 0x000fe20000400000 */
[----:B------:R-:W-:Y:S01]  /*8070*/  F2FP.BF16.F32.PACK_AB R205, R13, R12 ;  /* 0x0000000c0dcd723e */ /* 0x000fe200000010ff */
[----:B------:R-:W-:Y:S01]  /*8080*/  FFMA R15, R133, R134, R15 ;  /* 0x00000086850f7223 */ /* 0x000fe2000000000f */
[----:B------:R-:W-:Y:S01]  /*8090*/  LOP3.LUT R134, R160, 0xffff0000, RZ, 0xc0, !PT ;  /* 0xffff0000a0867812 */ /* 0x000fe200078ec0ff */
[C---:B------:R-:W-:Y:S01]  /*80a0*/  FMUL R17, R130.reuse, R39 ;  /* 0x0000002782117220 */ /* 0x040fe20000400000 */
[C---:B------:R-:W-:Y:S01]  /*80b0*/  FMUL R18, R130.reuse, R40 ;  /* 0x0000002882127220 */ /* 0x040fe20000400000 */
[----:B------:R-:W-:Y:S01]  /*80c0*/  FMUL R19, R130, R41 ;  /* 0x0000002982137220 */ /* 0x000fe20000400000 */
[----:B------:R-:W-:Y:S01]  /*80d0*/  F2FP.BF16.F32.PACK_AB R206, R15, R14 ;  /* 0x0000000e0fce723e */ /* 0x000fe200000010ff */
[C---:B------:R-:W-:Y:S01]  /*80e0*/  FFMA R16, R133.reuse, R135, R16 ;  /* 0x0000008785107223 */ /* 0x040fe20000000010 */
[----:B------:R-:W-:Y:S01]  /*80f0*/  SHF.L.U32 R135, R162, 0x10, RZ ;  /* 0x00000010a2877819 */ /* 0x000fe200000006ff */
[----:B------:R-:W-:Y:S01]  /*8100*/  FFMA R17, R133, R136, R17 ;  /* 0x0000008885117223 */ /* 0x000fe20000000011 */
[----:B------:R-:W-:Y:S01]  /*8110*/  LOP3.LUT R136, R159, 0xffff0000, RZ, 0xc0, !PT ;  /* 0xffff00009f887812 */ /* 0x000fe200078ec0ff */
[----:B------:R-:W-:Y:S01]  /*8120*/  FFMA R18, R133, R132, R18 ;  /* 0x0000008485127223 */ /* 0x000fe20000000012 */
[----:B------:R-:W-:Y:S01]  /*8130*/  SHF.L.U32 R132, R161, 0x10, RZ ;  /* 0x00000010a1847819 */ /* 0x000fe200000006ff */
[----:B------:R-:W-:Y:S01]  /*8140*/  FFMA R19, R133, R134, R19 ;  /* 0x0000008685137223 */ /* 0x000fe20000000013 */
[----:B------:R-:W-:Y:S01]  /*8150*/  LOP3.LUT R134, R161, 0xffff0000, RZ, 0xc0, !PT ;  /* 0xffff0000a1867812 */ /* 0x000fe200078ec0ff */
[C---:B------:R-:W-:Y:S01]  /*8160*/  FMUL R20, R130.reuse, R42 ;  /* 0x0000002a82147220 */ /* 0x040fe20000400000 */
[----:B------:R-:W-:Y:S01]  /*8170*/  F2FP.BF16.F32.PACK_AB R207, R17, R16 ;  /* 0x0000001011cf723e */ /* 0x000fe200000010ff */
[C---:B------:R-:W-:Y:S01]  /*8180*/  FMUL R21, R130.reuse, R43 ;  /* 0x0000002b82157220 */ /* 0x040fe20000400000 */
[----:B------:R-:W-:Y:S01]  /*8190*/  FMUL R22, R130, R44 ;  /* 0x0000002c82167220 */ /* 0x000fe20000400000 */
[C---:B------:R-:W-:Y:S01]  /*81a0*/  FFMA R20, R133.reuse, R132, R20 ;  /* 0x0000008485147223 */ /* 0x040fe20000000014 */
[----:B------:R-:W-:Y:S01]  /*81b0*/  LOP3.LUT R132, R162, 0xffff0000, RZ, 0xc0, !PT ;  /* 0xffff0000a2847812 */ /* 0x000fe200078ec0ff */
[----:B------:R-:W-:Y:S01]  /*81c0*/  FFMA R21, R133, R134, R21 ;  /* 0x0000008685157223 */ /* 0x000fe20000000015 */
[----:B------:R-:W-:Y:S01]  /*81d0*/  LOP3.LUT R134, R163, 0xffff0000, RZ, 0xc0, !PT ;  /* 0xffff0000a3867812 */ /* 0x000fe200078ec0ff */
[----:B------:R-:W-:Y:S01]  /*81e0*/  FFMA R22, R133, R135, R22 ;  /* 0x0000008785167223 */ /* 0x000fe20000000016 */
[----:B------:R-:W-:Y:S01]  /*81f0*/  SHF.L.U32 R135, R163, 0x10, RZ ;  /* 0x00000010a3877819 */ /* 0x000fe200000006ff */
[C---:B------:R-:W-:Y:S01]  /*8200*/  FMUL R23, R130.reuse, R45 ;  /* 0x0000002d82177220 */ /* 0x040fe20000400000 */
[C---:B------:R-:W-:Y:S01]  /*8210*/  FMUL R88, R130.reuse, R46 ;  /* 0x0000002e82587220 */ /* 0x040fe20000400000 */
[C---:B------:R-:W-:Y:S01]  /*8220*/  FMUL R89, R130.reuse, R47 ;  /* 0x0000002f82597220 */ /* 0x040fe20000400000 */
[----:B------:R-:W-:Y:S01]  /*8230*/  FMUL R90, R130, R48 ;  /* 0x00000030825a7220 */ /* 0x000fe20000400000 */
[C---:B------:R-:W-:Y:S01]  /*8240*/  FFMA R23, R133.reuse, R132, R23 ;  /* 0x0000008485177223 */ /* 0x040fe20000000017 */
[C---:B------:R-:W-:Y:S01]  /*8250*/  SHF.L.U32 R132, R156.reuse, 0x10, RZ ;  /* 0x000000109c847819 */ /* 0x040fe200000006ff */
[----:B------:R-:W-:Y:S01]  /*8260*/  FFMA R88, R133, R135, R88 ;  /* 0x0000008785587223 */ /* 0x000fe20000000058 */
[----:B------:R-:W-:Y:S01]  /*8270*/  SHF.L.U32 R135, R159, 0x10, RZ ;  /* 0x000000109f877819 */ /* 0x000fe200000006ff */
[C---:B------:R-:W-:Y:S01]  /*8280*/  FFMA R89, R133.reuse, R134, R89 ;  /* 0x0000008685597223 */ /* 0x040fe20000000059 */
[----:B------:R-:W-:Y:S01]  /*8290*/  LOP3.LUT R134, R156, 0xffff0000, RZ, 0xc0, !PT ;  /* 0xffff00009c867812 */ /* 0x000fe200078ec0ff */
[C---:B------:R-:W-:Y:S01]  /*82a0*/  FMUL R91, R130.reuse, R49 ;  /* 0x00000031825b7220 */ /* 0x040fe20000400000 */
[----:B------:R-:W-:Y:S01]  /*82b0*/  FFMA R90, R133, R132, R90 ;  /* 0x00000084855a7223 */ /* 0x000fe2000000005a */
[----:B------:R-:W-:Y:S01]  /*82c0*/  SHF.L.U32 R132, R157, 0x10, RZ ;  /* 0x000000109d847819 */ /* 0x000fe200000006ff */
[C---:B------:R-:W-:Y:S01]  /*82d0*/  FMUL R92, R130.reuse, R50 ;  /* 0x00000032825c7220 */ /* 0x040fe20000400000 */
[----:B------:R-:W-:Y:S01]  /*82e0*/  FFMA R91, R133, R134, R91 ;  /* 0x00000086855b7223 */ /* 0x000fe2000000005b */
[----:B------:R-:W-:Y:S01]  /*82f0*/  LOP3.LUT R134, R157, 0xffff0000, RZ, 0xc0, !PT ;  /* 0xffff00009d867812 */ /* 0x000fe200078ec0ff */
[----:B------:R-:W-:Y:S01]  /*8300*/  FMUL R93, R130, R51 ;  /* 0x00000033825d7220 */ /* 0x000fe20000400000 */
[----:B------:R1:W-:Y:S01]  /*8310*/  @!P0 STS.128 [R188], R200 ;  /* 0x000000c8bc008388 */ /* 0x0003e20000000c00 */
[C---:B------:R-:W-:Y:S01]  /*8320*/  FFMA R92, R133.reuse, R132, R92 ;  /* 0x00000084855c7223 */ /* 0x040fe2000000005c */
[----:B------:R-:W-:Y:S01]  /*8330*/  SHF.L.U32 R132, R158, 0x10, RZ ;  /* 0x000000109e847819 */ /* 0x000fe200000006ff */
[----:B------:R-:W-:Y:S01]  /*8340*/  FMUL R94, R130, R52 ;  /* 0x00000034825e7220 */ /* 0x000fe20000400000 */
[C---:B------:R-:W-:Y:S01]  /*8350*/  FFMA R93, R133.reuse, R134, R93 ;  /* 0x00000086855d7223 */ /* 0x040fe2000000005d */
[----:B------:R-:W-:Y:S01]  /*8360*/  LOP3.LUT R134, R158, 0xffff0000, RZ, 0xc0, !PT ;  /* 0xffff00009e867812 */ /* 0x000fe200078ec0ff */
[----:B------:R-:W-:Y:S01]  /*8370*/  FMUL R95, R130, R53 ;  /* 0x00000035825f7220 */ /* 0x000fe20000400000 */
[C---:B------:R-:W-:Y:S01]  /*8380*/  FFMA R94, R133.reuse, R132, R94 ;  /* 0x00000084855e7223 */ /* 0x040fe2000000005e */
[----:B------:R-:W-:Y:S01]  /*8390*/  SHF.L.U32 R132, R152, 0x10, RZ ;  /* 0x0000001098847819 */ /* 0x000fe200000006ff */
[C---:B------:R-:W-:Y:S01]  /*83a0*/  FMUL R96, R130.reuse, R54 ;  /* 0x0000003682607220 */ /* 0x040fe20000400000 */
[C---:B------:R-:W-:Y:S01]  /*83b0*/  FMUL R97, R130.reuse, R55 ;  /* 0x0000003782617220 */ /* 0x040fe20000400000 */
[----:B------:R2:W-:Y:S01]  /*83c0*/  @!P0 STS.128 [R198+0x10], R204 ;  /* 0x000010ccc6008388 */ /* 0x0005e20000000c00 */
[----:B------:R-:W-:Y:S01]  /*83d0*/  FMUL R98, R130, R56 ;  /* 0x0000003882627220 */ /* 0x000fe20000400000 */
[C---:B------:R-:W-:Y:S01]  /*83e0*/  FFMA R95, R133.reuse, R134, R95 ;  /* 0x00000086855f7223 */ /* 0x040fe2000000005f */
[----:B------:R-:W-:Y:S01]  /*83f0*/  LOP3.LUT R134, R154, 0xffff0000, RZ, 0xc0, !PT ;  /* 0xffff00009a867812 */ /* 0x000fe200078ec0ff */
[----:B------:R-:W-:Y:S01]  /*8400*/  FFMA R96, R133, R135, R96 ;  /* 0x0000008785607223 */ /* 0x000fe20000000060 */
[----:B------:R-:W-:Y:S01]  /*8410*/  SHF.L.U32 R135, R153, 0x10, RZ ;  /* 0x0000001099877819 */ /* 0x000fe200000006ff */
[----:B------:R-:W-:Y:S01]  /*8420*/  FFMA R97, R133, R136, R97 ;  /* 0x0000008885617223 */ /* 0x000fe20000000061 */
[----:B------:R-:W-:Y:S01]  /*8430*/  LOP3.LUT R136, R145, 0xffff0000, RZ, 0xc0, !PT ;  /* 0xffff000091887812 */ /* 0x000fe200078ec0ff */
[C---:B------:R-:W-:Y:S01]  /*8440*/  FFMA R98, R133.reuse, R132, R98 ;  /* 0x0000008485627223 */ /* 0x040fe20000000062 */
[----:B------:R-:W-:Y:S01]  /*8450*/  LOP3.LUT R132, R152, 0xffff0000, RZ, 0xc0, !PT ;  /* 0xffff000098847812 */ /* 0x000fe200078ec0ff */
[C---:B------:R-:W-:Y:S01]  /*8460*/  FMUL R99, R130.reuse, R57 ;  /* 0x0000003982637220 */ /* 0x040fe20000400000 */
[C---:B------:R-:W-:Y:S01]  /*8470*/  FMUL R100, R130.reuse, R58 ;  /* 0x0000003a82647220 */ /* 0x040fe20000400000 */
[C---:B------:R-:W-:Y:S01]  /*8480*/  FMUL R101, R130.reuse, R59 ;  /* 0x0000003b82657220 */ /* 0x040fe20000400000 */
[----:B------:R-:W-:Y:S01]  /*8490*/  FMUL R102, R130, R60 ;  /* 0x0000003c82667220 */ /* 0x000fe20000400000 */
[----:B------:R-:W-:Y:S01]  /*84a0*/  FFMA R99, R133, R132, R99 ;  /* 0x0000008485637223 */ /* 0x000fe20000000063 */
[----:B------:R-:W-:Y:S01]  /*84b0*/  LOP3.LUT R132, R153, 0xffff0000, RZ, 0xc0, !PT ;  /* 0xffff000099847812 */ /* 0x000fe200078ec0ff */
[----:B------:R-:W-:Y:S01]  /*84c0*/  FFMA R100, R133, R135, R100 ;  /* 0x0000008785647223 */ /* 0x000fe20000000064 */
[----:B------:R-:W-:Y:S01]  /*84d0*/  SHF.L.U32 R135, R154, 0x10, RZ ;  /* 0x000000109a877819 */ /* 0x000fe200000006ff */
[C---:B------:R-:W-:Y:S01]  /*84e0*/  FMUL R103, R130.reuse, R61 ;  /* 0x0000003d82677220 */ /* 0x040fe20000400000 */
[C---:B------:R-:W-:Y:S01]  /*84f0*/  FMUL R104, R130.reuse, R62 ;  /* 0x0000003e82687220 */ /* 0x040fe20000400000 */
[----:B-1----:R-:W-:Y:S01]  /*8500*/  F2FP.BF16.F32.PACK_AB R200, R19, R18 ;  /* 0x0000001213c8723e */ /* 0x002fe200000010ff */
[----:B------:R-:W-:Y:S01]  /*8510*/  FFMA R101, R133, R132, R101 ;  /* 0x0000008485657223 */ /* 0x000fe20000000065 */
[----:B------:R-:W-:Y:S01]  /*8520*/  SHF.L.U32 R132, R155, 0x10, RZ ;  /* 0x000000109b847819 */ /* 0x000fe200000006ff */
[----:B------:R-:W-:Y:S01]  /*8530*/  FFMA R102, R133, R135, R102 ;  /* 0x0000008785667223 */ /* 0x000fe20000000066 */
[----:B------:R-:W-:Y:S01]  /*8540*/  F2FP.BF16.F32.PACK_AB R201, R21, R20 ;  /* 0x0000001415c9723e */ /* 0x000fe200000010ff */
[----:B------:R-:W-:Y:S01]  /*8550*/  FFMA R103, R133, R134, R103 ;  /* 0x0000008685677223 */ /* 0x000fe20000000067 */
[----:B------:R-:W-:Y:S01]  /*8560*/  LOP3.LUT R134, R155, 0xffff0000, RZ, 0xc0, !PT ;  /* 0xffff00009b867812 */ /* 0x000fe200078ec0ff */
[----:B------:R-:W-:Y:S01]  /*8570*/  FMUL R105, R130, R63 ;  /* 0x0000003f82697220 */ /* 0x000fe20000400000 */
[----:B------:R-:W-:Y:S01]  /*8580*/  F2FP.BF16.F32.PACK_AB R202, R23, R22 ;  /* 0x0000001617ca723e */ /* 0x000fe200000010ff */
[----:B------:R-:W-:Y:S01]  /*8590*/  FFMA R104, R133, R132, R104 ;  /* 0x0000008485687223 */ /* 0x000fe20000000068 */
[----:B------:R-:W-:Y:S01]  /*85a0*/  F2FP.BF16.F32.PACK_AB R203, R89, R88 ;  /* 0x0000005859cb723e */ /* 0x000fe200000010ff */
[----:B------:R-:W-:Y:S01]  /*85b0*/  FFMA R105, R133, R134, R105 ;  /* 0x0000008685697223 */ /* 0x000fe20000000069 */
[----:B------:R-:W-:Y:S01]  /*85c0*/  SHF.L.U32 R132, R148, 0x10, RZ ;  /* 0x0000001094847819 */ /* 0x000fe200000006ff */
[----:B------:R-:W-:Y:S01]  /*85d0*/  FMUL R106, R130, R64 ;  /* 0x00000040826a7220 */ /* 0x000fe20000400000 */
[----:B------:R-:W-:Y:S01]  /*85e0*/  LOP3.LUT R134, R148, 0xffff0000, RZ, 0xc0, !PT ;  /* 0xffff000094867812 */ /* 0x000fe200078ec0ff */
[----:B------:R1:W-:Y:S01]  /*85f0*/  @!P0 STS.128 [R196+0x20], R200 ;  /* 0x000020c8c4008388 */ /* 0x0003e20000000c00 */
[----:B------:R-:W-:Y:S01]  /*8600*/  SHF.L.U32 R135, R149, 0x10, RZ ;  /* 0x0000001095877819 */ /* 0x000fe200000006ff */
[C---:B------:R-:W-:Y:S01]  /*8610*/  FMUL R107, R130.reuse, R65 ;  /* 0x00000041826b7220 */ /* 0x040fe20000400000 */
[----:B--2---:R-:W-:Y:S01]  /*8620*/  F2FP.BF16.F32.PACK_AB R204, R91, R90 ;  /* 0x0000005a5bcc723e */ /* 0x004fe200000010ff */
[C---:B------:R-:W-:Y:S01]  /*8630*/  FMUL R108, R130.reuse, R66 ;  /* 0x00000042826c7220 */ /* 0x040fe20000400000 */
[----:B------:R-:W-:Y:S01]  /*8640*/  F2FP.BF16.F32.PACK_AB R205, R93, R92 ;  /* 0x0000005c5dcd723e */ /* 0x000fe200000010ff */
[----:B------:R-:W-:Y:S01]  /*8650*/  FFMA R106, R133, R132, R106 ;  /* 0x00000084856a7223 */ /* 0x000fe2000000006a */
[----:B------:R-:W-:Y:S01]  /*8660*/  F2FP.BF16.F32.PACK_AB R206, R95, R94 ;  /* 0x0000005e5fce723e */ /* 0x000fe200000010ff */
[----:B------:R-:W-:Y:S01]  /*8670*/  FFMA R107, R133, R134, R107 ;  /* 0x00000086856b7223 */ /* 0x000fe2000000006b */
[----:B------:R-:W-:Y:S01]  /*8680*/  F2FP.BF16.F32.PACK_AB R207, R97, R96 ;  /* 0x0000006061cf723e */ /* 0x000fe200000010ff */
[----:B------:R-:W-:Y:S01]  /*8690*/  FFMA R108, R133, R135, R108 ;  /* 0x00000087856c7223 */ /* 0x000fe2000000006c */
[----:B------:R-:W-:Y:S01]  /*86a0*/  LOP3.LUT R132, R149, 0xffff0000, RZ, 0xc0, !PT ;  /* 0xffff000095847812 */ /* 0x000fe200078ec0ff */
[----:B------:R-:W-:Y:S01]  /*86b0*/  FMUL R109, R130, R67 ;  /* 0x00000043826d7220 */ /* 0x000fe20000400000 */
[C---:B------:R-:W-:Y:S01]  /*86c0*/  SHF.L.U32 R135, R150.reuse, 0x10, RZ ;  /* 0x0000001096877819 */ /* 0x040fe200000006ff */
[----:B------:R2:W-:Y:S01]  /*86d0*/  @!P0 STS.128 [R195+0x10], R204 ;  /* 0x000010ccc3008388 */ /* 0x0005e20000000c00 */
[----:B------:R-:W-:Y:S01]  /*86e0*/  LOP3.LUT R134, R150, 0xffff0000, RZ, 0xc0, !PT ;  /* 0xffff000096867812 */ /* 0x000fe200078ec0ff */
[C---:B------:R-:W-:Y:S01]  /*86f0*/  FMUL R110, R130.reuse, R68 ;  /* 0x00000044826e7220 */ /* 0x040fe20000400000 */
[C---:B------:R-:W-:Y:S01]  /*8700*/  FMUL R111, R130.reuse, R69 ;  /* 0x00000045826f7220 */ /* 0x040fe20000400000 */
[----:B------:R-:W-:Y:S01]  /*8710*/  FFMA R109, R133, R132, R109 ;  /* 0x00000084856d7223 */ /* 0x000fe2000000006d */
[----:B------:R-:W-:Y:S01]  /*8720*/  SHF.L.U32 R132, R151, 0x10, RZ ;  /* 0x0000001097847819 */ /* 0x000fe200000006ff */
[----:B------:R-:W-:Y:S01]  /*8730*/  FFMA R110, R133, R135, R110 ;  /* 0x00000087856e7223 */ /* 0x000fe2000000006e */
[----:B------:R-:W-:Y:S01]  /*8740*/  SHF.L.U32 R135, R141, 0x10, RZ ;  /* 0x000000108d877819 */ /* 0x000fe200000006ff */
[----:B------:R-:W-:Y:S01]  /*8750*/  FFMA R111, R133, R134, R111 ;  /* 0x00000086856f7223 */ /* 0x000fe2000000006f */
[----:B------:R-:W-:Y:S01]  /*8760*/  LOP3.LUT R134, R151, 0xffff0000, RZ, 0xc0, !PT ;  /* 0xffff000097867812 */ /* 0x000fe200078ec0ff */
[C---:B------:R-:W-:Y:S01]  /*8770*/  FMUL R112, R130.reuse, R70 ;  /* 0x0000004682707220 */ /* 0x040fe20000400000 */
[C---:B------:R-:W-:Y:S01]  /*8780*/  FMUL R113, R130.reuse, R71 ;  /* 0x0000004782717220 */ /* 0x040fe20000400000 */
[C---:B------:R-:W-:Y:S01]  /*8790*/  FMUL R114, R130.reuse, R72 ;  /* 0x0000004882727220 */ /* 0x040fe20000400000 */
[----:B------:R-:W-:Y:S01]  /*87a0*/  FMUL R115, R130, R73 ;  /* 0x0000004982737220 */ /* 0x000fe20000400000 */
[C---:B------:R-:W-:Y:S01]  /*87b0*/  FFMA R112, R133.reuse, R132, R112 ;  /* 0x0000008485707223 */ /* 0x040fe20000000070 */
[C---:B------:R-:W-:Y:S01]  /*87c0*/  SHF.L.U32 R132, R140.reuse, 0x10, RZ ;  /* 0x000000108c847819 */ /* 0x040fe200000006ff */
[----:B------:R-:W-:Y:S01]  /*87d0*/  FFMA R113, R133, R134, R113 ;  /* 0x0000008685717223 */ /* 0x000fe20000000071 */
[----:B------:R-:W-:Y:S01]  /*87e0*/  LOP3.LUT R134, R140, 0xffff0000, RZ, 0xc0, !PT ;  /* 0xffff00008c867812 */ /* 0x000fe200078ec0ff */
[----:B------:R-:W-:Y:S01]  /*87f0*/  FMUL R116, R130, R74 ;  /* 0x0000004a82747220 */ /* 0x000fe20000400000 */
[----:B-1----:R-:W-:Y:S01]  /*8800*/  F2FP.BF16.F32.PACK_AB R200, R99, R98 ;  /* 0x0000006263c8723e */ /* 0x002fe200000010ff */
[----:B------:R-:W-:Y:S01]  /*8810*/  FFMA R114, R133, R132, R114 ;  /* 0x0000008485727223 */ /* 0x000fe20000000072 */
[----:B------:R-:W-:Y:S01]  /*8820*/  LOP3.LUT R132, R141, 0xffff0000, RZ, 0xc0, !PT ;  /* 0xffff00008d847812 */ /* 0x000fe200078ec0ff */
[C---:B------:R-:W-:Y:S01]  /*8830*/  FFMA R115, R133.reuse, R134, R115 ;  /* 0x0000008685737223 */ /* 0x040fe20000000073 */
[C---:B------:R-:W-:Y:S01]  /*8840*/  LOP3.LUT R134, R142.reuse, 0xffff0000, RZ, 0xc0, !PT ;  /* 0xffff00008e867812 */ /* 0x040fe200078ec0ff */
[----:B------:R-:W-:Y:S01]  /*8850*/  FFMA R116, R133, R135, R116 ;  /* 0x0000008785747223 */ /* 0x000fe20000000074 */
[----:B------:R-:W-:Y:S01]  /*8860*/  SHF.L.U32 R135, R142, 0x10, RZ ;  /* 0x000000108e877819 */ /* 0x000fe200000006ff */
[C---:B------:R-:W-:Y:S01]  /*8870*/  FMUL R117, R130.reuse, R75 ;  /* 0x0000004b82757220 */ /* 0x040fe20000400000 */
[----:B------:R-:W-:Y:S01]  /*8880*/  F2FP.BF16.F32.PACK_AB R201, R101, R100 ;  /* 0x0000006465c9723e */ /* 0x000fe200000010ff */
[C---:B------:R-:W-:Y:S01]  /*8890*/  FMUL R118, R130.reuse, R76 ;  /* 0x0000004c82767220 */ /* 0x040fe20000400000 */
[----:B------:R-:W-:Y:S01]  /*88a0*/  F2FP.BF16.F32.PACK_AB R202, R103, R102 ;  /* 0x0000006667ca723e */ /* 0x000fe200000010ff */
[C---:B------:R-:W-:Y:S01]  /*88b0*/  FMUL R119, R130.reuse, R77 ;  /* 0x0000004d82777220 */ /* 0x040fe20000400000 */
[C---:B------:R-:W-:Y:S01]  /*88c0*/  FFMA R117, R133.reuse, R132, R117 ;  /* 0x0000008485757223 */ /* 0x040fe20000000075 */
[----:B------:R-:W-:Y:S01]  /*88d0*/  FFMA R118, R133, R135, R118 ;  /* 0x0000008785767223 */ /* 0x000fe20000000076 */
[----:B------:R-:W-:Y:S01]  /*88e0*/  SHF.L.U32 R132, R143, 0x10, RZ ;  /* 0x000000108f847819 */ /* 0x000fe200000006ff */
[----:B------:R-:W-:Y:S01]  /*88f0*/  FFMA R119, R133, R134, R119 ;  /* 0x0000008685777223 */ /* 0x000fe20000000077 */
[----:B------:R-:W-:Y:S01]  /*8900*/  F2FP.BF16.F32.PACK_AB R203, R105, R104 ;  /* 0x0000006869cb723e */ /* 0x000fe200000010ff */
[C---:B------:R-:W-:Y:S01]  /*8910*/  FMUL R120, R130.reuse, R78 ;  /* 0x0000004e82787220 */ /* 0x040fe20000400000 */
[----:B------:R-:W-:Y:S01]  /*8920*/  LOP3.LUT R134, R143, 0xffff0000, RZ, 0xc0, !PT ;  /* 0xffff00008f867812 */ /* 0x000fe200078ec0ff */
[----:B------:R-:W-:Y:S01]  /*8930*/  FMUL R121, R130, R79 ;  /* 0x0000004f82797220 */ /* 0x000fe20000400000 */
[----:B--2---:R-:W-:Y:S01]  /*8940*/  F2FP.BF16.F32.PACK_AB R204, R107, R106 ;  /* 0x0000006a6bcc723e */ /* 0x004fe200000010ff */
[----:B------:R1:W-:Y:S01]  /*8950*/  @!P0 STS.128 [R188+0x1000], R200 ;  /* 0x001000c8bc008388 */ /* 0x0003e20000000c00 */
[C---:B------:R-:W-:Y:S01]  /*8960*/  FFMA R120, R133.reuse, R132, R120 ;  /* 0x0000008485787223 */ /* 0x040fe20000000078 */
[----:B------:R-:W-:Y:S01]  /*8970*/  FFMA R121, R133, R134, R121 ;  /* 0x0000008685797223 */ /* 0x000fe20000000079 */
[----:B------:R-:W-:Y:S01]  /*8980*/  SHF.L.U32 R132, R144, 0x10, RZ ;  /* 0x0000001090847819 */ /* 0x000fe200000006ff */
[----:B------:R-:W-:Y:S01]  /*8990*/  FMUL R122, R130, R80 ;  /* 0x00000050827a7220 */ /* 0x000fe20000400000 */
[----:B------:R-:W-:Y:S01]  /*89a0*/  LOP3.LUT R134, R144, 0xffff0000, RZ, 0xc0, !PT ;  /* 0xffff000090867812 */ /* 0x000fe200078ec0ff */
[C---:B------:R-:W-:Y:S01]  /*89b0*/  FMUL R123, R130.reuse, R81 ;  /* 0x00000051827b7220 */ /* 0x040fe20000400000 */
[----:B------:R-:W-:Y:S01]  /*89c0*/  SHF.L.U32 R135, R145, 0x10, RZ ;  /* 0x0000001091877819 */ /* 0x000fe200000006ff */
[C---:B------:R-:W-:Y:S01]  /*89d0*/  FMUL R124, R130.reuse, R82 ;  /* 0x00000052827c7220 */ /* 0x040fe20000400000 */
[----:B------:R-:W-:Y:S01]  /*89e0*/  F2FP.BF16.F32.PACK_AB R205, R109, R108 ;  /* 0x0000006c6dcd723e */ /* 0x000fe200000010ff */
[----:B------:R-:W-:Y:S01]  /*89f0*/  FMUL R125, R130, R83 ;  /* 0x00000053827d7220 */ /* 0x000fe20000400000 */
[----:B------:R-:W-:Y:S01]  /*8a00*/  F2FP.BF16.F32.PACK_AB R206, R111, R110 ;  /* 0x0000006e6fce723e */ /* 0x000fe200000010ff */
[----:B------:R-:W-:Y:S01]  /*8a10*/  FFMA R122, R133, R132, R122 ;  /* 0x00000084857a7223 */ /* 0x000fe2000000007a */
[----:B------:R-:W-:Y:S01]  /*8a20*/  F2FP.BF16.F32.PACK_AB R207, R113, R112 ;  /* 0x0000007071cf723e */ /* 0x000fe200000010ff */
[C---:B------:R-:W-:Y:S01]  /*8a30*/  FFMA R123, R133.reuse, R134, R123 ;  /* 0x00000086857b7223 */ /* 0x040fe2000000007b */
[----:B------:R-:W-:Y:S01]  /*8a40*/  SHF.L.U32 R132, R146, 0x10, RZ ;  /* 0x0000001092847819 */ /* 0x000fe200000006ff */
[C---:B------:R-:W-:Y:S01]  /*8a50*/  FFMA R124, R133.reuse, R135, R124 ;  /* 0x00000087857c7223 */ /* 0x040fe2000000007c */
[----:B------:R-:W-:Y:S01]  /*8a60*/  FMUL R126, R130, R84 ;  /* 0x00000054827e7220 */ /* 0x000fe20000400000 */
[----:B------:R1:W-:Y:S01]  /*8a70*/  @!P0 STS.128 [R198+0x1010], R204 ;  /* 0x001010ccc6008388 */ /* 0x0003e20000000c00 */
[----:B------:R-:W-:Y:S01]  /*8a80*/  LOP3.LUT R134, R146, 0xffff0000, RZ, 0xc0, !PT ;  /* 0xffff000092867812 */ /* 0x000fe200078ec0ff */
[----:B------:R-:W-:Y:S01]  /*8a90*/  FFMA R125, R133, R136, R125 ;  /* 0x00000088857d7223 */ /* 0x000fe2000000007d */
[C---:B------:R-:W-:Y:S01]  /*8aa0*/  FMUL R127, R130.reuse, R85 ;  /* 0x00000055827f7220 */ /* 0x040fe20000400000 */
[C---:B------:R-:W-:Y:S01]  /*8ab0*/  SHF.L.U32 R135, R147.reuse, 0x10, RZ ;  /* 0x0000001093877819 */ /* 0x040fe200000006ff */
[C---:B------:R-:W-:Y:S01]  /*8ac0*/  FMUL R128, R130.reuse, R86 ;  /* 0x0000005682807220 */ /* 0x040fe20000400000 */
[----:B------:R-:W-:Y:S01]  /*8ad0*/  LOP3.LUT R136, R147, 0xffff0000, RZ, 0xc0, !PT ;  /* 0xffff000093887812 */ /* 0x000fe200078ec0ff */
[----:B------:R-:W-:Y:S01]  /*8ae0*/  FMUL R129, R130, R87 ;  /* 0x0000005782817220 */ /* 0x000fe20000400000 */
[----:B------:R-:W-:Y:S01]  /*8af0*/  F2FP.BF16.F32.PACK_AB R208, R115, R114 ;  /* 0x0000007273d0723e */ /* 0x000fe200000010ff */
[----:B------:R-:W-:Y:S01]  /*8b00*/  FFMA R126, R133, R132, R126 ;  /* 0x00000084857e7223 */ /* 0x000fe2000000007e */
[----:B------:R-:W-:Y:S01]  /*8b10*/  F2FP.BF16.F32.PACK_AB R209, R117, R116 ;  /* 0x0000007475d1723e */ /* 0x000fe200000010ff */
[----:B------:R-:W-:Y:S01]  /*8b20*/  FFMA R127, R133, R134, R127 ;  /* 0x00000086857f7223 */ /* 0x000fe2000000007f */
[----:B------:R-:W-:Y:S01]  /*8b30*/  F2FP.BF16.F32.PACK_AB R210, R119, R118 ;  /* 0x0000007677d2723e */ /* 0x000fe200000010ff */
[----:B------:R-:W-:Y:S01]  /*8b40*/  FFMA R128, R133, R135, R128 ;  /* 0x0000008785807223 */ /* 0x000fe20000000080 */
[----:B------:R-:W-:Y:S01]  /*8b50*/  F2FP.BF16.F32.PACK_AB R211, R121, R120 ;  /* 0x0000007879d3723e */ /* 0x000fe200000010ff */
[----:B------:R-:W-:Y:S01]  /*8b60*/  FFMA R129, R133, R136, R129 ;  /* 0x0000008885817223 */ /* 0x000fe20000000081 */
[----:B------:R-:W-:Y:S02]  /*8b70*/  F2FP.BF16.F32.PACK_AB R216, R123, R122 ;  /* 0x0000007a7bd8723e */ /* 0x000fe400000010ff */
[----:B------:R-:W-:Y:S01]  /*8b80*/  F2FP.BF16.F32.PACK_AB R217, R125, R124 ;  /* 0x0000007c7dd9723e */ /* 0x000fe200000010ff */
[----:B------:R1:W-:Y:S01]  /*8b90*/  @!P0 STS.128 [R196+0x1020], R208 ;  /* 0x001020d0c4008388 */ /* 0x0003e20000000c00 */
[----:B------:R-:W-:Y:S02]  /*8ba0*/  F2FP.BF16.F32.PACK_AB R218, R127, R126 ;  /* 0x0000007e7fda723e */ /* 0x000fe400000010ff */
[----:B------:R-:W-:Y:S05]  /*8bb0*/  F2FP.BF16.F32.PACK_AB R219, R129, R128 ;  /* 0x0000008081db723e */ /* 0x000fea00000010ff */
[----:B------:R1:W-:Y:S01]  /*8bc0*/  @!P0 STS.128 [R195+0x1010], R216 ;  /* 0x001010d8c3008388 */ /* 0x0003e20000000c00 */
[----:B------:R-:W-:Y:S01]  /*8bd0*/  @!PT LDS RZ, [RZ] ;  /* 0x00000000fffff984 */ /* 0x000fe20000000800 */
[----:B------:R-:W-:Y:S01]  /*8be0*/  @!PT LDS RZ, [RZ] ;  /* 0x00000000fffff984 */ /* 0x000fe20000000800 */
[----:B------:R-:W-:Y:S01]  /*8bf0*/  @!PT LDS RZ, [RZ] ;  /* 0x00000000fffff984 */ /* 0x000fe20000000800 */
[----:B------:R-:W-:Y:S01]  /*8c00*/  @!PT LDS RZ, [RZ] ;  /* 0x00000000fffff984 */ /* 0x000fe20000000800 */
[----:B------:R2:W-:Y:S07]  /*8c10*/  MEMBAR.ALL.CTA ;  /* 0x0000000000007992 */ /* 0x0005ee0000008000 */
[----:B--2---:R-:W2:Y:S01]  /*8c20*/  FENCE.VIEW.ASYNC.S ;  /* 0x00000000000073c6 */ /* 0x004ea20000000000 */
[----:B------:R-:W-:Y:S05]  /*8c30*/  WARPSYNC.ALL ;  /* 0x0000000000007948 */ /* 0x000fea0003800000 */
[----:B------:R-:W-:Y:S01]  /*8c40*/  BSSY.RECONVERGENT B0, `(.L_x_114) ;  /* 0x0000012000007945 */ /* 0x000fe20003800200 */
[----:B--2---:R-:W-:Y:S06]  /*8c50*/  BAR.SYNC.DEFER_BLOCKING 0x1, 0x80 ;  /* 0x0042000000007b1d */ /* 0x004fec0000010000 */
[----:B------:R-:W-:Y:S05]  /*8c60*/  @P1 BRA `(.L_x_115) ;  /* 0x00000000003c1947 */ /* 0x000fea0003800000 */
[----:B------:R-:W-:Y:S01]  /*8c70*/  UIADD3 UR4, UPT, UPT, UR44, 0x200, URZ ;  /* 0x000002002c047890 */ /* 0x000fe2000fffe0ff */
[----:B------:R-:W-:Y:S01]  /*8c80*/  R2UR UR49, R212 ;  /* 0x00000000d43172ca */ /* 0x000fe200000e0000 */
[----:B------:R-:W-:Y:S01]  /*8c90*/  UMOV UR51, UR36 ;  /* 0x0000002400337c82 */ /* 0x000fe20008000000 */
[----:B------:R-:W-:Y:S01]  /*8ca0*/  UIADD3 UR8, UPT, UPT, UR44, 0x1200, URZ ;  /* 0x000012002c087890 */ /* 0x000fe2000fffe0ff */
[----:B------:R-:W-:Y:S02]  /*8cb0*/  UMOV UR10, UR50 ;  /* 0x00000032000a7c82 */ /* 0x000fe40008000000 */
[----:B------:R-:W-:Y:S01]  /*8cc0*/  IMAD.U32 R181, RZ, RZ, UR4 ;  /* 0x00000004ffb57e24 */ /* 0x000fe2000f8e00ff */
[----:B------:R-:W-:Y:S01]  /*8cd0*/  UIADD3 UR4, UP0, UPT, UR54, 0xa80, URZ ;  /* 0x00000a8036047890 */ /* 0x000fe2000ff1e0ff */
[----:B------:R-:W-:Y:S03]  /*8ce0*/  UMOV UR11, UR36 ;  /* 0x00000024000b7c82 */ /* 0x000fe60008000000 */
[----:B------:R-:W-:Y:S01]  /*8cf0*/  R2UR UR48, R181 ;  /* 0x00000000b53072ca */ /* 0x000fe200000e0000 */
[----:B------:R-:W-:Y:S02]  /*8d00*/  UIADD3.X UR5, UPT, UPT, URZ, UR55, URZ, UP0, !UPT ;  /* 0x00000037ff057290 */ /* 0x000fe400087fe4ff */
[----:B------:R-:W-:Y:S10]  /*8d10*/  UIADD3 UR9, UPT, UPT, UR49, 0x80, URZ ;  /* 0x0000008031097890 */ /* 0x000ff4000fffe0ff */
[----:B------:R2:W-:Y:S01]  /*8d20*/  UTMASTG.3D [UR48], [UR4] ;  /* 0x00000030040073b5 */ /* 0x0005e20008010000 */
[----:B------:R2:W-:Y:S01]  /*8d30*/  UTMASTG.3D [UR8], [UR4] ;  /* 0x00000008040073b5 */ /* 0x0005e20008010000 */
[----:B------:R0:W-:Y:S01]  /*8d40*/  UTMACMDFLUSH ;  /* 0x00000000000079b7 */ /* 0x0001e20000000000 */
[----:B--2---:R-:W-:Y:S04]  /*8d50*/  DEPBAR.LE SB0, 0x1 ;  /* 0x000080400000791a */ /* 0x004fe80000000000 */
.L_x_115:
[----:B------:R-:W-:Y:S05]  /*8d60*/  BSYNC.RECONVERGENT B0 ;  /* 0x0000000000007941 */ /* 0x000fea0003800200 */
.L_x_114:
[----:B------:R-:W-:Y:S01]  /*8d70*/  BAR.SYNC.DEFER_BLOCKING 0x1, 0x80 ;  /* 0x0042000000007b1d */ /* 0x000fe20000010000 */
[----:B------:R-:W-:Y:S01]  /*8d80*/  ISETP.NE.AND P1, PT, R194, RZ, PT ;  /* 0x000000ffc200720c */ /* 0x000fe20003f25270 */
[----:B------:R-:W-:Y:S01]  /*8d90*/  UISETP.NE.AND UP0, UPT, UR53, URZ, UPT ;  /* 0x000000ff3500728c */ /* 0x000fe2000bf05270 */
[----:B------:R-:W-:Y:S11]  /*8da0*/  LEA R3, R137, UR44, 0x3 ;  /* 0x0000002c89037c11 */ /* 0x000ff6000f8e18ff */
[----:B------:R-:W-:Y:S01]  /*8db0*/  @P1 SHF.L.U32 R6, RZ, 0x1f, RZ ;  /* 0x0000001fff061819 */ /* 0x000fe200000006ff */
[----:B------:R-:W-:Y:S06]  /*8dc0*/  BRA.U !UP0, `(.L_x_116) ;  /* 0x0000000108247547 */ /* 0x000fec000b800000 */
[----:B------:R-:W2:Y:S01]  /*8dd0*/  S2R R0, SR_CgaCtaId ;  /* 0x0000000000007919 */ /* 0x000ea20000008800 */
[----:B------:R-:W-:Y:S01]  /*8de0*/  IMAD.U32 R4, RZ, RZ, UR47 ;  /* 0x0000002fff047e24 */ /* 0x000fe2000f8e00ff */
[----:B------:R-:W-:Y:S04]  /*8df0*/  UIADD3 UR4, UPT, UPT, UR47, 0x1, URZ ;  /* 0x000000012f047890 */ /* 0x000fe8000fffe0ff */
[----:B------:R-:W-:Y:S01]  /*8e00*/  @P1 LEA R4, R4, UR44, 0x3 ;  /* 0x0000002c04041c11 */ /* 0x000fe2000f8e18ff */
[----:B------:R-:W-:Y:S04]  /*8e10*/  UISETP.NE.AND UP0, UPT, UR4, 0x4, UPT ;  /* 0x000000040400788c */ /* 0x000fe8000bf05270 */
[----:B------:R-:W-:Y:S01]  /*8e20*/  @P1 VIADD R5, R4, 0x50 ;  /* 0x0000005004051836 */ /* 0x000fe20000000000 */
[----:B------:R-:W-:Y:S04]  /*8e30*/  USEL UR47, UR4, URZ, UP0 ;  /* 0x000000ff042f7287 */ /* 0x000fe80008000000 */
[----:B--2---:R-:W-:Y:S04]  /*8e40*/  @P1 PRMT R0, R0, 0x654, R5 ;  /* 0x0000065400001816 */ /* 0x004fe80000000005 */
[----:B------:R2:W-:Y:S04]  /*8e50*/  @P1 SYNCS.ARRIVE.TRANS64.RED.A1T0 RZ, [R0+URZ], RZ ;  /* 0x000000ff00ff19a7 */ /* 0x0005e800081004ff */
.L_x_116:
[----:B------:R-:W4:Y:S01]  /*8e60*/  @P1 SYNCS.PHASECHK.TRANS64.TRYWAIT P0, [R3+URZ+0x30], R6 ;  /* 0x00003006030015a7 */ /* 0x000f2200080011ff */
[----:B------:R-:W-:Y:S01]  /*8e70*/  BSSY B1, `(.L_x_117) ;  /* 0x0000019000017945 */ /* 0x000fe20003800000 */
[----:B----4-:R-:W-:Y:S03]  /*8e80*/  @P1 SEL R138, RZ, 0x1, !P0 ;  /* 0x00000001ff8a1807 */ /* 0x010fe60004000000 */
[----:B------:R-:W-:Y:S05]  /*8e90*/  @!P1 BRA `(.L_x_118) ;  /* 0x0000000000589947 */ /* 0x000fea0003800000 */
[----:B------:R-:W-:Y:S01]  /*8ea0*/  ISETP.NE.AND P1, PT, R199, RZ, PT ;  /* 0x000000ffc700720c */ /* 0x000fe20003f25270 */
[----:B------:R-:W-:Y:S01]  /*8eb0*/  BSSY B0, `(.L_x_119) ;  /* 0x000000a000007945 */ /* 0x000fe20003800000 */
[----:B------:R-:W-:Y:S11]  /*8ec0*/  ISETP.NE.AND P0, PT, R138, RZ, PT ;  /* 0x000000ff8a00720c */ /* 0x000ff60003f05270 */
[----:B------:R-:W-:Y:S04]  /*8ed0*/  @P1 IMAD R8, R137, 0x2000, R188 ;  /* 0x0000200089081824 */ /* 0x000fe800078e02bc */
[----:B------:R-:W-:Y:S01]  /*8ee0*/  @P1 IMAD.IADD R6, R197, 0x1, R8 ;  /* 0x00000001c5061824 */ /* 0x000fe200078e0208 */
[----:B------:R-:W-:Y:S03]  /*8ef0*/  @P1 IADD3 R5, PT, PT, R139, R8, RZ ;  /* 0x000000088b051210 */ /* 0x000fe60007ffe0ff */
[----:B------:R-:W-:Y:S01]  /*8f00*/  @P1 IMAD.IADD R4, R187, 0x1, R6 ;  /* 0x00000001bb041824 */ /* 0x000fe200078e0206 */
[----:B------:R-:W-:Y:S06]  /*8f10*/  @P0 BRA `(.L_x_120) ;  /* 0x00000000000c0947 */ /* 0x000fec0003800000 */
[----:B--2---:R-:W-:Y:S04]  /*8f20*/  SHF.L.U32 R0, RZ, 0x1f, RZ ;  /* 0x0000001fff007819 */ /* 0x004fe800000006ff */
[----:B------:R-:W2:Y:S02]  /*8f30*/  SYNCS.PHASECHK.TRANS64.TRYWAIT P0, [R3+URZ+0x30], R0 ;  /* 0x00003000030075a7 */ /* 0x000ea400080011ff */
[----:B--2---:R-:W-:Y:S05]  /*8f40*/  @!P0 BRA `(.L_x_121) ;  /* 0x000000a800248947 */ /* 0x004fea0003800000 */
.L_x_120:
[----:B------:R-:W-:Y:S05]  /*8f50*/  BSYNC B0 ;  /* 0x0000000000007941 */ /* 0x000fea0003800000 */
.L_x_119:
[----:B------:R-:W-:Y:S02]  /*8f60*/  ISETP.NE.AND P0, PT, R199, RZ, PT ;  /* 0x000000ffc700720c */ /* 0x000fe40003f05270 */
[----:B------:R-:W-:Y:S11]  /*8f70*/  IADD3 R137, PT, PT, R137, 0x1, RZ ;  /* 0x0000000189897810 */ /* 0x000ff60007ffe0ff */
[----:B------:R4:W1:Y:S04]  /*8f80*/  @P0 LDS.128 R160, [R5+0x20] ;  /* 0x0000200005a00984 */ /* 0x0008680000000c00 */
[----:B------:R4:W1:Y:S04]  /*8f90*/  @P0 LDS.128 R140, [R5+0x1020] ;  /* 0x00102000058c0984 */ /* 0x0008680000000c00 */
[----:B------:R4:W1:Y:S04]  /*8fa0*/  @P0 LDS.128 R168, [R8] ;  /* 0x0000000008a80984 */ /* 0x0008680000000c00 */
[----:B------:R4:W1:Y:S04]  /*8fb0*/  @P0 LDS.128 R152, [R8+0x1000] ;  /* 0x0010000008980984 */ /* 0x0008680000000c00 */
[----:B------:R4:W1:Y:S04]  /*8fc0*/  @P0 LDS.128 R164, [R6+0x10] ;  /* 0x0000100006a40984 */ /* 0x0008680000000c00 */
[----:B------:R4:W1:Y:S04]  /*8fd0*/  @P0 LDS.128 R148, [R6+0x1010] ;  /* 0x0010100006940984 */ /* 0x0008680000000c00 */
[----:B------:R4:W1:Y:S04]  /*8fe0*/  @P0 LDS.128 R156, [R4+0x10] ;  /* 0x00001000049c0984 */ /* 0x0008680000000c00 */
[----:B------:R4:W1:Y:S02]  /*8ff0*/  @P0 LDS.128 R144, [R4+0x1010] ;  /* 0x0010100004900984 */ /* 0x0008640000000c00 */
.L_x_118:
[----:B------:R-:W-:Y:S05]  /*9000*/  BSYNC B1 ;  /* 0x0000000000017941 */ /* 0x000fea0003800000 */
.L_x_117:
[----:B------:R-:W-:Y:S05]  /*9010*/  VIADD R213, R213, 0x400000 ;  /* 0x00400000d5d57836 */ /* 0x000fea0000000000 */
[----:B--2---:R-:W-:Y:S04]  /*9020*/  SHF.R.U32.HI R0, RZ, 0x15, R213 ;  /* 0x00000015ff007819 */ /* 0x004fe800000116d5 */
[----:B------:R-:W-:Y:S04]  /*9030*/  LOP3.LUT R16, R0, 0x3, RZ, 0xc0, !PT ;  /* 0x0000000300107812 */ /* 0x000fe800078ec0ff */
[----:B------:R-:W-:Y:S11]  /*9040*/  ISETP.NE.AND P0, PT, R189, R16, PT ;  /* 0x00000010bd00720c */ /* 0x000ff60003f05270 */
[----:B------:R-:W-:Y:S02]  /*9050*/  @!UPT UIADD3 URZ, UPT, UPT, URZ, URZ, URZ ;  /* 0x000000fffffff290 */ /* 0x000fe4000fffe0ff */
[----:B------:R-:W-:Y:S05]  /*9060*/  @P0 BRA `(.L_x_122) ;  /* 0x0000000000bc0947 */ /* 0x000fea0003800000 */
[----:B------:R-:W-:Y:S11]  /*9070*/  LOP3.LUT P0, RZ, R0, 0x3, R177, 0x48, !PT ;  /* 0x0000000300ff7812 */ /* 0x000ff600078048b1 */
[----:B------:R-:W-:Y:S02]  /*9080*/  @!UPT UIADD3 URZ, UPT, UPT, URZ, URZ, URZ ;  /* 0x000000fffffff290 */ /* 0x000fe4000fffe0ff */
[----:B------:R-:W-:Y:S05]  /*9090*/  @!P0 BRA `(.L_x_123) ;  /* 0x0000000000408947 */ /* 0x000fea0003800000 */
[----:B------:R-:W2:Y:S01]  /*90a0*/  LDCU.64 UR8, c[0x4][0x70] ;  /* 0x01000e00ff0877ac */ /* 0x000ea20008000a00 */
[----:B------:R-:W-:Y:S01]  /*90b0*/  MOV R15, 0x0 ;  /* 0x00000000000f7802 */ /* 0x000fe20000000f00 */
[----:B------:R-:W-:Y:S02]  /*90c0*/  HFMA2 R12, -RZ, RZ, 0, 5.9604644775390625e-08 ;  /* 0x00000001ff0c7431 */ /* 0x000fe400000001ff */
[----:B----4-:R-:W-:Y:S02]  /*90d0*/  IMAD.MOV.U32 R8, RZ, RZ, 0x192 ;  /* 0x00000192ff087424 */ /* 0x010fe400078e00ff */
[----:B------:R-:W-:Y:S01]  /*90e0*/  IMAD.MOV.U32 R13, RZ, RZ, RZ ;  /* 0x000000ffff0d7224 */ /* 0x000fe200078e00ff */
[----:B------:R-:W4:Y:S01]  /*90f0*/  LDCU.64 UR6, c[0x4][0x78] ;  /* 0x01000f00ff0677ac */ /* 0x000f220008000a00 */
[----:B------:R-:W1:Y:S01]  /*9100*/  LDC.64 R14, c[0x4][R15] ;  /* 0x010000000f0e7b82 */ /* 0x000e620000000a00 */
[----:B------:R-:W5:Y:S01]  /*9110*/  LDCU.64 UR4, c[0x4][0x10] ;  /* 0x01000200ff0477ac */ /* 0x000f620008000a00 */
[----:B--2---:R-:W-:Y:S01]  /*9120*/  MOV R5, UR9 ;  /* 0x0000000900057c02 */ /* 0x004fe20008000f00 */
[----:B------:R-:W-:Y:S01]  /*9130*/  IMAD.U32 R4, RZ, RZ, UR8 ;  /* 0x00000008ff047e24 */ /* 0x000fe2000f8e00ff */
[----:B----4-:R-:W-:Y:S01]  /*9140*/  MOV R7, UR7 ;  /* 0x0000000700077c02 */ /* 0x010fe20008000f00 */
[----:B------:R-:W-:Y:S01]  /*9150*/  IMAD.U32 R6, RZ, RZ, UR6 ;  /* 0x00000006ff067e24 */ /* 0x000fe2000f8e00ff */
[----:B-----5:R-:W-:Y:S01]  /*9160*/  MOV R11, UR5 ;  /* 0x00000005000b7c02 */ /* 0x020fe20008000f00 */
[----:B------:R-:W-:Y:S02]  /*9170*/  IMAD.U32 R10, RZ, RZ, UR4 ;  /* 0x00000004ff0a7e24 */ /* 0x000fe4000f8e00ff */
[----:B------:R-:W-:Y:S07]  /*9180*/  LEPC R20, `(.L_x_123) ;  /* 0x000000001014794e */ /* 0x000fee0000000000 */
[----:B-1-3--:R-:W-:Y:S05]  /*9190*/  CALL.ABS.NOINC R14 ;  /* 0x000000000e007343 */ /* 0x00afea0003c00000 */
.L_x_123:
[----:B------:R-:W-:Y:S05]  /*91a0*/  WARPSYNC.ALL ;  /* 0x0000000000007948 */ /* 0x000fea0003800000 */
[C---:B------:R-:W-:Y:S01]  /*91b0*/  R2UR UR4, R213.reuse ;  /* 0x00000000d50472ca */ /* 0x040fe200000e0000 */
[----:B------:R-:W-:Y:S05]  /*91c0*/  VIADD R0, R213, 0x80 ;  /* 0x00000080d5007836 */ /* 0x000fea0000000000 */
[----:B------:R-:W-:Y:S04]  /*91d0*/  SHF.R.U32.HI R0, RZ, 0x15, R0 ;  /* 0x00000015ff007819 */ /* 0x000fe80000011600 */
[----:B------:R-:W-:Y:S03]  /*91e0*/  LOP3.LUT P0, RZ, R0, 0x3, R177, 0x48, !PT ;  /* 0x0000000300ff7812 */ /* 0x000fe600078048b1 */
[----:B------:R-:W2:Y:S10]  /*91f0*/  LDTM.x32 R24, tmem[UR4] ;  /* 0x00000004001879ee */ /* 0x000eb400082c0000 */
[----:B--2---:R-:W-:Y:S05]  /*9200*/  @!P0 BRA `(.L_x_124) ;  /* 0x0000000000408947 */ /* 0x004fea0003800000 */
        /* <DEDUP_REMOVED lines=16> */
.L_x_124:
[----:B------:R-:W-:Y:S05]  /*9310*/  WARPSYNC.ALL ;  /* 0x0000000000007948 */ /* 0x000fea0003800000 */
[----:B------:R-:W-:Y:S11]  /*9320*/  R2UR UR4, R213 ;  /* 0x00000000d50472ca */ /* 0x000ff600000e0000 */
[----:B------:R-:W-:Y:S02]  /*9330*/  @!UPT UIADD3 URZ, UPT, UPT, URZ, URZ, URZ ;  /* 0x000000fffffff290 */ /* 0x000fe4000fffe0ff */
[----:B------:R-:W2:Y:S02]  /*9340*/  LDTM.x32 R56, tmem[UR4+0x80] ;  /* 0x00008004003879ee */ /* 0x000ea400082c0000 */
[----:B--2---:R-:W-:Y:S01]  /*9350*/  NOP ;  /* 0x0000000000007918 */ /* 0x004fe20000000000 */
.L_x_122:
[----:B-1----:R-:W-:Y:S01]  /*9360*/  SHF.L.U32 R18, R168, 0x10, RZ ;  /* 0x00000010a8127819 */ /* 0x002fe200000006ff */
[----:B------:R-:W-:Y:S01]  /*9370*/  FMUL R0, R130, R24 ;  /* 0x0000001882007220 */ /* 0x000fe20000400000 */
[C---:B------:R-:W-:Y:S01]  /*9380*/  SHF.L.U32 R19, R169.reuse, 0x10, RZ ;  /* 0x00000010a9137819 */ /* 0x040fe200000006ff */
[----:B------:R-:W-:Y:S05]  /*9390*/  WARPSYNC.ALL ;  /* 0x0000000000007948 */ /* 0x000fea0003800000 */
[----:B------:R-:W-:Y:S01]  /*93a0*/  LOP3.LUT R20, R169, 0xffff0000, RZ, 0xc0, !PT ;  /* 0xffff0000a9147812 */ /* 0x000fe200078ec0ff */
[----:B------:R-:W1:Y:S01]  /*93b0*/  S2UR UR5, SR_CgaCtaId ;  /* 0x00000000000579c3 */ /* 0x000e620000008800 */
[----:B------:R-:W-:Y:S01]  /*93c0*/  ISETP.NE.AND P1, PT, R189, R16, PT ;  /* 0x00000010bd00720c */ /* 0x000fe20003f25270 */
[----:B------:R-:W-:Y:S01]  /*93d0*/  FFMA R0, R133, R18, R0 ;  /* 0x0000001285007223 */ /* 0x000fe20000000000 */
[----:B------:R-:W-:Y:S01]  /*93e0*/  LOP3.LUT R18, R168, 0xffff0000, RZ, 0xc0, !PT ;  /* 0xffff0000a8127812 */ /* 0x000fe200078ec0ff */
[----:B------:R-:W-:Y:S01]  /*93f0*/  FMUL R3, R130, R25 ;  /* 0x0000001982037220 */ /* 0x000fe20000400000 */
[----:B------:R-:W-:Y:S01]  /*9400*/  LOP3.LUT R16, R164, 0xffff0000, RZ, 0xc0, !PT ;  /* 0xffff0000a4107812 */ /* 0x000fe200078ec0ff */
[C---:B----4-:R-:W-:Y:S01]  /*9410*/  FMUL R4, R130.reuse, R26 ;  /* 0x0000001a82047220 */ /* 0x050fe20000400000 */
[----:B------:R-:W-:Y:S01]  /*9420*/  SHF.L.U32 R15, R165, 0x10, RZ ;  /* 0x00000010a50f7819 */ /* 0x000fe200000006ff */
[----:B------:R-:W-:Y:S01]  /*9430*/  FMUL R5, R130, R27 ;  /* 0x0000001b82057220 */ /* 0x000fe20000400000 */
[----:B------:R-:W-:Y:S01]  /*9440*/  SHF.L.U32 R17, R166, 0x10, RZ ;  /* 0x00000010a6117819 */ /* 0x000fe200000006ff */
[C---:B------:R-:W-:Y:S01]  /*9450*/  FFMA R3, R133.reuse, R18, R3 ;  /* 0x0000001285037223 */ /* 0x040fe20000000003 */
[----:B------:R-:W-:Y:S01]  /*9460*/  SHF.L.U32 R18, R170, 0x10, RZ ;  /* 0x00000010aa127819 */ /* 0x000fe200000006ff */
[C---:B------:R-:W-:Y:S01]  /*9470*/  FFMA R4, R133.reuse, R19, R4 ;  /* 0x0000001385047223 */ /* 0x040fe20000000004 */
[----:B------:R-:W-:Y:S01]  /*9480*/  SHF.L.U32 R19, R164, 0x10, RZ ;  /* 0x00000010a4137819 */ /* 0x000fe200000006ff */
[----:B------:R-:W-:Y:S01]  /*9490*/  FFMA R5, R133, R20, R5 ;  /* 0x0000001485057223 */ /* 0x000fe20000000005 */
[----:B------:R-:W-:Y:S01]  /*94a0*/  LOP3.LUT R20, R170, 0xffff0000, RZ, 0xc0, !PT ;  /* 0xffff0000aa147812 */ /* 0x000fe200078ec0ff */
[C---:B------:R-:W-:Y:S01]  /*94b0*/  FMUL R6, R130.reuse, R28 ;  /* 0x0000001c82067220 */ /* 0x040fe20000400000 */
[----:B------:R-:W-:Y:S01]  /*94c0*/  F2FP.BF16.F32.PACK_AB R88, R3, R0 ;  /* 0x000000000358723e */ /* 0x000fe200000010ff */
[C---:B------:R-:W-:Y:S01]  /*94d0*/  FMUL R7, R130.reuse, R29 ;  /* 0x0000001d82077220 */ /* 0x040fe20000400000 */
[----:B------:R-:W-:Y:S01]  /*94e0*/  F2FP.BF16.F32.PACK_AB R89, R5, R4 ;  /* 0x000000040559723e */ /* 0x000fe200000010ff */
[----:B------:R-:W-:Y:S01]  /*94f0*/  FFMA R6, R133, R18, R6 ;  /* 0x0000001285067223 */ /* 0x000fe20000000006 */
[----:B------:R-:W-:Y:S01]  /*9500*/  SHF.L.U32 R18, R171, 0x10, RZ ;  /* 0x00000010ab127819 */ /* 0x000fe200000006ff */
[----:B------:R-:W-:Y:S01]  /*9510*/  FFMA R7, R133, R20, R7 ;  /* 0x0000001485077223 */ /* 0x000fe20000000007 */
[----:B------:R-:W-:Y:S01]  /*9520*/  LOP3.LUT R20, R171, 0xffff0000, RZ, 0xc0, !PT ;  /* 0xffff0000ab147812 */ /* 0x000fe200078ec0ff */
[----:B------:R-:W-:Y:S01]  /*9530*/  FMUL R8, R130, R30 ;  /* 0x0000001e82087220 */ /* 0x000fe20000400000 */
[----:B------:R-:W-:Y:S01]  /*9540*/  ISETP.NE.AND P2, PT, R194, RZ, PT ;  /* 0x000000ffc200720c */ /* 0x000fe20003f45270 */
[C---:B------:R-:W-:Y:S01]  /*9550*/  FMUL R9, R130.reuse, R31 ;  /* 0x0000001f82097220 */ /* 0x040fe20000400000 */
[----:B------:R-:W-:Y:S01]  /*9560*/  F2FP.BF16.F32.PACK_AB R90, R7, R6 ;  /* 0x00000006075a723e */ /* 0x000fe200000010ff */
[----:B------:R-:W-:Y:S01]  /*9570*/  UIADD3 UR4, UPT, UPT, UR44, 0xa8, URZ ;  /* 0x000000a82c047890 */ /* 0x000fe2000fffe0ff */
[----:B------:R-:W-:Y:S01]  /*9580*/  ISETP.NE.AND P0, PT, R189, RZ, PT ;  /* 0x000000ffbd00720c */ /* 0x000fe20003f05270 */
[----:B------:R-:W-:Y:S01]  /*9590*/  FFMA R8, R133, R18, R8 ;  /* 0x0000001285087223 */ /* 0x000fe20000000008 */
[----:B------:R-:W-:Y:S01]  /*95a0*/  LOP3.LUT R18, R165, 0xffff0000, RZ, 0xc0, !PT ;  /* 0xffff0000a5127812 */ /* 0x000fe200078ec0ff */
[----:B------:R-:W-:Y:S01]  /*95b0*/  FFMA R9, R133, R20, R9 ;  /* 0x0000001485097223 */ /* 0x000fe20000000009 */
[----:B------:R-:W-:Y:S01]  /*95c0*/  LOP3.LUT R20, R167, 0xffff0000, RZ, 0xc0, !PT ;  /* 0xffff0000a7147812 */ /* 0x000fe200078ec0ff */
[----:B-1----:R-:W-:Y:S01]  /*95d0*/  UPRMT UR4, UR5, 0x654, UR4 ;  /* 0x0000065405047896 */ /* 0x002fe20008000004 */
[----:B------:R-:W-:Y:S01]  /*95e0*/  NOP ;  /* 0x0000000000007918 */ /* 0x000fe20000000000 */
[C---:B------:R-:W-:Y:S01]  /*95f0*/  FMUL R10, R130.reuse, R32 ;  /* 0x00000020820a7220 */ /* 0x040fe20000400000 */
[----:B------:R-:W-:Y:S01]  /*9600*/  F2FP.BF16.F32.PACK_AB R91, R9, R8 ;  /* 0x00000008095b723e */ /* 0x000fe200000010ff */
[C---:B------:R-:W-:Y:S01]  /*9610*/  FMUL R11, R130.reuse, R33 ;  /* 0x00000021820b7220 */ /* 0x040fe20000400000 */
[C---:B------:R-:W-:Y:S01]  /*9620*/  FMUL R12, R130.reuse, R34 ;  /* 0x00000022820c7220 */ /* 0x040fe20000400000 */
[----:B------:R-:W-:Y:S01]  /*9630*/  FMUL R13, R130, R35 ;  /* 0x00000023820d7220 */ /* 0x000fe20000400000 */
[----:B------:R-:W-:Y:S01]  /*9640*/  FFMA R10, R133, R19, R10 ;  /* 0x00000013850a7223 */ /* 0x000fe2000000000a */
[----:B------:R-:W-:Y:S01]  /*9650*/  SHF.L.U32 R19, R167, 0x10, RZ ;  /* 0x00000010a7137819 */ /* 0x000fe200000006ff */
[----:B------:R-:W-:Y:S01]  /*9660*/  SYNCS.ARRIVE.TRANS64.RED.A1T0 RZ, [UR4], RZ ;  /* 0x000000ffffff79a7 */ /* 0x000fe20008100404 */
[----:B------:R1:W-:Y:S01]  /*9670*/  @!P1 STS.128 [R188+0x2000], R88 ;  /* 0x00200058bc009388 */ /* 0x0003e20000000c00 */
[C---:B------:R-:W-:Y:S01]  /*9680*/  FFMA R11, R133.reuse, R16, R11 ;  /* 0x00000010850b7223 */ /* 0x040fe2000000000b */
[C---:B------:R-:W-:Y:S01]  /*9690*/  FFMA R12, R133.reuse, R15, R12 ;  /* 0x0000000f850c7223 */ /* 0x040fe2000000000c */
[----:B------:R-:W-:Y:S01]  /*96a0*/  FFMA R13, R133, R18, R13 ;  /* 0x00000012850d7223 */ /* 0x000fe2000000000d */
[----:B------:R-:W-:Y:S01]  /*96b0*/  LOP3.LUT R18, R166, 0xffff0000, RZ, 0xc0, !PT ;  /* 0xffff0000a6127812 */ /* 0x000fe200078ec0ff */
[C---:B------:R-:W-:Y:S01]  /*96c0*/  FMUL R14, R130.reuse, R36 ;  /* 0x00000024820e7220 */ /* 0x040fe20000400000 */
[----:B------:R-:W-:Y:S01]  /*96d0*/  F2FP.BF16.F32.PACK_AB R92, R11, R10 ;  /* 0x0000000a0b5c723e */ /* 0x000fe200000010ff */
[----:B------:R-:W-:Y:S01]  /*96e0*/  FMUL R15, R130, R37 ;  /* 0x00000025820f7220 */ /* 0x000fe20000400000 */
[----:B------:R-:W-:Y:S01]  /*96f0*/  SHF.L.U32 R11, R160, 0x10, RZ ;  /* 0x00000010a00b7819 */ /* 0x000fe200000006ff */
[----:B------:R-:W-:Y:S01]  /*9700*/  FFMA R14, R133, R17, R14 ;  /* 0x00000011850e7223 */ /* 0x000fe2000000000e */
[----:B------:R-:W-:Y:S01]  /*9710*/  F2FP.BF16.F32.PACK_AB R93, R13, R12 ;  /* 0x0000000c0d5d723e */ /* 0x000fe200000010ff */
[----:B------:R-:W-:Y:S01]  /*9720*/  FMUL R16, R130, R38 ;  /* 0x0000002682107220 */ /* 0x000fe20000400000 */
[----:B------:R-:W-:Y:S01]  /*9730*/  LOP3.LUT R12, R160, 0xffff0000, RZ, 0xc0, !PT ;  /* 0xffff0000a00c7812 */ /* 0x000fe200078ec0ff */
[----:B------:R-:W-:Y:S01]  /*9740*/  FMUL R17, R130, R39 ;  /* 0x0000002782117220 */ /* 0x000fe20000400000 */
[----:B------:R-:W-:Y:S01]  /*9750*/  SHF.L.U32 R13, R161, 0x10, RZ ;  /* 0x00000010a10d7819 */ /* 0x000fe200000006ff */
[C---:B------:R-:W-:Y:S01]  /*9760*/  FFMA R15, R133.reuse, R18, R15 ;  /* 0x00000012850f7223 */ /* 0x040fe2000000000f */
[----:B------:R-:W-:Y:S01]  /*9770*/  LOP3.LUT R18, R158, 0xffff0000, RZ, 0xc0, !PT ;  /* 0xffff00009e127812 */ /* 0x000fe200078ec0ff */
[C---:B------:R-:W-:Y:S01]  /*9780*/  FFMA R16, R133.reuse, R19, R16 ;  /* 0x0000001385107223 */ /* 0x040fe20000000010 */
[C---:B------:R-:W-:Y:S01]  /*9790*/  FMUL R8, R130.reuse, R40 ;  /* 0x0000002882087220 */ /* 0x040fe20000400000 */
[----:B------:R-:W-:Y:S01]  /*97a0*/  FFMA R17, R133, R20, R17 ;  /* 0x0000001485117223 */ /* 0x000fe20000000011 */
[----:B------:R-:W-:Y:S01]  /*97b0*/  F2FP.BF16.F32.PACK_AB R94, R15, R14 ;  /* 0x0000000e0f5e723e */ /* 0x000fe200000010ff */
[C---:B------:R-:W-:Y:S01]  /*97c0*/  FMUL R9, R130.reuse, R41 ;  /* 0x0000002982097220 */ /* 0x040fe20000400000 */
[----:B------:R-:W-:Y:S01]  /*97d0*/  LOP3.LUT R14, R161, 0xffff0000, RZ, 0xc0, !PT ;  /* 0xffff0000a10e7812 */ /* 0x000fe200078ec0ff */
[----:B------:R-:W-:Y:S01]  /*97e0*/  FFMA R8, R133, R11, R8 ;  /* 0x0000000b85087223 */ /* 0x000fe20000000008 */
[----:B------:R-:W-:Y:S01]  /*97f0*/  F2FP.BF16.F32.PACK_AB R95, R17, R16 ;  /* 0x00000010115f723e */ /* 0x000fe200000010ff */
[----:B------:R-:W-:Y:S01]  /*9800*/  FMUL R10, R130, R42 ;  /* 0x0000002a820a7220 */ /* 0x000fe20000400000 */
[----:B------:R-:W-:Y:S01]  /*9810*/  SHF.L.U32 R15, R162, 0x10, RZ ;  /* 0x00000010a20f7819 */ /* 0x000fe200000006ff */
[----:B------:R-:W-:Y:S01]  /*9820*/  FMUL R11, R130, R43 ;  /* 0x0000002b820b7220 */ /* 0x000fe20000400000 */
[----:B------:R-:W-:Y:S01]  /*9830*/  LOP3.LUT R16, R157, 0xffff0000, RZ, 0xc0, !PT ;  /* 0xffff00009d107812 */ /* 0x000fe200078ec0ff */
[----:B------:R-:W-:Y:S01]  /*9840*/  FFMA R9, R133, R12, R9 ;  /* 0x0000000c85097223 */ /* 0x000fe20000000009 */
[----:B------:R-:W-:Y:S01]  /*9850*/  SHF.L.U32 R17, R159, 0x10, RZ ;  /* 0x000000109f117819 */ /* 0x000fe200000006ff */
[----:B------:R-:W-:Y:S01]  /*9860*/  FFMA R10, R133, R13, R10 ;  /* 0x0000000d850a7223 */ /* 0x000fe2000000000a */
[----:B------:R-:W-:Y:S01]  /*9870*/  LOP3.LUT R20, R159, 0xffff0000, RZ, 0xc0, !PT ;  /* 0xffff00009f147812 */ /* 0x000fe200078ec0ff */
[----:B------:R-:W-:Y:S01]  /*9880*/  FFMA R11, R133, R14, R11 ;  /* 0x0000000e850b7223 */ /* 0x000fe2000000000b */
[----:B------:R-:W-:Y:S01]  /*9890*/  LOP3.LUT R14, R162, 0xffff0000, RZ, 0xc0, !PT ;  /* 0xffff0000a20e7812 */ /* 0x000fe200078ec0ff */
[C---:B------:R-:W-:Y:S01]  /*98a0*/  FMUL R12, R130.reuse, R44 ;  /* 0x0000002c820c7220 */ /* 0x040fe20000400000 */
[----:B-1----:R-:W-:Y:S01]  /*98b0*/  F2FP.BF16.F32.PACK_AB R88, R9, R8 ;  /* 0x000000080958723e */ /* 0x002fe200000010ff */
[----:B------:R1:W-:Y:S01]  /*98c0*/  @!P1 STS.128 [R198+0x2010], R92 ;  /* 0x0020105cc6009388 */ /* 0x0003e20000000c00 */
[----:B------:R-:W-:Y:S01]  /*98d0*/  F2FP.BF16.F32.PACK_AB R89, R11, R10 ;  /* 0x0000000a0b59723e */ /* 0x000fe200000010ff */
[----:B------:R-:W-:Y:S01]  /*98e0*/  FMUL R13, R130, R45 ;  /* 0x0000002d820d7220 */ /* 0x000fe20000400000 */
[----:B------:R-:W-:Y:S01]  /*98f0*/  SHF.L.U32 R11, R163, 0x10, RZ ;  /* 0x00000010a30b7819 */ /* 0x000fe200000006ff */
[C---:B------:R-:W-:Y:S01]  /*9900*/  FFMA R12, R133.reuse, R15, R12 ;  /* 0x0000000f850c7223 */ /* 0x040fe2000000000c */
[----:B------:R-:W-:Y:S01]  /*9910*/  SHF.L.U32 R15, R156, 0x10, RZ ;  /* 0x000000109c0f7819 */ /* 0x000fe200000006ff */
[----:B------:R-:W-:Y:S01]  /*9920*/  FFMA R13, R133, R14, R13 ;  /* 0x0000000e850d7223 */ /* 0x000fe2000000000d */
[----:B------:R-:W-:Y:S01]  /*9930*/  LOP3.LUT R14, R163, 0xffff0000, RZ, 0xc0, !PT ;  /* 0xffff0000a30e7812 */ /* 0x000fe200078ec0ff */
[C---:B------:R-:W-:Y:S01]  /*9940*/  FMUL R8, R130.reuse, R46 ;  /* 0x0000002e82087220 */ /* 0x040fe20000400000 */
[C---:B------:R-:W-:Y:S01]  /*9950*/  FMUL R9, R130.reuse, R47 ;  /* 0x0000002f82097220 */ /* 0x040fe20000400000 */
[----:B------:R-:W-:Y:S01]  /*9960*/  FMUL R10, R130, R48 ;  /* 0x00000030820a7220 */ /* 0x000fe20000400000 */
[----:B------:R-:W-:Y:S01]  /*9970*/  F2FP.BF16.F32.PACK_AB R90, R13, R12 ;  /* 0x0000000c0d5a723e */ /* 0x000fe200000010ff */
[C---:B------:R-:W-:Y:S01]  /*9980*/  FFMA R8, R133.reuse, R11, R8 ;  /* 0x0000000b85087223 */ /* 0x040fe20000000008 */
[C---:B------:R-:W-:Y:S01]  /*9990*/  FFMA R9, R133.reuse, R14, R9 ;  /* 0x0000000e85097223 */ /* 0x040fe20000000009 */
[----:B------:R-:W-:Y:S01]  /*99a0*/  LOP3.LUT R14, R156, 0xffff0000, RZ, 0xc0, !PT ;  /* 0xffff00009c0e7812 */ /* 0x000fe200078ec0ff */
[----:B------:R-:W-:Y:S01]  /*99b0*/  FFMA R10, R133, R15, R10 ;  /* 0x0000000f850a7223 */ /* 0x000fe2000000000a */
[----:B------:R-:W-:Y:S01]  /*99c0*/  SHF.L.U32 R15, R157, 0x10, RZ ;  /* 0x000000109d0f7819 */ /* 0x000fe200000006ff */
[C---:B------:R-:W-:Y:S01]  /*99d0*/  FMUL R11, R130.reuse, R49 ;  /* 0x00000031820b7220 */ /* 0x040fe20000400000 */
[----:B------:R-:W-:Y:S01]  /*99e0*/  F2FP.BF16.F32.PACK_AB R91, R9, R8 ;  /* 0x00000008095b723e */ /* 0x000fe200000010ff */
[C---:B------:R-:W-:Y:S01]  /*99f0*/  FMUL R12, R130.reuse, R50 ;  /* 0x00000032820c7220 */ /* 0x040fe20000400000 */
[C---:B------:R-:W-:Y:S01]  /*9a00*/  FMUL R13, R130.reuse, R51 ;  /* 0x00000033820d7220 */ /* 0x040fe20000400000 */
[C---:B------:R-:W-:Y:S01]  /*9a10*/  FFMA R11, R133.reuse, R14, R11 ;  /* 0x0000000e850b7223 */ /* 0x040fe2000000000b */
[----:B------:R-:W-:Y:S01]  /*9a20*/  FMUL R8, R130, R52 ;  /* 0x0000003482087220 */ /* 0x000fe20000400000 */
[C---:B------:R-:W-:Y:S01]  /*9a30*/  FFMA R12, R133.reuse, R15, R12 ;  /* 0x0000000f850c7223 */ /* 0x040fe2000000000c */
[C---:B------:R-:W-:Y:S01]  /*9a40*/  FFMA R13, R133.reuse, R16, R13 ;  /* 0x00000010850d7223 */ /* 0x040fe2000000000d */
[----:B------:R-:W-:Y:S01]  /*9a50*/  SHF.L.U32 R16, R158, 0x10, RZ ;  /* 0x000000109e107819 */ /* 0x000fe200000006ff */
[C---:B------:R-:W-:Y:S01]  /*9a60*/  FMUL R9, R130.reuse, R53 ;  /* 0x0000003582097220 */ /* 0x040fe20000400000 */
[C---:B------:R-:W-:Y:S01]  /*9a70*/  FMUL R14, R130.reuse, R54 ;  /* 0x00000036820e7220 */ /* 0x040fe20000400000 */
[----:B------:R-:W-:Y:S01]  /*9a80*/  FMUL R15, R130, R55 ;  /* 0x00000037820f7220 */ /* 0x000fe20000400000 */
[----:B------:R2:W-:Y:S01]  /*9a90*/  @!P1 STS.128 [R196+0x2020], R88 ;  /* 0x00202058c4009388 */ /* 0x0005e20000000c00 */
[----:B------:R-:W-:Y:S01]  /*9aa0*/  FFMA R8, R133, R16, R8 ;  /* 0x0000001085087223 */ /* 0x000fe20000000008 */
[----:B-1----:R-:W-:Y:S01]  /*9ab0*/  F2FP.BF16.F32.PACK_AB R93, R13, R12 ;  /* 0x0000000c0d5d723e */ /* 0x002fe200000010ff */
[C---:B------:R-:W-:Y:S01]  /*9ac0*/  FFMA R9, R133.reuse, R18, R9 ;  /* 0x0000001285097223 */ /* 0x040fe20000000009 */
[C---:B------:R-:W-:Y:S01]  /*9ad0*/  LOP3.LUT R12, R152.reuse, 0xffff0000, RZ, 0xc0, !PT ;  /* 0xffff0000980c7812 */ /* 0x040fe200078ec0ff */
[C---:B------:R-:W-:Y:S01]  /*9ae0*/  FFMA R14, R133.reuse, R17, R14 ;  /* 0x00000011850e7223 */ /* 0x040fe2000000000e */
[----:B------:R-:W-:Y:S01]  /*9af0*/  SHF.L.U32 R17, R152, 0x10, RZ ;  /* 0x0000001098117819 */ /* 0x000fe200000006ff */
[----:B------:R-:W-:Y:S01]  /*9b00*/  FFMA R15, R133, R20, R15 ;  /* 0x00000014850f7223 */ /* 0x000fe2000000000f */
[----:B------:R-:W-:Y:S01]  /*9b10*/  F2FP.BF16.F32.PACK_AB R94, R9, R8 ;  /* 0x00000008095e723e */ /* 0x000fe200000010ff */
        /* <DEDUP_REMOVED lines=9> */
[----:B------:R-:W-:Y:S01]  /*9bb0*/  SHF.L.U32 R18, R154, 0x10, RZ ;  /* 0x000000109a127819 */ /* 0x000fe200000006ff */
[----:B------:R-:W-:Y:S01]  /*9bc0*/  FMUL R10, R130, R59 ;  /* 0x0000003b820a7220 */ /* 0x000fe20000400000 */
[----:B------:R-:W-:Y:S01]  /*9bd0*/  LOP3.LUT R15, R154, 0xffff0000, RZ, 0xc0, !PT ;  /* 0xffff00009a0f7812 */ /* 0x000fe200078ec0ff */
[----:B------:R-:W-:Y:S01]  /*9be0*/  FMUL R11, R130, R60 ;  /* 0x0000003c820b7220 */ /* 0x000fe20000400000 */
[----:B------:R-:W-:Y:S01]  /*9bf0*/  LOP3.LUT R17, R155, 0xffff0000, RZ, 0xc0, !PT ;  /* 0xffff00009b117812 */ /* 0x000fe200078ec0ff */
[C---:B------:R-:W-:Y:S01]  /*9c00*/  FFMA R9, R133.reuse, R14, R9 ;  /* 0x0000000e85097223 */ /* 0x040fe20000000009 */
[----:B------:R-:W-:Y:S01]  /*9c10*/  F2FP.BF16.F32.PACK_AB R96, R8, R16 ;  /* 0x000000100860723e */ /* 0x000fe200000010ff */
[----:B------:R-:W-:Y:S01]  /*9c20*/  FFMA R10, R133, R13, R10 ;  /* 0x0000000d850a7223 */ /* 0x000fe2000000000a */
[----:B------:R-:W-:Y:S01]  /*9c30*/  LOP3.LUT R16, R141, 0xffff0000, RZ, 0xc0, !PT ;  /* 0xffff00008d107812 */ /* 0x000fe200078ec0ff */
[C---:B------:R-:W-:Y:S01]  /*9c40*/  FMUL R12, R130.reuse, R61 ;  /* 0x0000003d820c7220 */ /* 0x040fe20000400000 */
[----:B------:R-:W-:Y:S01]  /*9c50*/  LOP3.LUT R20, R147, 0xffff0000, RZ, 0xc0, !PT ;  /* 0xffff000093147812 */ /* 0x000fe200078ec0ff */
[----:B------:R-:W-:Y:S01]  /*9c60*/  FFMA R11, R133, R18, R11 ;  /* 0x00000012850b7223 */ /* 0x000fe2000000000b */
[----:B------:R-:W-:Y:S01]  /*9c70*/  SHF.L.U32 R18, R155, 0x10, RZ ;  /* 0x000000109b127819 */ /* 0x000fe200000006ff */
[----:B------:R-:W-:Y:S01]  /*9c80*/  FMUL R13, R130, R62 ;  /* 0x0000003e820d7220 */ /* 0x000fe20000400000 */
[----:B------:R-:W-:Y:S01]  /*9c90*/  F2FP.BF16.F32.PACK_AB R97, R10, R9 ;  /* 0x000000090a61723e */ /* 0x000fe200000010ff */
[C---:B------:R-:W-:Y:S01]  /*9ca0*/  FFMA R12, R133.reuse, R15, R12 ;  /* 0x0000000f850c7223 */ /* 0x040fe2000000000c */
[----:B------:R-:W-:Y:S01]  /*9cb0*/  SHF.L.U32 R15, R150, 0x10, RZ ;  /* 0x00000010960f7819 */ /* 0x000fe200000006ff */
[----:B------:R-:W-:Y:S01]  /*9cc0*/  FMUL R14, R130, R63 ;  /* 0x0000003f820e7220 */ /* 0x000fe20000400000 */
[----:B------:R-:W-:Y:S01]  /*9cd0*/  FFMA R13, R133, R18, R13 ;  /* 0x00000012850d7223 */ /* 0x000fe2000000000d */
[----:B------:R-:W-:Y:S01]  /*9ce0*/  LOP3.LUT R18, R145, 0xffff0000, RZ, 0xc0, !PT ;  /* 0xffff000091127812 */ /* 0x000fe200078ec0ff */
[----:B------:R1:W-:Y:S01]  /*9cf0*/  @!P1 STS.128 [R195+0x2010], R92 ;  /* 0x0020105cc3009388 */ /* 0x0003e20000000c00 */
[----:B------:R-:W-:Y:S01]  /*9d00*/  F2FP.BF16.F32.PACK_AB R98, R12, R11 ;  /* 0x0000000b0c62723e */ /* 0x000fe200000010ff */
[C---:B------:R-:W-:Y:S01]  /*9d10*/  FFMA R14, R133.reuse, R17, R14 ;  /* 0x00000011850e7223 */ /* 0x040fe2000000000e */
[----:B------:R-:W-:Y:S01]  /*9d20*/  SHF.L.U32 R11, R148, 0x10, RZ ;  /* 0x00000010940b7819 */ /* 0x000fe200000006ff */
[----:B------:R-:W-:Y:S01]  /*9d30*/  FMUL R8, R130, R64 ;  /* 0x0000004082087220 */ /* 0x000fe20000400000 */
[----:B------:R-:W-:Y:S01]  /*9d40*/  LOP3.LUT R12, R148, 0xffff0000, RZ, 0xc0, !PT ;  /* 0xffff0000940c7812 */ /* 0x000fe200078ec0ff */
[----:B------:R-:W-:Y:S01]  /*9d50*/  FMUL R9, R130, R65 ;  /* 0x0000004182097220 */ /* 0x000fe20000400000 */
[----:B------:R-:W-:Y:S01]  /*9d60*/  F2FP.BF16.F32.PACK_AB R99, R14, R13 ;  /* 0x0000000d0e63723e */ /* 0x000fe200000010ff */
[----:B------:R-:W-:Y:S01]  /*9d70*/  FFMA R8, R133, R11, R8 ;  /* 0x0000000b85087223 */ /* 0x000fe20000000008 */
[----:B------:R-:W-:Y:S01]  /*9d80*/  SHF.L.U32 R13, R149, 0x10, RZ ;  /* 0x00000010950d7819 */ /* 0x000fe200000006ff */
[----:B------:R-:W-:Y:S01]  /*9d90*/  FFMA R9, R133, R12, R9 ;  /* 0x0000000c85097223 */ /* 0x000fe20000000009 */
[----:B------:R-:W-:Y:S01]  /*9da0*/  LOP3.LUT R14, R149, 0xffff0000, RZ, 0xc0, !PT ;  /* 0xffff0000950e7812 */ /* 0x000fe200078ec0ff */
[C---:B------:R-:W-:Y:S01]  /*9db0*/  FMUL R10, R130.reuse, R66 ;  /* 0x00000042820a7220 */ /* 0x040fe20000400000 */
[----:B------:R-:W-:Y:S01]  /*9dc0*/  SHF.L.U32 R17, R147, 0x10, RZ ;  /* 0x0000001093117819 */ /* 0x000fe200000006ff */
[C---:B------:R-:W-:Y:S01]  /*9dd0*/  FMUL R11, R130.reuse, R67 ;  /* 0x00000043820b7220 */ /* 0x040fe20000400000 */
[----:B--2---:R-:W-:Y:S01]  /*9de0*/  F2FP.BF16.F32.PACK_AB R88, R9, R8 ;  /* 0x000000080958723e */ /* 0x004fe200000010ff */
[C---:B------:R-:W-:Y:S01]  /*9df0*/  FFMA R10, R133.reuse, R13, R10 ;  /* 0x0000000d850a7223 */ /* 0x040fe2000000000a */
[----:B------:R-:W-:Y:S01]  /*9e00*/  FMUL R12, R130, R68 ;  /* 0x00000044820c7220 */ /* 0x000fe20000400000 */
[C---:B------:R-:W-:Y:S01]  /*9e10*/  FFMA R11, R133.reuse, R14, R11 ;  /* 0x0000000e850b7223 */ /* 0x040fe2000000000b */
[----:B------:R-:W-:Y:S01]  /*9e20*/  LOP3.LUT R14, R150, 0xffff0000, RZ, 0xc0, !PT ;  /* 0xffff0000960e7812 */ /* 0x000fe200078ec0ff */
[C---:B------:R-:W-:Y:S01]  /*9e30*/  FMUL R13, R130.reuse, R69 ;  /* 0x00000045820d7220 */ /* 0x040fe20000400000 */
[----:B------:R2:W-:Y:S01]  /*9e40*/  @!P1 STS.128 [R188+0x3000], R96 ;  /* 0x00300060bc009388 */ /* 0x0005e20000000c00 */
[----:B------:R-:W-:Y:S01]  /*9e50*/  FFMA R12, R133, R15, R12 ;  /* 0x0000000f850c7223 */ /* 0x000fe2000000000c */
[----:B------:R-:W-:Y:S01]  /*9e60*/  F2FP.BF16.F32.PACK_AB R89, R11, R10 ;  /* 0x0000000a0b59723e */ /* 0x000fe200000010ff */
[----:B------:R-:W-:Y:S01]  /*9e70*/  FFMA R13, R133, R14, R13 ;  /* 0x0000000e850d7223 */ /* 0x000fe2000000000d */
[C---:B------:R-:W-:Y:S01]  /*9e80*/  SHF.L.U32 R11, R151.reuse, 0x10, RZ ;  /* 0x00000010970b7819 */ /* 0x040fe200000006ff */
[C---:B------:R-:W-:Y:S01]  /*9e90*/  FMUL R8, R130.reuse, R70 ;  /* 0x0000004682087220 */ /* 0x040fe20000400000 */
[----:B------:R-:W-:Y:S01]  /*9ea0*/  LOP3.LUT R14, R151, 0xffff0000, RZ, 0xc0, !PT ;  /* 0xffff0000970e7812 */ /* 0x000fe200078ec0ff */
[----:B------:R-:W-:Y:S01]  /*9eb0*/  FMUL R9, R130, R71 ;  /* 0x0000004782097220 */ /* 0x000fe20000400000 */
[----:B------:R-:W-:Y:S01]  /*9ec0*/  SHF.L.U32 R15, R140, 0x10, RZ ;  /* 0x000000108c0f7819 */ /* 0x000fe200000006ff */
        /* <DEDUP_REMOVED lines=10> */
[----:B------:R-:W-:Y:S01]  /*9f70*/  FMUL R13, R130, R75 ;  /* 0x0000004b820d7220 */ /* 0x000fe20000400000 */
[C---:B------:R-:W-:Y:S01]  /*9f80*/  FFMA R11, R133.reuse, R14, R11 ;  /* 0x0000000e850b7223 */ /* 0x040fe2000000000b */
[----:B------:R-:W-:Y:S01]  /*9f90*/  SHF.L.U32 R14, R142, 0x10, RZ ;  /* 0x000000108e0e7819 */ /* 0x000fe200000006ff */
[C---:B------:R-:W-:Y:S01]  /*9fa0*/  FFMA R12, R133.reuse, R15, R12 ;  /* 0x0000000f850c7223 */ /* 0x040fe2000000000c */
[----:B------:R-:W-:Y:S01]  /*9fb0*/  SHF.L.U32 R15, R144, 0x10, RZ ;  /* 0x00000010900f7819 */ /* 0x000fe200000006ff */
[----:B------:R-:W-:Y:S01]  /*9fc0*/  FFMA R13, R133, R16, R13 ;  /* 0x00000010850d7223 */ /* 0x000fe2000000000d */
[----:B------:R-:W-:Y:S01]  /*9fd0*/  LOP3.LUT R16, R142, 0xffff0000, RZ, 0xc0, !PT ;  /* 0xffff00008e107812 */ /* 0x000fe200078ec0ff */
[----:B------:R4:W-:Y:S01]  /*9fe0*/  @!P1 STS.128 [R198+0x3010], R88 ;  /* 0x00301058c6009388 */ /* 0x0009e20000000c00 */
[----:B-1----:R-:W-:Y:S01]  /*9ff0*/  F2FP.BF16.F32.PACK_AB R92, R11, R10 ;  /* 0x0000000a0b5c723e */ /* 0x002fe200000010ff */
[C---:B------:R-:W-:Y:S01]  /*a000*/  FMUL R8, R130.reuse, R76 ;  /* 0x0000004c82087220 */ /* 0x040fe20000400000 */
[----:B------:R-:W-:Y:S01]  /*a010*/  F2FP.BF16.F32.PACK_AB R93, R13, R12 ;  /* 0x0000000c0d5d723e */ /* 0x000fe200000010ff */
[C---:B------:R-:W-:Y:S01]  /*a020*/  FMUL R9, R130.reuse, R77 ;  /* 0x0000004d82097220 */ /* 0x040fe20000400000 */
[----:B------:R-:W-:Y:S01]  /*a030*/  SHF.L.U32 R13, R143, 0x10, RZ ;  /* 0x000000108f0d7819 */ /* 0x000fe200000006ff */
[----:B------:R-:W-:Y:S01]  /*a040*/  FFMA R8, R133, R14, R8 ;  /* 0x0000000e85087223 */ /* 0x000fe20000000008 */
[----:B------:R-:W-:Y:S01]  /*a050*/  LOP3.LUT R14, R143, 0xffff0000, RZ, 0xc0, !PT ;  /* 0xffff00008f0e7812 */ /* 0x000fe200078ec0ff */
[----:B------:R-:W1:Y:S01]  /*a060*/  S2R R200, SR_CgaCtaId ;  /* 0x0000000000c87919 */ /* 0x000e620000008800 */
[C---:B------:R-:W-:Y:S01]  /*a070*/  FMUL R10, R130.reuse, R78 ;  /* 0x0000004e820a7220 */ /* 0x040fe20000400000 */
[----:B------:R-:W-:Y:S01]  /*a080*/  FFMA R9, R133, R16, R9 ;  /* 0x0000001085097223 */ /* 0x000fe20000000009 */
[----:B------:R-:W-:Y:S01]  /*a090*/  SHF.L.U32 R16, R145, 0x10, RZ ;  /* 0x0000001091107819 */ /* 0x000fe200000006ff */
[C---:B------:R-:W-:Y:S01]  /*a0a0*/  FMUL R11, R130.reuse, R79 ;  /* 0x0000004f820b7220 */ /* 0x040fe20000400000 */
[----:B------:R-:W-:Y:S01]  /*a0b0*/  FFMA R10, R133, R13, R10 ;  /* 0x0000000d850a7223 */ /* 0x000fe2000000000a */
[----:B------:R-:W-:Y:S01]  /*a0c0*/  FMUL R12, R130, R80 ;  /* 0x00000050820c7220 */ /* 0x000fe20000400000 */
[----:B------:R-:W-:Y:S01]  /*a0d0*/  F2FP.BF16.F32.PACK_AB R94, R9, R8 ;  /* 0x00000008095e723e */ /* 0x000fe200000010ff */
[C---:B------:R-:W-:Y:S01]  /*a0e0*/  FFMA R11, R133.reuse, R14, R11 ;  /* 0x0000000e850b7223 */ /* 0x040fe2000000000b */
[----:B------:R-:W-:Y:S01]  /*a0f0*/  LOP3.LUT R14, R144, 0xffff0000, RZ, 0xc0, !PT ;  /* 0xffff0000900e7812 */ /* 0x000fe200078ec0ff */
[C---:B------:R-:W-:Y:S01]  /*a100*/  FMUL R8, R130.reuse, R81 ;  /* 0x0000005182087220 */ /* 0x040fe20000400000 */
[C---:B------:R-:W-:Y:S01]  /*a110*/  FMUL R9, R130.reuse, R82 ;  /* 0x0000005282097220 */ /* 0x040fe20000400000 */
[----:B------:R-:W-:Y:S01]  /*a120*/  FMUL R13, R130, R83 ;  /* 0x00000053820d7220 */ /* 0x000fe20000400000 */
[C---:B------:R-:W-:Y:S01]  /*a130*/  FFMA R12, R133.reuse, R15, R12 ;  /* 0x0000000f850c7223 */ /* 0x040fe2000000000c */
[C---:B------:R-:W-:Y:S01]  /*a140*/  FFMA R8, R133.reuse, R14, R8 ;  /* 0x0000000e85087223 */ /* 0x040fe20000000008 */
[----:B------:R-:W-:Y:S01]  /*a150*/  FFMA R9, R133, R16, R9 ;  /* 0x0000001085097223 */ /* 0x000fe20000000009 */
[----:B------:R-:W-:Y:S01]  /*a160*/  F2FP.BF16.F32.PACK_AB R95, R11, R10 ;  /* 0x0000000a0b5f723e */ /* 0x000fe200000010ff */
[C---:B------:R-:W-:Y:S01]  /*a170*/  FFMA R13, R133.reuse, R18, R13 ;  /* 0x00000012850d7223 */ /* 0x040fe2000000000d */
[----:B------:R-:W-:Y:S01]  /*a180*/  SHF.L.U32 R16, R146, 0x10, RZ ;  /* 0x0000001092107819 */ /* 0x000fe200000006ff */
[----:B------:R-:W-:Y:S01]  /*a190*/  FMUL R10, R130, R84 ;  /* 0x00000054820a7220 */ /* 0x000fe20000400000 */
[----:B------:R-:W-:Y:S01]  /*a1a0*/  LOP3.LUT R18, R146, 0xffff0000, RZ, 0xc0, !PT ;  /* 0xffff000092127812 */ /* 0x000fe200078ec0ff */
[----:B------:R4:W-:Y:S01]  /*a1b0*/  @!P1 STS.128 [R196+0x3020], R92 ;  /* 0x0030205cc4009388 */ /* 0x0009e20000000c00 */
[C---:B------:R-:W-:Y:S01]  /*a1c0*/  FMUL R11, R130.reuse, R85 ;  /* 0x00000055820b7220 */ /* 0x040fe20000400000 */
[C---:B------:R-:W-:Y:S01]  /*a1d0*/  FMUL R14, R130.reuse, R86 ;  /* 0x00000056820e7220 */ /* 0x040fe20000400000 */
[----:B------:R-:W-:Y:S01]  /*a1e0*/  FMUL R15, R130, R87 ;  /* 0x00000057820f7220 */ /* 0x000fe20000400000 */
[C---:B------:R-:W-:Y:S01]  /*a1f0*/  FFMA R10, R133.reuse, R16, R10 ;  /* 0x00000010850a7223 */ /* 0x040fe2000000000a */
[C---:B------:R-:W-:Y:S01]  /*a200*/  FFMA R11, R133.reuse, R18, R11 ;  /* 0x00000012850b7223 */ /* 0x040fe2000000000b */
[C---:B------:R-:W-:Y:S01]  /*a210*/  FFMA R14, R133.reuse, R17, R14 ;  /* 0x00000011850e7223 */ /* 0x040fe2000000000e */
[----:B------:R-:W-:Y:S01]  /*a220*/  FFMA R15, R133, R20, R15 ;  /* 0x00000014850f7223 */ /* 0x000fe2000000000f */
[----:B--2---:R-:W-:Y:S01]  /*a230*/  F2FP.BF16.F32.PACK_AB R96, R8, R12 ;  /* 0x0000000c0860723e */ /* 0x004fe200000010ff */
[----:B------:R-:W-:Y:S01]  /*a240*/  BSSY.RECONVERGENT B0, `(.L_x_125) ;  /* 0x0000021000007945 */ /* 0x000fe20003800200 */
[----:B------:R-:W-:Y:S02]  /*a250*/  F2FP.BF16.F32.PACK_AB R97, R13, R9 ;  /* 0x000000090d61723e */ /* 0x000fe400000010ff */
[----:B------:R-:W-:Y:S02]  /*a260*/  F2FP.BF16.F32.PACK_AB R98, R11, R10 ;  /* 0x0000000a0b62723e */ /* 0x000fe400000010ff */
[----:B------:R-:W-:Y:S02]  /*a270*/  F2FP.BF16.F32.PACK_AB R99, R15, R14 ;  /* 0x0000000e0f63723e */ /* 0x000fe400000010ff */
[----:B------:R-:W-:Y:S02]  /*a280*/  MOV R12, UR47 ;  /* 0x0000002f000c7c02 */ /* 0x000fe40008000f00 */
[----:B------:R-:W-:Y:S01]  /*a290*/  LEA R11, R137, UR44, 0x3 ;  /* 0x0000002c890b7c11 */ /* 0x000fe2000f8e18ff */
[----:B------:R4:W-:Y:S01]  /*a2a0*/  @!P1 STS.128 [R195+0x3010], R96 ;  /* 0x00301060c3009388 */ /* 0x0009e20000000c00 */
[----:B------:R-:W-:Y:S04]  /*a2b0*/  @P2 LEA R12, R12, UR44, 0x3 ;  /* 0x0000002c0c0c2c11 */ /* 0x000fe8000f8e18ff */
[----:B------:R-:W-:Y:S02]  /*a2c0*/  @P2 IADD3 R13, PT, PT, R12, 0x50, RZ ;  /* 0x000000500c0d2810 */ /* 0x000fe40007ffe0ff */
[----:B------:R-:W-:Y:S01]  /*a2d0*/  @P2 SHF.L.U32 R12, RZ, 0x1f, RZ ;  /* 0x0000001fff0c2819 */ /* 0x000fe200000006ff */
[----:B------:R-:W-:Y:S01]  /*a2e0*/  @!PT LDS RZ, [RZ] ;  /* 0x00000000fffff984 */ /* 0x000fe20000000800 */
[----:B------:R-:W-:Y:S01]  /*a2f0*/  @!PT LDS RZ, [RZ] ;  /* 0x00000000fffff984 */ /* 0x000fe20000000800 */
[----:B------:R-:W-:Y:S01]  /*a300*/  @!PT LDS RZ, [RZ] ;  /* 0x00000000fffff984 */ /* 0x000fe20000000800 */
[----:B------:R-:W-:Y:S01]  /*a310*/  @!PT LDS RZ, [RZ] ;  /* 0x00000000fffff984 */ /* 0x000fe20000000800 */
[----:B------:R2:W-:Y:S06]  /*a320*/  MEMBAR.ALL.CTA ;  /* 0x0000000000007992 */ /* 0x0005ec0000008000 */
[----:B--2---:R-:W2:Y:S01]  /*a330*/  FENCE.VIEW.ASYNC.S ;  /* 0x00000000000073c6 */ /* 0x004ea20000000000 */
[----:B-1----:R-:W-:Y:S01]  /*a340*/  @P2 PRMT R13, R200, 0x654, R13 ;  /* 0x00000654c80d2816 */ /* 0x002fe2000000000d */
[----:B--2---:R-:W-:Y:S06]  /*a350*/  BAR.SYNC.DEFER_BLOCKING 0x1, 0x80 ;  /* 0x0042000000007b1d */ /* 0x004fec0000010000 */
[----:B------:R-:W-:Y:S05]  /*a360*/  @P0 BRA `(.L_x_126) ;  /* 0x0000000000380947 */ /* 0x000fea0003800000 */
[----:B------:R-:W-:Y:S01]  /*a370*/  R2UR UR9, R212 ;  /* 0x00000000d40972ca */ /* 0x000fe200000e0000 */
[----:B------:R-:W-:Y:S02]  /*a380*/  UIADD3 UR4, UP0, UPT, UR54, 0xa80, URZ ;  /* 0x00000a8036047890 */ /* 0x000fe4000ff1e0ff */
[----:B------:R-:W-:Y:S02]  /*a390*/  UIADD3 UR10, UPT, UPT, UR50, 0x40, URZ ;  /* 0x00000040320a7890 */ /* 0x000fe4000fffe0ff */
[----:B------:R-:W-:Y:S02]  /*a3a0*/  UIADD3 UR8, UPT, UPT, UR44, 0x2200, URZ ;  /* 0x000022002c087890 */ /* 0x000fe4000fffe0ff */
[----:B------:R-:W-:Y:S01]  /*a3b0*/  UIADD3.X UR5, UPT, UPT, URZ, UR55, URZ, UP0, !UPT ;  /* 0x00000037ff057290 */ /* 0x000fe200087fe4ff */
[----:B------:R-:W-:Y:S01]  /*a3c0*/  UMOV UR11, UR36 ;  /* 0x00000024000b7c82 */ /* 0x000fe20008000000 */
[----:B------:R-:W-:Y:S01]  /*a3d0*/  UIADD3 UR12, UPT, UPT, UR44, 0x3200, URZ ;  /* 0x000032002c0c7890 */ /* 0x000fe2000fffe0ff */
[----:B------:R-:W-:Y:S03]  /*a3e0*/  UMOV UR15, UR36 ;  /* 0x00000024000f7c82 */ /* 0x000fe60008000000 */
[----:B------:R-:W-:Y:S01]  /*a3f0*/  UIADD3 UR13, UPT, UPT, UR9, 0x80, URZ ;  /* 0x00000080090d7890 */ /* 0x000fe2000fffe0ff */
[----:B------:R-:W-:Y:S02]  /*a400*/  UMOV UR14, UR10 ;  /* 0x0000000a000e7c82 */ /* 0x000fe40008000000 */
[----:B------:R1:W-:Y:S06]  /*a410*/  UTMASTG.3D [UR8], [UR4] ;  /* 0x00000008040073b5 */ /* 0x0003ec0008010000 */
[----:B------:R1:W-:Y:S01]  /*a420*/  UTMASTG.3D [UR12], [UR4] ;  /* 0x0000000c040073b5 */ /* 0x0003e20008010000 */
[----:B------:R0:W-:Y:S01]  /*a430*/  UTMACMDFLUSH ;  /* 0x00000000000079b7 */ /* 0x0001e20000000000 */
[----:B-1----:R-:W-:Y:S04]  /*a440*/  DEPBAR.LE SB0, 0x1 ;  /* 0x000080400000791a */ /* 0x002fe80000000000 */
.L_x_126:
[----:B------:R-:W-:Y:S05]  /*a450*/  BSYNC.RECONVERGENT B0 ;  /* 0x0000000000007941 */ /* 0x000fea0003800200 */
.L_x_125:
[----:B------:R-:W-:Y:S01]  /*a460*/  BAR.SYNC.DEFER_BLOCKING 0x1, 0x80 ;  /* 0x0042000000007b1d */ /* 0x000fe20000010000 */
[----:B------:R-:W-:Y:S02]  /*a470*/  UISETP.NE.AND UP0, UPT, UR43, URZ, UPT ;  /* 0x000000ff2b00728c */ /* 0x000fe4000bf05270 */
[----:B------:R-:W-:Y:S03]  /*a480*/  UIADD3 UR5, UPT, UPT, UR47, 0x1, URZ ;  /* 0x000000012f057890 */ /* 0x000fe6000fffe0ff */
[----:B------:R1:W-:Y:S01]  /*a490*/  @P2 SYNCS.ARRIVE.TRANS64.RED.A1T0 RZ, [R13+URZ], RZ ;  /* 0x000000ff0dff29a7 */ /* 0x0003e200081004ff */
[----:B------:R-:W-:Y:S01]  /*a4a0*/  UMOV UR4, 0x40 ;  /* 0x0000004000047882 */ /* 0x000fe20000000000 */
[----:B------:R-:W-:Y:S01]  /*a4b0*/  BSSY B1, `(.L_x_127) ;  /* 0x0000021000017945 */ /* 0x000fe20003800000 */
[----:B------:R-:W-:Y:S02]  /*a4c0*/  USEL UR4, UR4, 0x20, !UP0 ;  /* 0x0000002004047887 */ /* 0x000fe4000c000000 */
[----:B------:R-:W-:Y:S02]  /*a4d0*/  UISETP.NE.AND UP0, UPT, UR5, 0x4, UPT ;  /* 0x000000040500788c */ /* 0x000fe4000bf05270 */
[----:B------:R-:W-:Y:S01]  /*a4e0*/  UIADD3 UR49, UPT, UPT, UR52, UR4, URZ ;  /* 0x0000000434317290 */ /* 0x000fe2000fffe0ff */
[----:B------:R-:W2:Y:S01]  /*a4f0*/  @P2 SYNCS.PHASECHK.TRANS64.TRYWAIT P0, [R11+URZ+0x30], R12 ;  /* 0x0000300c0b0025a7 */ /* 0x000ea200080011ff */
[----:B----4-:R-:W-:Y:S01]  /*a500*/  VIADD R92, R131, UR4 ;  /* 0x00000004835c7c36 */ /* 0x010fe20008000000 */
[----:B------:R-:W-:Y:S04]  /*a510*/  USEL UR46, UR5, URZ, UP0 ;  /* 0x000000ff052e7287 */ /* 0x000fe80008000000 */
[----:B------:R-:W-:Y:S04]  /*a520*/  SHF.R.U32.HI R10, RZ, 0x15, R92 ;  /* 0x00000015ff0a7819 */ /* 0x000fe8000001165c */
[----:B------:R-:W-:Y:S02]  /*a530*/  LOP3.LUT R16, R10, 0x3, RZ, 0xc0, !PT ;  /* 0x000000030a107812 */ /* 0x000fe400078ec0ff */
[----:B--2---:R-:W-:Y:S01]  /*a540*/  @P2 SEL R138, RZ, 0x1, !P0 ;  /* 0x00000001ff8a2807 */ /* 0x004fe20004000000 */
[----:B-1----:R-:W-:Y:S06]  /*a550*/  @!P2 BRA `(.L_x_128) ;  /* 0x000000000058a947 */ /* 0x002fec0003800000 */
        /* <DEDUP_REMOVED lines=8> */
[----:B------:R-:W-:Y:S04]  /*a5e0*/  SHF.L.U32 R8, RZ, 0x1f, RZ ;  /* 0x0000001fff087819 */ /* 0x000fe800000006ff */
[----:B------:R-:W1:Y:S02]  /*a5f0*/  SYNCS.PHASECHK.TRANS64.TRYWAIT P0, [R11+URZ+0x30], R8 ;  /* 0x000030080b0075a7 */ /* 0x000e6400080011ff */
[----:B-1----:R-:W-:Y:S05]  /*a600*/  @!P0 BRA `(.L_x_131) ;  /* 0x0000009000888947 */ /* 0x002fea0003800000 */
.L_x_130:
[----:B------:R-:W-:Y:S05]  /*a610*/  BSYNC B0 ;  /* 0x0000000000007941 */ /* 0x000fea0003800000 */
.L_x_129:
[----:B------:R-:W-:Y:S02]  /*a620*/  ISETP.NE.AND P0, PT, R199, RZ, PT ;  /* 0x000000ffc700720c */ /* 0x000fe40003f05270 */
[----:B------:R-:W-:Y:S11]  /*a630*/  IADD3 R137, PT, PT, R137, 0x1, RZ ;  /* 0x0000000189897810 */ /* 0x000ff60007ffe0ff */
[----:B------:R2:W4:Y:S04]  /*a640*/  @P0 LDS.128 R160, [R3+0x20] ;  /* 0x0000200003a00984 */ /* 0x0005280000000c00 */
[----:B------:R2:W1:Y:S04]  /*a650*/  @P0 LDS.128 R140, [R3+0x1020] ;  /* 0x00102000038c0984 */ /* 0x0004680000000c00 */
[----:B------:R2:W1:Y:S04]  /*a660*/  @P0 LDS.128 R168, [R6] ;  /* 0x0000000006a80984 */ /* 0x0004680000000c00 */
[----:B------:R2:W1:Y:S04]  /*a670*/  @P0 LDS.128 R152, [R6+0x1000] ;  /* 0x0010000006980984 */ /* 0x0004680000000c00 */
[----:B------:R2:W1:Y:S04]  /*a680*/  @P0 LDS.128 R164, [R4+0x10] ;  /* 0x0000100004a40984 */ /* 0x0004680000000c00 */
[----:B------:R2:W1:Y:S04]  /*a690*/  @P0 LDS.128 R148, [R4+0x1010] ;  /* 0x0010100004940984 */ /* 0x0004680000000c00 */
[----:B------:R2:W1:Y:S04]  /*a6a0*/  @P0 LDS.128 R156, [R0+0x10] ;  /* 0x00001000009c0984 */ /* 0x0004680000000c00 */
[----:B------:R2:W1:Y:S02]  /*a6b0*/  @P0 LDS.128 R144, [R0+0x1010] ;  /* 0x0010100000900984 */ /* 0x0004640000000c00 */
.L_x_128:
[----:B------:R-:W-:Y:S05]  /*a6c0*/  BSYNC B1 ;  /* 0x0000000000017941 */ /* 0x000fea0003800000 */
.L_x_127:
[----:B------:R-:W-:Y:S11]  /*a6d0*/  ISETP.NE.AND P0, PT, R189, R16, PT ;  /* 0x00000010bd00720c */ /* 0x000ff60003f05270 */
[----:B------:R-:W-:Y:S02]  /*a6e0*/  @!UPT UIADD3 URZ, UPT, UPT, URZ, URZ, URZ ;  /* 0x000000fffffff290 */ /* 0x000fe4000fffe0ff */
[----:B------:R-:W-:Y:S05]  /*a6f0*/  @P0 BRA `(.L_x_132) ;  /* 0x0000000000bc0947 */ /* 0x000fea0003800000 */
[----:B------:R-:W-:Y:S11]  /*a700*/  LOP3.LUT P0, RZ, R10, 0x3, R177, 0x48, !PT ;  /* 0x000000030aff7812 */ /* 0x000ff600078048b1 */
[----:B------:R-:W-:Y:S02]  /*a710*/  @!UPT UIADD3 URZ, UPT, UPT, URZ, URZ, URZ ;  /* 0x000000fffffff290 */ /* 0x000fe4000fffe0ff */
[----:B------:R-:W-:Y:S05]  /*a720*/  @!P0 BRA `(.L_x_133) ;  /* 0x0000000000408947 */ /* 0x000fea0003800000 */
[----:B------:R-:W5:Y:S01]  /*a730*/  LDCU.64 UR8, c[0x4][0x70] ;  /* 0x01000e00ff0877ac */ /* 0x000f620008000a00 */
[----:B------:R-:W-:Y:S01]  /*a740*/  MOV R15, 0x0 ;  /* 0x00000000000f7802 */ /* 0x000fe20000000f00 */
[----:B------:R-:W-:Y:S02]  /*a750*/  HFMA2 R12, -RZ, RZ, 0, 5.9604644775390625e-08 ;  /* 0x00000001ff0c7431 */ /* 0x000fe400000001ff */
[----:B-1----:R-:W-:Y:S02]  /*a760*/  IMAD.MOV.U32 R8, RZ, RZ, 0x192 ;  /* 0x00000192ff087424 */ /* 0x002fe400078e00ff */
[----:B------:R-:W-:Y:S01]  /*a770*/  IMAD.MOV.U32 R13, RZ, RZ, RZ ;  /* 0x000000ffff0d7224 */ /* 0x000fe200078e00ff */
[----:B------:R-:W1:Y:S01]  /*a780*/  LDCU.64 UR6, c[0x4][0x78] ;  /* 0x01000f00ff0677ac */ /* 0x000e620008000a00 */
[----:B------:R-:W3:Y:S01]  /*a790*/  LDC.64 R14, c[0x4][R15] ;  /* 0x010000000f0e7b82 */ /* 0x000ee20000000a00 */
[----:B------:R-:W4:Y:S01]  /*a7a0*/  LDCU.64 UR4, c[0x4][0x10] ;  /* 0x01000200ff0477ac */ /* 0x000f220008000a00 */
[----:B-----5:R-:W-:Y:S01]  /*a7b0*/  MOV R5, UR9 ;  /* 0x0000000900057c02 */ /* 0x020fe20008000f00 */
[----:B--2---:R-:W-:Y:S01]  /*a7c0*/  IMAD.U32 R4, RZ, RZ, UR8 ;  /* 0x00000008ff047e24 */ /* 0x004fe2000f8e00ff */
[----:B-1----:R-:W-:Y:S01]  /*a7d0*/  MOV R7, UR7 ;  /* 0x0000000700077c02 */ /* 0x002fe20008000f00 */
[----:B------:R-:W-:Y:S01]  /*a7e0*/  IMAD.U32 R6, RZ, RZ, UR6 ;  /* 0x00000006ff067e24 */ /* 0x000fe2000f8e00ff */
[----:B----4-:R-:W-:Y:S01]  /*a7f0*/  MOV R11, UR5 ;  /* 0x00000005000b7c02 */ /* 0x010fe20008000f00 */
[----:B------:R-:W-:Y:S02]  /*a800*/  IMAD.U32 R10, RZ, RZ, UR4 ;  /* 0x00000004ff0a7e24 */ /* 0x000fe4000f8e00ff */
[----:B------:R-:W-:Y:S07]  /*a810*/  LEPC R20, `(.L_x_133) ;  /* 0x000000001014794e */ /* 0x000fee0000000000 */
[----:B---3--:R-:W-:Y:S05]  /*a820*/  CALL.ABS.NOINC R14 ;  /* 0x000000000e007343 */ /* 0x008fea0003c00000 */
.L_x_133:
[----:B------:R-:W-:Y:S05]  /*a830*/  WARPSYNC.ALL ;  /* 0x0000000000007948 */ /* 0x000fea0003800000 */
[C---:B------:R-:W-:Y:S01]  /*a840*/  R2UR UR4, R92.reuse ;  /* 0x000000005c0472ca */ /* 0x040fe200000e0000 */
[----:B--2---:R-:W-:Y:S05]  /*a850*/  VIADD R0, R92, 0x80 ;  /* 0x000000805c007836 */ /* 0x004fea0000000000 */
[----:B------:R-:W-:Y:S04]  /*a860*/  SHF.R.U32.HI R0, RZ, 0x15, R0 ;  /* 0x00000015ff007819 */ /* 0x000fe80000011600 */
[----:B------:R-:W-:Y:S03]  /*a870*/  LOP3.LUT P0, RZ, R0, 0x3, R177, 0x48, !PT ;  /* 0x0000000300ff7812 */ /* 0x000fe600078048b1 */
[----:B------:R-:W2:Y:S10]  /*a880*/  LDTM.x32 R24, tmem[UR4] ;  /* 0x00000004001879ee */ /* 0x000eb400082c0000 */
[----:B--2---:R-:W-:Y:S05]  /*a890*/  @!P0 BRA `(.L_x_134) ;  /* 0x0000000000408947 */ /* 0x004fea0003800000 */
[----:B------:R-:W2:Y:S01]  /*a8a0*/  LDCU.64 UR8, c[0x4][0x70] ;  /* 0x01000e00ff0877ac */ /* 0x000ea20008000a00 */
[----:B------:R-:W-:Y:S01]  /*a8b0*/  MOV R15, 0x0 ;  /* 0x00000000000f7802 */ /* 0x000fe20000000f00 */
[----:B------:R-:W-:Y:S02]  /*a8c0*/  HFMA2 R12, -RZ, RZ, 0, 5.9604644775390625e-08 ;  /* 0x00000001ff0c7431 */ /* 0x000fe400000001ff */
[----:B-1----:R-:W-:Y:S02]  /*a8d0*/  IMAD.MOV.U32 R8, RZ, RZ, 0x192 ;  /* 0x00000192ff087424 */ /* 0x002fe400078e00ff */
[----:B------:R-:W-:Y:S01]  /*a8e0*/  IMAD.MOV.U32 R13, RZ, RZ, RZ ;  /* 0x000000ffff0d7224 */ /* 0x000fe200078e00ff */
[----:B------:R-:W1:Y:S01]  /*a8f0*/  LDCU.64 UR6, c[0x4][0x78] ;  /* 0x01000f00ff0677ac */ /* 0x000e620008000a00 */
[----:B------:R-:W3:Y:S01]  /*a900*/  LDC.64 R14, c[0x4][R15] ;  /* 0x010000000f0e7b82 */ /* 0x000ee20000000a00 */
[----:B------:R-:W5:Y:S01]  /*a910*/  LDCU.64 UR4, c[0x4][0x10] ;  /* 0x01000200ff0477ac */ /* 0x000f620008000a00 */
[----:B--2---:R-:W-:Y:S01]  /*a920*/  MOV R5, UR9 ;  /* 0x0000000900057c02 */ /* 0x004fe20008000f00 */
[----:B------:R-:W-:Y:S01]  /*a930*/  IMAD.U32 R4, RZ, RZ, UR8 ;  /* 0x00000008ff047e24 */ /* 0x000fe2000f8e00ff */
[----:B-1----:R-:W-:Y:S01]  /*a940*/  MOV R7, UR7 ;  /* 0x0000000700077c02 */ /* 0x002fe20008000f00 */
[----:B------:R-:W-:Y:S01]  /*a950*/  IMAD.U32 R6, RZ, RZ, UR6 ;  /* 0x00000006ff067e24 */ /* 0x000fe2000f8e00ff */
[----:B-----5:R-:W-:Y:S01]  /*a960*/  MOV R11, UR5 ;  /* 0x00000005000b7c02 */ /* 0x020fe20008000f00 */
[----:B------:R-:W-:Y:S02]  /*a970*/  IMAD.U32 R10, RZ, RZ, UR4 ;  /* 0x00000004ff0a7e24 */ /* 0x000fe4000f8e00ff */
[----:B------:R-:W-:Y:S07]  /*a980*/  LEPC R20, `(.L_x_134) ;  /* 0x000000001014794e */ /* 0x000fee0000000000 */
[----:B---34-:R-:W-:Y:S05]  /*a990*/  CALL.ABS.NOINC R14 ;  /* 0x000000000e007343 */ /* 0x018fea0003c00000 */
.L_x_134:
[----:B------:R-:W-:Y:S05]  /*a9a0*/  WARPSYNC.ALL ;  /* 0x0000000000007948 */ /* 0x000fea0003800000 */
[----:B------:R-:W-:Y:S11]  /*a9b0*/  R2UR UR4, R92 ;  /* 0x000000005c0472ca */ /* 0x000ff600000e0000 */
[----:B------:R-:W-:Y:S02]  /*a9c0*/  @!UPT UIADD3 URZ, UPT, UPT, URZ, URZ, URZ ;  /* 0x000000fffffff290 */ /* 0x000fe4000fffe0ff */
[----:B------:R-:W2:Y:S02]  /*a9d0*/  LDTM.x32 R56, tmem[UR4+0x80] ;  /* 0x00008004003879ee */ /* 0x000ea400082c0000 */
[----:B--2---:R-:W-:Y:S01]  /*a9e0*/  NOP ;  /* 0x0000000000007918 */ /* 0x004fe20000000000 */
.L_x_132:
[----:B-12---:R-:W-:Y:S01]  /*a9f0*/  SHF.L.U32 R4, R168, 0x10, RZ ;  /* 0x00000010a8047819 */ /* 0x006fe200000006ff */
[----:B------:R-:W-:Y:S01]  /*aa00*/  FMUL R0, R130, R24 ;  /* 0x0000001882007220 */ /* 0x000fe20000400000 */
[----:B------:R-:W-:Y:S01]  /*aa10*/  LOP3.LUT R6, R168, 0xffff0000, RZ, 0xc0, !PT ;  /* 0xffff0000a8067812 */ /* 0x000fe200078ec0ff */
[C---:B------:R-:W-:Y:S01]  /*aa20*/  FMUL R3, R130.reuse, R25 ;  /* 0x0000001982037220 */ /* 0x040fe20000400000 */
[----:B------:R-:W-:Y:S01]  /*aa30*/  SHF.L.U32 R7, R169, 0x10, RZ ;  /* 0x00000010a9077819 */ /* 0x000fe200000006ff */
[----:B------:R-:W-:Y:S01]  /*aa40*/  FFMA R0, R133, R4, R0 ;  /* 0x0000000485007223 */ /* 0x000fe20000000000 */
[----:B------:R-:W-:Y:S01]  /*aa50*/  LOP3.LUT R8, R169, 0xffff0000, RZ, 0xc0, !PT ;  /* 0xffff0000a9087812 */ /* 0x000fe200078ec0ff */
[----:B------:R-:W-:Y:S01]  /*aa60*/  FMUL R4, R130, R26 ;  /* 0x0000001a82047220 */ /* 0x000fe20000400000 */
[C---:B------:R-:W-:Y:S01]  /*aa70*/  SHF.L.U32 R9, R170.reuse, 0x10, RZ ;  /* 0x00000010aa097819 */ /* 0x040fe200000006ff */
[----:B------:R-:W-:Y:S01]  /*aa80*/  FFMA R3, R133, R6, R3 ;  /* 0x0000000685037223 */ /* 0x000fe20000000003 */
[----:B------:R-:W-:Y:S01]  /*aa90*/  LOP3.LUT R10, R170, 0xffff0000, RZ, 0xc0, !PT ;  /* 0xffff0000aa0a7812 */ /* 0x000fe200078ec0ff */
[C---:B------:R-:W-:Y:S01]  /*aaa0*/  FMUL R5, R130.reuse, R27 ;  /* 0x0000001b82057220 */ /* 0x040fe20000400000 */
[C---:B------:R-:W-:Y:S01]  /*aab0*/  SHF.L.U32 R11, R171.reuse, 0x10, RZ ;  /* 0x00000010ab0b7819 */ /* 0x040fe200000006ff */
[C---:B------:R-:W-:Y:S01]  /*aac0*/  FMUL R6, R130.reuse, R28 ;  /* 0x0000001c82067220 */ /* 0x040fe20000400000 */
[----:B------:R-:W-:Y:S01]  /*aad0*/  LOP3.LUT R12, R171, 0xffff0000, RZ, 0xc0, !PT ;  /* 0xffff0000ab0c7812 */ /* 0x000fe200078ec0ff */
[----:B------:R-:W-:Y:S01]  /*aae0*/  FFMA R4, R133, R7, R4 ;  /* 0x0000000785047223 */ /* 0x000fe20000000004 */
[----:B------:R-:W-:Y:S01]  /*aaf0*/  ISETP.NE.AND P1, PT, R189, R16, PT ;  /* 0x00000010bd00720c */ /* 0x000fe20003f25270 */
[----:B------:R-:W-:Y:S01]  /*ab00*/  FFMA R5, R133, R8, R5 ;  /* 0x0000000885057223 */ /* 0x000fe20000000005 */
[----:B------:R-:W-:Y:S01]  /*ab10*/  F2FP.BF16.F32.PACK_AB R16, R3, R0 ;  /* 0x000000000310723e */ /* 0x000fe200000010ff */
[C---:B------:R-:W-:Y:S01]  /*ab20*/  FMUL R7, R130.reuse, R29 ;  /* 0x0000001d82077220 */ /* 0x040fe20000400000 */
[----:B------:R-:W-:Y:S01]  /*ab30*/  LOP3.LUT R14, R159, 0xffff0000, RZ, 0xc0, !PT ;  /* 0xffff00009f0e7812 */ /* 0x000fe200078ec0ff */
[----:B------:R-:W-:Y:S01]  /*ab40*/  FFMA R6, R133, R9, R6 ;  /* 0x0000000985067223 */ /* 0x000fe20000000006 */
[----:B------:R-:W-:Y:S01]  /*ab50*/  F2FP.BF16.F32.PACK_AB R17, R5, R4 ;  /* 0x000000040511723e */ /* 0x000fe200000010ff */
[----:B------:R-:W-:Y:S01]  /*ab60*/  FMUL R8, R130, R30 ;  /* 0x0000001e82087220 */ /* 0x000fe20000400000 */
[----:B------:R-:W-:Y:S01]  /*ab70*/  ISETP.NE.AND P2, PT, R194, RZ, PT ;  /* 0x000000ffc200720c */ /* 0x000fe20003f45270 */
[----:B------:R-:W-:Y:S01]  /*ab80*/  FMUL R9, R130, R31 ;  /* 0x0000001f82097220 */ /* 0x000fe20000400000 */
[----:B------:R-:W-:Y:S01]  /*ab90*/  ISETP.NE.AND P0, PT, R189, RZ, PT ;  /* 0x000000ffbd00720c */ /* 0x000fe20003f05270 */
[C---:B------:R-:W-:Y:S01]  /*aba0*/  FFMA R7, R133.reuse, R10, R7 ;  /* 0x0000000a85077223 */ /* 0x040fe20000000007 */
[C---:B------:R-:W-:Y:S01]  /*abb0*/  FFMA R8, R133.reuse, R11, R8 ;  /* 0x0000000b85087223 */ /* 0x040fe20000000008 */
[----:B------:R-:W-:Y:S01]  /*abc0*/  SHF.L.U32 R11, R164, 0x10, RZ ;  /* 0x00000010a40b7819 */ /* 0x000fe200000006ff */
[----:B------:R-:W-:Y:S01]  /*abd0*/  FFMA R9, R133, R12, R9 ;  /* 0x0000000c85097223 */ /* 0x000fe20000000009 */
[----:B------:R-:W-:Y:S01]  /*abe0*/  SHF.L.U32 R12, R166, 0x10, RZ ;  /* 0x00000010a60c7819 */ /* 0x000fe200000006ff */
[C---:B------:R-:W-:Y:S01]  /*abf0*/  FMUL R10, R130.reuse, R32 ;  /* 0x00000020820a7220 */ /* 0x040fe20000400000 */
[----:B------:R-:W-:Y:S01]  /*ac00*/  F2FP.BF16.F32.PACK_AB R18, R7, R6 ;  /* 0x000000060712723e */ /* 0x000fe200000010ff */
[----:B------:R-:W-:Y:S01]  /*ac10*/  FMUL R0, R130, R33 ;  /* 0x0000002182007220 */ /* 0x000fe20000400000 */
[----:B------:R-:W-:Y:S01]  /*ac20*/  F2FP.BF16.F32.PACK_AB R19, R9, R8 ;  /* 0x000000080913723e */ /* 0x000fe200000010ff */
[----:B------:R-:W-:Y:S01]  /*ac30*/  FFMA R10, R133, R11, R10 ;  /* 0x0000000b850a7223 */ /* 0x000fe2000000000a */
[----:B------:R-:W-:Y:S01]  /*ac40*/  LOP3.LUT R6, R164, 0xffff0000, RZ, 0xc0, !PT ;  /* 0xffff0000a4067812 */ /* 0x000fe200078ec0ff */
[C---:B------:R-:W-:Y:S01]  /*ac50*/  FMUL R3, R130.reuse, R34 ;  /* 0x0000002282037220 */ /* 0x040fe20000400000 */
[C---:B------:R-:W-:Y:S01]  /*ac60*/  SHF.L.U32 R8, R165.reuse, 0x10, RZ ;  /* 0x00000010a5087819 */ /* 0x040fe200000006ff */
[----:B------:R1:W-:Y:S01]  /*ac70*/  @!P1 STS.128 [R188+0x4000], R16 ;  /* 0x00400010bc009388 */ /* 0x0003e20000000c00 */
[----:B------:R-:W-:Y:S01]  /*ac80*/  LOP3.LUT R7, R165, 0xffff0000, RZ, 0xc0, !PT ;  /* 0xffff0000a5077812 */ /* 0x000fe200078ec0ff */
[----:B------:R-:W-:Y:S01]  /*ac90*/  FMUL R4, R130, R35 ;  /* 0x0000002382047220 */ /* 0x000fe20000400000 */
[----:B------:R-:W-:Y:S01]  /*aca0*/  LOP3.LUT R9, R166, 0xffff0000, RZ, 0xc0, !PT ;  /* 0xffff0000a6097812 */ /* 0x000fe200078ec0ff */
[C---:B------:R-:W-:Y:S01]  /*acb0*/  FMUL R5, R130.reuse, R36 ;  /* 0x0000002482057220 */ /* 0x040fe20000400000 */
[----:B------:R-:W-:Y:S01]  /*acc0*/  LOP3.LUT R11, R167, 0xffff0000, RZ, 0xc0, !PT ;  /* 0xffff0000a70b7812 */ /* 0x000fe200078ec0ff */
[C---:B------:R-:W-:Y:S01]  /*acd0*/  FFMA R0, R133.reuse, R6, R0 ;  /* 0x0000000685007223 */ /* 0x040fe20000000000 */
[C---:B------:R-:W-:Y:S01]  /*ace0*/  FFMA R3, R133.reuse, R8, R3 ;  /* 0x0000000885037223 */ /* 0x040fe20000000003 */
[C---:B------:R-:W-:Y:S01]  /*acf0*/  FFMA R4, R133.reuse, R7, R4 ;  /* 0x0000000785047223 */ /* 0x040fe20000000004 */
[----:B------:R-:W-:Y:S01]  /*ad00*/  FFMA R5, R133, R12, R5 ;  /* 0x0000000c85057223 */ /* 0x000fe20000000005 */
[----:B------:R-:W-:Y:S01]  /*ad10*/  SHF.L.U32 R12, R167, 0x10, RZ ;  /* 0x00000010a70c7819 */ /* 0x000fe200000006ff */
[----:B------:R-:W-:Y:S01]  /*ad20*/  FMUL R6, R130, R37 ;  /* 0x0000002582067220 */ /* 0x000fe20000400000 */
[----:B------:R-:W-:Y:S01]  /*ad30*/  F2FP.BF16.F32.PACK_AB R20, R0, R10 ;  /* 0x0000000a0014723e */ /* 0x000fe200000010ff */
[----:B------:R-:W-:Y:S01]  /*ad40*/  FMUL R7, R130, R38 ;  /* 0x0000002682077220 */ /* 0x000fe20000400000 */
[----:B------:R-:W-:Y:S01]  /*ad50*/  F2FP.BF16.F32.PACK_AB R21, R4, R3 ;  /* 0x000000030415723e */ /* 0x000fe200000010ff */
[----:B------:R-:W-:Y:S01]  /*ad60*/  FMUL R8, R130, R39 ;  /* 0x0000002782087220 */ /* 0x000fe20000400000 */
[----:B----4-:R-:W-:Y:S01]  /*ad70*/  SHF.L.U32 R3, R160, 0x10, RZ ;  /* 0x00000010a0037819 */ /* 0x010fe200000006ff */
[C---:B------:R-:W-:Y:S01]  /*ad80*/  FFMA R6, R133.reuse, R9, R6 ;  /* 0x0000000985067223 */ /* 0x040fe20000000006 */
[----:B------:R-:W-:Y:S01]  /*ad90*/  SHF.L.U32 R9, R162, 0x10, RZ ;  /* 0x00000010a2097819 */ /* 0x000fe200000006ff */
[----:B------:R-:W-:Y:S01]  /*ada0*/  FFMA R7, R133, R12, R7 ;  /* 0x0000000c85077223 */ /* 0x000fe20000000007 */
[----:B------:R-:W-:Y:S01]  /*adb0*/  LOP3.LUT R10, R157, 0xffff0000, RZ, 0xc0, !PT ;  /* 0xffff00009d0a7812 */ /* 0x000fe200078ec0ff */
[C---:B------:R-:W-:Y:S01]  /*adc0*/  FFMA R8, R133.reuse, R11, R8 ;  /* 0x0000000b85087223 */ /* 0x040fe20000000008 */
[----:B------:R-:W-:Y:S01]  /*add0*/  F2FP.BF16.F32.PACK_AB R22, R6, R5 ;  /* 0x000000050616723e */ /* 0x000fe200000010ff */
[----:B------:R-:W-:Y:S01]  /*ade0*/  FMUL R0, R130, R40 ;  /* 0x0000002882007220 */ /* 0x000fe20000400000 */
[----:B------:R-:W-:Y:S01]  /*adf0*/  LOP3.LUT R6, R160, 0xffff0000, RZ, 0xc0, !PT ;  /* 0xffff0000a0067812 */ /* 0x000fe200078ec0ff */
[----:B------:R-:W-:Y:S01]  /*ae00*/  FMUL R4, R130, R42 ;  /* 0x0000002a82047220 */ /* 0x000fe20000400000 */
[----:B------:R-:W-:Y:S01]  /*ae10*/  F2FP.BF16.F32.PACK_AB R23, R8, R7 ;  /* 0x000000070817723e */ /* 0x000fe200000010ff */
[----:B------:R-:W-:Y:S01]  /*ae20*/  FFMA R0, R133, R3, R0 ;  /* 0x0000000385007223 */ /* 0x000fe20000000000 */
[C---:B------:R-:W-:Y:S01]  /*ae30*/  SHF.L.U32 R7, R161.reuse, 0x10, RZ ;  /* 0x00000010a1077819 */ /* 0x040fe200000006ff */
[C---:B------:R-:W-:Y:S01]  /*ae40*/  FMUL R3, R130.reuse, R41 ;  /* 0x0000002982037220 */ /* 0x040fe20000400000 */
[----:B------:R-:W-:Y:S01]  /*ae50*/  LOP3.LUT R8, R161, 0xffff0000, RZ, 0xc0, !PT ;  /* 0xffff0000a1087812 */ /* 0x000fe200078ec0ff */
[----:B------:R-:W-:Y:S01]  /*ae60*/  FMUL R5, R130, R43 ;  /* 0x0000002b82057220 */ /* 0x000fe20000400000 */
[----:B------:R-:W-:Y:S01]  /*ae70*/  LOP3.LUT R12, R158, 0xffff0000, RZ, 0xc0, !PT ;  /* 0xffff00009e0c7812 */ /* 0x000fe200078ec0ff */
[----:B------:R-:W-:Y:S01]  /*ae80*/  FFMA R3, R133, R6, R3 ;  /* 0x0000000685037223 */ /* 0x000fe20000000003 */
[----:B------:R-:W-:Y:S01]  /*ae90*/  SHF.L.U32 R11, R159, 0x10, RZ ;  /* 0x000000109f0b7819 */ /* 0x000fe200000006ff */
[C---:B------:R-:W-:Y:S01]  /*aea0*/  FFMA R4, R133.reuse, R7, R4 ;  /* 0x0000000785047223 */ /* 0x040fe20000000004 */
        /* <DEDUP_REMOVED lines=60> */
[----:B------:R-:W-:Y:S01]  /*b270*/  FFMA R5, R133, R12, R5 ;  /* 0x0000000c85057223 */ /* 0x000fe20000000005 */
[----:B------:R-:W-:Y:S01]  /*b280*/  SHF.L.U32 R12, R155, 0x10, RZ ;  /* 0x000000109b0c7819 */ /* 0x000fe200000006ff */
[----:B------:R-:W-:Y:S01]  /*b290*/  FMUL R6, R130, R61 ;  /* 0x0000003d82067220 */ /* 0x000fe20000400000 */
[----:B------:R-:W-:Y:S01]  /*b2a0*/  F2FP.BF16.F32.PACK_AB R89, R4, R3 ;  /* 0x000000030459723e */ /* 0x000fe200000010ff */
[----:B------:R-:W-:Y:S01]  /*b2b0*/  FMUL R7, R130, R62 ;  /* 0x0000003e82077220 */ /* 0x000fe20000400000 */
[----:B------:R-:W-:Y:S01]  /*b2c0*/  SHF.L.U32 R3, R148, 0x10, RZ ;  /* 0x0000001094037819 */ /* 0x000fe200000006ff */
[----:B------:R-:W-:Y:S01]  /*b2d0*/  FMUL R8, R130, R63 ;  /* 0x0000003f82087220 */ /* 0x000fe20000400000 */
[----:B------:R-:W-:Y:S01]  /*b2e0*/  LOP3.LUT R14, R147, 0xffff0000, RZ, 0xc0, !PT ;  /* 0xffff0000930e7812 */ /* 0x000fe200078ec0ff */
        /* <DEDUP_REMOVED lines=8> */
[----:B------:R1:W-:Y:S01]  /*b370*/  @!P1 STS.128 [R195+0x4010], R20 ;  /* 0x00401014c3009388 */ /* 0x0003e20000000c00 */
[----:B------:R-:W-:Y:S01]  /*b380*/  F2FP.BF16.F32.PACK_AB R91, R8, R7 ;  /* 0x00000007085b723e */ /* 0x000fe200000010ff */
[----:B------:R-:W-:Y:S01]  /*b390*/  FFMA R0, R133, R3, R0 ;  /* 0x0000000385007223 */ /* 0x000fe20000000000 */
[C---:B------:R-:W-:Y:S01]  /*b3a0*/  SHF.L.U32 R7, R149.reuse, 0x10, RZ ;  /* 0x0000001095077819 */ /* 0x040fe200000006ff */
[C---:B------:R-:W-:Y:S01]  /*b3b0*/  FMUL R3, R130.reuse, R65 ;  /* 0x0000004182037220 */ /* 0x040fe20000400000 */
[----:B------:R-:W-:Y:S01]  /*b3c0*/  LOP3.LUT R8, R149, 0xffff0000, RZ, 0xc0, !PT ;  /* 0xffff000095087812 */ /* 0x000fe200078ec0ff */
[C---:B------:R-:W-:Y:S01]  /*b3d0*/  FMUL R4, R130.reuse, R66 ;  /* 0x0000004282047220 */ /* 0x040fe20000400000 */
[----:B------:R-:W-:Y:S01]  /*b3e0*/  SHF.L.U32 R11, R147, 0x10, RZ ;  /* 0x00000010930b7819 */ /* 0x000fe200000006ff */
[C---:B------:R-:W-:Y:S01]  /*b3f0*/  FMUL R5, R130.reuse, R67 ;  /* 0x0000004382057220 */ /* 0x040fe20000400000 */
[C---:B------:R-:W-:Y:S01]  /*b400*/  FFMA R3, R133.reuse, R6, R3 ;  /* 0x0000000685037223 */ /* 0x040fe20000000003 */
[C---:B------:R-:W-:Y:S01]  /*b410*/  FFMA R4, R133.reuse, R7, R4 ;  /* 0x0000000785047223 */ /* 0x040fe20000000004 */
[----:B------:R-:W-:Y:S01]  /*b420*/  FMUL R6, R130, R68 ;  /* 0x0000004482067220 */ /* 0x000fe20000400000 */
[----:B------:R-:W-:Y:S01]  /*b430*/  FFMA R5, R133, R8, R5 ;  /* 0x0000000885057223 */ /* 0x000fe20000000005 */
[----:B------:R-:W-:Y:S01]  /*b440*/  LOP3.LUT R8, R150, 0xffff0000, RZ, 0xc0, !PT ;  /* 0xffff000096087812 */ /* 0x000fe200078ec0ff */
[C---:B------:R-:W-:Y:S01]  /*b450*/  FMUL R7, R130.reuse, R69 ;  /* 0x0000004582077220 */ /* 0x040fe20000400000 */
[----:B--2---:R-:W-:Y:S01]  /*b460*/  F2FP.BF16.F32.PACK_AB R16, R3, R0 ;  /* 0x000000000310723e */ /* 0x004fe200000010ff */
[----:B------:R2:W-:Y:S01]  /*b470*/  @!P1 STS.128 [R188+0x5000], R88 ;  /* 0x00500058bc009388 */ /* 0x0005e20000000c00 */
[----:B------:R-:W-:Y:S01]  /*b480*/  F2FP.BF16.F32.PACK_AB R17, R5, R4 ;  /* 0x000000040511723e */ /* 0x000fe200000010ff */
[----:B------:R-:W-:Y:S01]  /*b490*/  FFMA R6, R133, R9, R6 ;  /* 0x0000000985067223 */ /* 0x000fe20000000006 */
[----:B------:R-:W-:Y:S01]  /*b4a0*/  SHF.L.U32 R5, R151, 0x10, RZ ;  /* 0x0000001097057819 */ /* 0x000fe200000006ff */
[----:B------:R-:W-:Y:S01]  /*b4b0*/  FFMA R7, R133, R8, R7 ;  /* 0x0000000885077223 */ /* 0x000fe20000000007 */
[----:B------:R-:W-:Y:S01]  /*b4c0*/  LOP3.LUT R8, R151, 0xffff0000, RZ, 0xc0, !PT ;  /* 0xffff000097087812 */ /* 0x000fe200078ec0ff */
[----:B------:R-:W-:Y:S01]  /*b4d0*/  FMUL R0, R130, R70 ;  /* 0x0000004682007220 */ /* 0x000fe20000400000 */
[----:B------:R-:W-:Y:S01]  /*b4e0*/  SHF.L.U32 R9, R140, 0x10, RZ ;  /* 0x000000108c097819 */ /* 0x000fe200000006ff */
[C---:B------:R-:W-:Y:S01]  /*b4f0*/  FMUL R3, R130.reuse, R71 ;  /* 0x0000004782037220 */ /* 0x040fe20000400000 */
[----:B------:R-:W-:Y:S01]  /*b500*/  F2FP.BF16.F32.PACK_AB R18, R7, R6 ;  /* 0x000000060712723e */ /* 0x000fe200000010ff */
[----:B------:R-:W-:Y:S01]  /*b510*/  FMUL R4, R130, R72 ;  /* 0x0000004882047220 */ /* 0x000fe20000400000 */
        /* <DEDUP_REMOVED lines=15> */
[C---:B------:R-:W-:Y:S01]  /*b610*/  FMUL R0, R130.reuse, R76 ;  /* 0x0000004c82007220 */ /* 0x040fe20000400000 */
[----:B-1----:R-:W-:Y:S01]  /*b620*/  F2FP.BF16.F32.PACK_AB R20, R5, R4 ;  /* 0x000000040514723e */ /* 0x002fe200000010ff */
[C---:B------:R-:W-:Y:S01]  /*b630*/  FMUL R3, R130.reuse, R77 ;  /* 0x0000004d82037220 */ /* 0x040fe20000400000 */
[----:B------:R-:W-:Y:S01]  /*b640*/  F2FP.BF16.F32.PACK_AB R21, R7, R6 ;  /* 0x000000060715723e */ /* 0x000fe200000010ff */
[----:B------:R2:W-:Y:S01]  /*b650*/  @!P1 STS.128 [R198+0x5010], R16 ;  /* 0x00501010c6009388 */ /* 0x0005e20000000c00 */
[----:B------:R-:W-:Y:S01]  /*b660*/  SHF.L.U32 R7, R143, 0x10, RZ ;  /* 0x000000108f077819 */ /* 0x000fe200000006ff */
[----:B------:R-:W-:Y:S01]  /*b670*/  FFMA R0, R133, R8, R0 ;  /* 0x0000000885007223 */ /* 0x000fe20000000000 */
[----:B------:R-:W-:Y:S01]  /*b680*/  LOP3.LUT R8, R143, 0xffff0000, RZ, 0xc0, !PT ;  /* 0xffff00008f087812 */ /* 0x000fe200078ec0ff */
        /* <DEDUP_REMOVED lines=28> */
[----:B------:R-:W-:Y:S02]  /*b850*/  F2FP.BF16.F32.PACK_AB R12, R0, R6 ;  /* 0x00000006000c723e */ /* 0x000fe400000010ff */
[----:B------:R-:W-:Y:S02]  /*b860*/  F2FP.BF16.F32.PACK_AB R13, R7, R3 ;  /* 0x00000003070d723e */ /* 0x000fe400000010ff */
[----:B------:R-:W-:Y:S02]  /*b870*/  F2FP.BF16.F32.PACK_AB R14, R5, R4 ;  /* 0x00000004050e723e */ /* 0x000fe400000010ff */
[----:B------:R-:W-:Y:S02]  /*b880*/  F2FP.BF16.F32.PACK_AB R15, R9, R8 ;  /* 0x00000008090f723e */ /* 0x000fe400000010ff */
[----:B------:R-:W-:Y:S02]  /*b890*/  MOV R0, UR46 ;  /* 0x0000002e00007c02 */ /* 0x000fe40008000f00 */
[----:B------:R-:W-:Y:S01]  /*b8a0*/  @P2 SHF.L.U32 R5, RZ, 0x1f, RZ ;  /* 0x0000001fff052819 */ /* 0x000fe200000006ff */
[----:B------:R2:W-:Y:S01]  /*b8b0*/  @!P1 STS.128 [R195+0x5010], R12 ;  /* 0x0050100cc3009388 */ /* 0x0005e20000000c00 */
[----:B------:R-:W-:Y:S04]  /*b8c0*/  @P2 LEA R0, R0, UR44, 0x3 ;  /* 0x0000002c00002c11 */ /* 0x000fe8000f8e18ff */
[----:B------:R-:W-:Y:S02]  /*b8d0*/  @P2 IADD3 R3, PT, PT, R0, 0x50, RZ ;  /* 0x0000005000032810 */ /* 0x000fe40007ffe0ff */
[----:B------:R-:W-:Y:S01]  /*b8e0*/  LEA R0, R137, UR44, 0x3 ;  /* 0x0000002c89007c11 */ /* 0x000fe2000f8e18ff */
[----:B------:R-:W-:Y:S01]  /*b8f0*/  @!PT LDS RZ, [RZ] ;  /* 0x00000000fffff984 */ /* 0x000fe20000000800 */
[----:B------:R-:W-:Y:S01]  /*b900*/  @!PT LDS RZ, [RZ] ;  /* 0x00000000fffff984 */ /* 0x000fe20000000800 */
[----:B------:R-:W-:Y:S01]  /*b910*/  @!PT LDS RZ, [RZ] ;  /* 0x00000000fffff984 */ /* 0x000fe20000000800 */
[----:B------:R-:W-:Y:S01]  /*b920*/  @!PT LDS RZ, [RZ] ;  /* 0x00000000fffff984 */ /* 0x000fe20000000800 */
[----:B------:R1:W-:Y:S06]  /*b930*/  MEMBAR.ALL.CTA ;  /* 0x0000000000007992 */ /* 0x0003ec0000008000 */
[----:B-1----:R-:W1:Y:S02]  /*b940*/  FENCE.VIEW.ASYNC.S ;  /* 0x00000000000073c6 */ /* 0x002e640000000000 */
[----:B------:R-:W-:Y:S05]  /*b950*/  WARPSYNC.ALL ;  /* 0x0000000000007948 */ /* 0x000fea0003800000 */
[----:B------:R-:W-:Y:S01]  /*b960*/  BSSY.RECONVERGENT B0, `(.L_x_135) ;  /* 0x0000010000007945 */ /* 0x000fe20003800200 */
[----:B------:R-:W-:Y:S01]  /*b970*/  @P2 PRMT R3, R200, 0x654, R3 ;  /* 0x00000654c8032816 */ /* 0x000fe20000000003 */
[----:B-1----:R-:W-:Y:S06]  /*b980*/  BAR.SYNC.DEFER_BLOCKING 0x1, 0x80 ;  /* 0x0042000000007b1d */ /* 0x002fec0000010000 */
[----:B------:R-:W-:Y:S05]  /*b990*/  @P0 BRA `(.L_x_136) ;  /* 0x0000000000300947 */ /* 0x000fea0003800000 */
[----:B------:R-:W-:Y:S02]  /*b9a0*/  UIADD3 UR4, UP0, UPT, UR54, 0xa80, URZ ;  /* 0x00000a8036047890 */ /* 0x000fe4000ff1e0ff */
[----:B------:R-:W-:Y:S02]  /*b9b0*/  UIADD3 UR48, UPT, UPT, UR44, 0x4200, URZ ;  /* 0x000042002c307890 */ /* 0x000fe4000fffe0ff */
[----:B------:R-:W-:Y:S01]  /*b9c0*/  UIADD3.X UR5, UPT, UPT, URZ, UR55, URZ, UP0, !UPT ;  /* 0x00000037ff057290 */ /* 0x000fe200087fe4ff */
[----:B------:R-:W-:Y:S01]  /*b9d0*/  UMOV UR51, UR36 ;  /* 0x0000002400337c82 */ /* 0x000fe20008000000 */
[----:B------:R-:W-:Y:S02]  /*b9e0*/  UIADD3 UR9, UPT, UPT, UR49, 0x80, URZ ;  /* 0x0000008031097890 */ /* 0x000fe4000fffe0ff */
[----:B------:R-:W-:Y:S01]  /*b9f0*/  UIADD3 UR8, UPT, UPT, UR44, 0x5200, URZ ;  /* 0x000052002c087890 */ /* 0x000fe2000fffe0ff */
[----:B------:R-:W-:Y:S01]  /*ba00*/  UMOV UR10, UR50 ;  /* 0x00000032000a7c82 */ /* 0x000fe20008000000 */
[----:B------:R-:W-:Y:S03]  /*ba10*/  UMOV UR11, UR36 ;  /* 0x00000024000b7c82 */ /* 0x000fe60008000000 */
[----:B------:R1:W-:Y:S04]  /*ba20*/  UTMASTG.3D [UR48], [UR4] ;  /* 0x00000030040073b5 */ /* 0x0003e80008010000 */
[----:B------:R1:W-:Y:S01]  /*ba30*/  UTMASTG.3D [UR8], [UR4] ;  /* 0x00000008040073b5 */ /* 0x0003e20008010000 */
[----:B------:R0:W-:Y:S01]  /*ba40*/  UTMACMDFLUSH ;  /* 0x00000000000079b7 */ /* 0x0001e20000000000 */
[----:B-1----:R-:W-:Y:S04]  /*ba50*/  DEPBAR.LE SB0, 0x1 ;  /* 0x000080400000791a */ /* 0x002fe80000000000 */
.L_x_136:
[----:B------:R-:W-:Y:S05]  /*ba60*/  BSYNC.RECONVERGENT B0 ;  /* 0x0000000000007941 */ /* 0x000fea0003800200 */
.L_x_135:
[----:B------:R-:W-:Y:S01]  /*ba70*/  BAR.SYNC.DEFER_BLOCKING 0x1, 0x80 ;  /* 0x0042000000007b1d */ /* 0x000fe20000010000 */
[----:B------:R-:W-:Y:S01]  /*ba80*/  UIADD3 UR4, UPT, UPT, UR46, 0x1, URZ ;  /* 0x000000012e047890 */ /* 0x000fe2000fffe0ff */
[----:B--2---:R-:W-:Y:S03]  /*ba90*/  HFMA2 R16, -RZ, RZ, 0, 0 ;  /* 0x00000000ff107431 */ /* 0x004fe600000001ff */
[----:B------:R-:W-:Y:S04]  /*baa0*/  UISETP.NE.AND UP0, UPT, UR4, 0x4, UPT ;  /* 0x000000040400788c */ /* 0x000fe8000bf05270 */
[----:B------:R-:W-:Y:S01]  /*bab0*/  USEL UR47, UR4, URZ, UP0 ;  /* 0x000000ff042f7287 */ /* 0x000fe20008000000 */
[----:B------:R1:W-:Y:S01]  /*bac0*/  @P2 SYNCS.ARRIVE.TRANS64.RED.A1T0 RZ, [R3+URZ], RZ ;  /* 0x000000ff03ff29a7 */ /* 0x0003e200081004ff */
[----:B------:R-:W-:Y:S01]  /*bad0*/  BSSY B1, `(.L_x_137) ;  /* 0x000001e000017945 */ /* 0x000fe20003800000 */
[----:B------:R-:W2:Y:S02]  /*bae0*/  @P2 SYNCS.PHASECHK.TRANS64.TRYWAIT P0, [R0+URZ+0x30], R5 ;  /* 0x00003005000025a7 */ /* 0x000ea400080011ff */
        /* <DEDUP_REMOVED lines=13> */
.L_x_140:
[----:B------:R-:W-:Y:S05]  /*bbc0*/  BSYNC B0 ;  /* 0x0000000000007941 */ /* 0x000fea0003800000 */
.L_x_139:
[----:B------:R-:W-:Y:S01]  /*bbd0*/  ISETP.NE.AND P0, PT, R199, RZ, PT ;  /* 0x000000ffc700720c */ /* 0x000fe20003f05270 */
[----:B------:R-:W-:Y:S11]  /*bbe0*/  VIADD R137, R137, 0x1 ;  /* 0x0000000189897836 */ /* 0x000ff60000000000 */
[----:B------:R-:W-:Y:S01]  /*bbf0*/  @!UPT UIADD3 URZ, UPT, UPT, URZ, URZ, URZ ;  /* 0x000000fffffff290 */ /* 0x000fe2000fffe0ff */
[----:B------:R2:W4:Y:S04]  /*bc00*/  @P0 LDS.128 R160, [R4+0x20] ;  /* 0x0000200004a00984 */ /* 0x0005280000000c00 */
[----:B------:R2:W1:Y:S04]  /*bc10*/  @P0 LDS.128 R140, [R4+0x1020] ;  /* 0x00102000048c0984 */ /* 0x0004680000000c00 */
[----:B------:R2:W1:Y:S04]  /*bc20*/  @P0 LDS.128 R168, [R8] ;  /* 0x0000000008a80984 */ /* 0x0004680000000c00 */
[----:B------:R2:W1:Y:S04]  /*bc30*/  @P0 LDS.128 R152, [R8+0x1000] ;  /* 0x0010000008980984 */ /* 0x0004680000000c00 */
[----:B------:R2:W1:Y:S04]  /*bc40*/  @P0 LDS.128 R164, [R6+0x10] ;  /* 0x0000100006a40984 */ /* 0x0004680000000c00 */
[----:B------:R2:W1:Y:S04]  /*bc50*/  @P0 LDS.128 R148, [R6+0x1010] ;  /* 0x0010100006940984 */ /* 0x0004680000000c00 */
[----:B------:R2:W1:Y:S04]  /*bc60*/  @P0 LDS.128 R156, [R3+0x10] ;  /* 0x00001000039c0984 */ /* 0x0004680000000c00 */
[----:B------:R2:W1:Y:S01]  /*bc70*/  @P0 LDS.128 R144, [R3+0x1010] ;  /* 0x0010100003900984 */ /* 0x0004620000000c00 */
[C---:B------:R-:W-:Y:S04]  /*bc80*/  ISETP.NE.AND P0, PT, R137.reuse, 0x4, PT ;  /* 0x000000048900780c */ /* 0x040fe80003f05270 */
[----:B------:R-:W-:Y:S02]  /*bc90*/  SEL R137, R137, RZ, P0 ;  /* 0x000000ff89897207 */ /* 0x000fe40000000000 */
[----:B------:R-:W-:Y:S02]  /*bca0*/  SEL R16, RZ, 0x1, P0 ;  /* 0x00000001ff107807 */ /* 0x000fe40000000000 */
.L_x_138:
[----:B------:R-:W-:Y:S05]  /*bcb0*/  BSYNC B1 ;  /* 0x0000000000017941 */ /* 0x000fea0003800000 */
.L_x_137:
[----:B------:R-:W-:Y:S05]  /*bcc0*/  VIADD R92, R92, 0x400000 ;  /* 0x004000005c5c7836 */ /* 0x000fea0000000000 */
[----:B-1----:R-:W-:Y:S04]  /*bcd0*/  SHF.R.U32.HI R0, RZ, 0x15, R92 ;  /* 0x00000015ff007819 */ /* 0x002fe8000001165c */
[----:B------:R-:W-:Y:S04]  /*bce0*/  LOP3.LUT R18, R0, 0x3, RZ, 0xc0, !PT ;  /* 0x0000000300127812 */ /* 0x000fe800078ec0ff */
[----:B------:R-:W-:Y:S11]  /*bcf0*/  ISETP.NE.AND P0, PT, R189, R18, PT ;  /* 0x00000012bd00720c */ /* 0x000ff60003f05270 */
[----:B------:R-:W-:Y:S02]  /*bd00*/  @!UPT UIADD3 URZ, UPT, UPT, URZ, URZ, URZ ;  /* 0x000000fffffff290 */ /* 0x000fe4000fffe0ff */
[----:B------:R-:W-:Y:S05]  /*bd10*/  @P0 BRA `(.L_x_142) ;  /* 0x0000000000bc0947 */ /* 0x000fea0003800000 */
[----:B------:R-:W-:Y:S11]  /*bd20*/  LOP3.LUT P0, RZ, R0, 0x3, R177, 0x48, !PT ;  /* 0x0000000300ff7812 */ /* 0x000ff600078048b1 */
[----:B------:R-:W-:Y:S02]  /*bd30*/  @!UPT UIADD3 URZ, UPT, UPT, URZ, URZ, URZ ;  /* 0x000000fffffff290 */ /* 0x000fe4000fffe0ff */
[----:B------:R-:W-:Y:S05]  /*bd40*/  @!P0 BRA `(.L_x_143) ;  /* 0x0000000000408947 */ /* 0x000fea0003800000 */
[----:B------:R-:W1:Y:S01]  /*bd50*/  LDCU.64 UR8, c[0x4][0x70] ;  /* 0x01000e00ff0877ac */ /* 0x000e620008000a00 */
[----:B------:R-:W-:Y:S01]  /*bd60*/  MOV R15, 0x0 ;  /* 0x00000000000f7802 */ /* 0x000fe20000000f00 */
[----:B------:R-:W-:Y:S02]  /*bd70*/  HFMA2 R12, -RZ, RZ, 0, 5.9604644775390625e-08 ;  /* 0x00000001ff0c7431 */ /* 0x000fe400000001ff */
[----:B--2---:R-:W-:Y:S02]  /*bd80*/  IMAD.MOV.U32 R8, RZ, RZ, 0x192 ;  /* 0x00000192ff087424 */ /* 0x004fe400078e00ff */
[----:B------:R-:W-:Y:S01]  /*bd90*/  IMAD.MOV.U32 R13, RZ, RZ, RZ ;  /* 0x000000ffff0d7224 */ /* 0x000fe200078e00ff */
[----:B------:R-:W2:Y:S01]  /*bda0*/  LDCU.64 UR6, c[0x4][0x78] ;  /* 0x01000f00ff0677ac */ /* 0x000ea20008000a00 */
[----:B------:R-:W3:Y:S01]  /*bdb0*/  LDC.64 R14, c[0x4][R15] ;  /* 0x010000000f0e7b82 */ /* 0x000ee20000000a00 */
[----:B------:R-:W5:Y:S01]  /*bdc0*/  LDCU.64 UR4, c[0x4][0x10] ;  /* 0x01000200ff0477ac */ /* 0x000f620008000a00 */
[----:B-1----:R-:W-:Y:S01]  /*bdd0*/  MOV R5, UR9 ;  /* 0x0000000900057c02 */ /* 0x002fe20008000f00 */
[----:B------:R-:W-:Y:S01]  /*bde0*/  IMAD.U32 R4, RZ, RZ, UR8 ;  /* 0x00000008ff047e24 */ /* 0x000fe2000f8e00ff */
[----:B--2---:R-:W-:Y:S01]  /*bdf0*/  MOV R7, UR7 ;  /* 0x0000000700077c02 */ /* 0x004fe20008000f00 */
[----:B------:R-:W-:Y:S01]  /*be00*/  IMAD.U32 R6, RZ, RZ, UR6 ;  /* 0x00000006ff067e24 */ /* 0x000fe2000f8e00ff */
[----:B-----5:R-:W-:Y:S01]  /*be10*/  MOV R11, UR5 ;  /* 0x00000005000b7c02 */ /* 0x020fe20008000f00 */
[----:B------:R-:W-:Y:S02]  /*be20*/  IMAD.U32 R10, RZ, RZ, UR4 ;  /* 0x00000004ff0a7e24 */ /* 0x000fe4000f8e00ff */
[----:B------:R-:W-:Y:S07]  /*be30*/  LEPC R20, `(.L_x_143) ;  /* 0x000000001014794e */ /* 0x000fee0000000000 */
[----:B---34-:R-:W-:Y:S05]  /*be40*/  CALL.ABS.NOINC R14 ;  /* 0x000000000e007343 */ /* 0x018fea0003c00000 */
.L_x_143:
[----:B------:R-:W-:Y:S05]  /*be50*/  WARPSYNC.ALL ;  /* 0x0000000000007948 */ /* 0x000fea0003800000 */
[C---:B------:R-:W-:Y:S01]  /*be60*/  R2UR UR4, R92.reuse ;  /* 0x000000005c0472ca */ /* 0x040fe200000e0000 */
[----:B------:R-:W-:Y:S05]  /*be70*/  VIADD R0, R92, 0x80 ;  /* 0x000000805c007836 */ /* 0x000fea0000000000 */
[----:B------:R-:W-:Y:S04]  /*be80*/  SHF.R.U32.HI R0, RZ, 0x15, R0 ;  /* 0x00000015ff007819 */ /* 0x000fe80000011600 */
[----:B------:R-:W-:Y:S03]  /*be90*/  LOP3.LUT P0, RZ, R0, 0x3, R177, 0x48, !PT ;  /* 0x0000000300ff7812 */ /* 0x000fe600078048b1 */
[----:B------:R-:W1:Y:S10]  /*bea0*/  LDTM.x32 R24, tmem[UR4] ;  /* 0x00000004001879ee */ /* 0x000e7400082c0000 */
[----:B-1----:R-:W-:Y:S05]  /*beb0*/  @!P0 BRA `(.L_x_144) ;  /* 0x0000000000408947 */ /* 0x002fea0003800000 */
        /* <DEDUP_REMOVED lines=16> */
.L_x_144:
[----:B------:R-:W-:Y:S05]  /*bfc0*/  WARPSYNC.ALL ;  /* 0x0000000000007948 */ /* 0x000fea0003800000 */
[----:B------:R-:W-:Y:S11]  /*bfd0*/  R2UR UR4, R92 ;  /* 0x000000005c0472ca */ /* 0x000ff600000e0000 */
[----:B------:R-:W-:Y:S02]  /*bfe0*/  @!UPT UIADD3 URZ, UPT, UPT, URZ, URZ, URZ ;  /* 0x000000fffffff290 */ /* 0x000fe4000fffe0ff */
[----:B------:R-:W1:Y:S02]  /*bff0*/  LDTM.x32 R56, tmem[UR4+0x80] ;  /* 0x00008004003879ee */ /* 0x000e6400082c0000 */
[----:B-1----:R-:W-:Y:S01]  /*c000*/  NOP ;  /* 0x0000000000007918 */ /* 0x002fe20000000000 */
.L_x_142:
[----:B--2---:R-:W-:Y:S01]  /*c010*/  SHF.L.U32 R4, R168, 0x10, RZ ;  /* 0x00000010a8047819 */ /* 0x004fe200000006ff */
        /* <DEDUP_REMOVED lines=234> */
[----:B------:R-:W-:Y:S01]  /*cec0*/  LEA R8, R137, UR44, 0x3 ;  /* 0x0000002c89087c11 */ /* 0x000fe2000f8e18ff */
[----:B------:R2:W-:Y:S01]  /*ced0*/  @!P1 STS.128 [R195+0x7010], R12 ;  /* 0x0070100cc3009388 */ /* 0x0005e20000000c00 */
[----:B------:R-:W-:Y:S02]  /*cee0*/  @P2 LEA R0, R0, UR44, 0x3 ;  /* 0x0000002c00002c11 */ /* 0x000fe4000f8e18ff */
[----:B------:R-:W-:Y:S02]  /*cef0*/  @P2 SHF.L.U32 R5, R16, 0x1f, RZ ;  /* 0x0000001f10052819 */ /* 0x000fe400000006ff */
[----:B------:R-:W-:Y:S01]  /*cf00*/  @P2 IADD3 R3, PT, PT, R0, 0x50, RZ ;  /* 0x0000005000032810 */ /* 0x000fe20007ffe0ff */
        /* <DEDUP_REMOVED lines=13> */
[----:B------:R-:W-:Y:S02]  /*cfe0*/  UIADD3 UR8, UPT, UPT, UR44, 0x6200, URZ ;  /* 0x000062002c087890 */ /* 0x000fe4000fffe0ff */
[----:B------:R-:W-:Y:S01]  /*cff0*/  UIADD3.X UR5, UPT, UPT, URZ, UR55, URZ, UP0, !UPT ;  /* 0x00000037ff057290 */ /* 0x000fe200087fe4ff */
[----:B------:R-:W-:Y:S01]  /*d000*/  UMOV UR9, UR49 ;  /* 0x0000003100097c82 */ /* 0x000fe20008000000 */
[----:B------:R-:W-:Y:S01]  /*d010*/  UMOV UR11, UR36 ;  /* 0x00000024000b7c82 */ /* 0x000fe20008000000 */
[----:B------:R-:W-:Y:S02]  /*d020*/  UIADD3 UR13, UPT, UPT, UR49, 0x80, URZ ;  /* 0x00000080310d7890 */ /* 0x000fe4000fffe0ff */
[----:B------:R-:W-:Y:S01]  /*d030*/  UIADD3 UR12, UPT, UPT, UR44, 0x7200, URZ ;  /* 0x000072002c0c7890 */ /* 0x000fe2000fffe0ff */
[----:B------:R-:W-:Y:S03]  /*d040*/  UMOV UR15, UR36 ;  /* 0x00000024000f7c82 */ /* 0x000fe60008000000 */
[----:B------:R1:W-:Y:S01]  /*d050*/  UTMASTG.3D [UR8], [UR4] ;  /* 0x00000008040073b5 */ /* 0x0003e20008010000 */
[----:B------:R-:W-:Y:S04]  /*d060*/  UMOV UR14, UR10 ;  /* 0x0000000a000e7c82 */ /* 0x000fe80008000000 */
[----:B------:R1:W-:Y:S01]  /*d070*/  UTMASTG.3D [UR12], [UR4] ;  /* 0x0000000c040073b5 */ /* 0x0003e20008010000 */
[----:B------:R0:W-:Y:S01]  /*d080*/  UTMACMDFLUSH ;  /* 0x00000000000079b7 */ /* 0x0001e20000000000 */
[----:B-1----:R-:W-:Y:S04]  /*d090*/  DEPBAR.LE SB0, 0x1 ;  /* 0x000080400000791a */ /* 0x002fe80000000000 */
.L_x_146:
[----:B------:R-:W-:Y:S05]  /*d0a0*/  BSYNC.RECONVERGENT B0 ;  /* 0x0000000000007941 */ /* 0x000fea0003800200 */
.L_x_145:
        /* <DEDUP_REMOVED lines=9> */
[----:B------:R-:W4:Y:S01]  /*d140*/  @P2 SYNCS.PHASECHK.TRANS64.TRYWAIT P0, [R8+URZ+0x30], R5 ;  /* 0x00003005080025a7 */ /* 0x000f2200080011ff */
[----:B------:R-:W-:Y:S01]  /*d150*/  VIADD R17, R131, UR4 ;  /* 0x0000000483117c36 */ /* 0x000fe20008000000 */
[----:B------:R-:W-:Y:S04]  /*d160*/  USEL UR46, UR5, URZ, UP0 ;  /* 0x000000ff052e7287 */ /* 0x000fe80008000000 */
[----:B------:R-:W-:Y:S04]  /*d170*/  SHF.R.U32.HI R10, RZ, 0x15, R17 ;  /* 0x00000015ff0a7819 */ /* 0x000fe80000011611 */
[----:B------:R-:W-:Y:S02]  /*d180*/  LOP3.LUT R18, R10, 0x3, RZ, 0xc0, !PT ;  /* 0x000000030a127812 */ /* 0x000fe400078ec0ff */
[----:B----4-:R-:W-:Y:S01]  /*d190*/  @P2 SEL R138, RZ, 0x1, !P0 ;  /* 0x00000001ff8a2807 */ /* 0x010fe20004000000 */
        /* <DEDUP_REMOVED lines=9> */
[----:B------:R-:W-:Y:S04]  /*d230*/  SHF.L.U32 R5, R16, 0x1f, RZ ;  /* 0x0000001f10057819 */ /* 0x000fe800000006ff */
[----:B------:R-:W1:Y:S02]  /*d240*/  SYNCS.PHASECHK.TRANS64.TRYWAIT P0, [R8+URZ+0x30], R5 ;  /* 0x00003005080075a7 */ /* 0x000e6400080011ff */
[----:B-1----:R-:W-:Y:S05]  /*d250*/  @!P0 BRA `(.L_x_151) ;  /* 0x00000064009c8947 */ /* 0x002fea0003800000 */
.L_x_150:
[----:B------:R-:W-:Y:S05]  /*d260*/  BSYNC B0 ;  /* 0x0000000000007941 */ /* 0x000fea0003800000 */
.L_x_149:
[----:B------:R-:W-:Y:S01]  /*d270*/  ISETP.NE.AND P0, PT, R199, RZ, PT ;  /* 0x000000ffc700720c */ /* 0x000fe20003f05270 */
[----:B------:R-:W-:Y:S11]  /*d280*/  VIADD R137, R137, 0x1 ;  /* 0x0000000189897836 */ /* 0x000ff60000000000 */
[----:B------:R-:W-:Y:S01]  /*d290*/  @!UPT UIADD3 URZ, UPT, UPT, URZ, URZ, URZ ;  /* 0x000000fffffff290 */ /* 0x000fe2000fffe0ff */
[----:B------:R4:W2:Y:S04]  /*d2a0*/  @P0 LDS.128 R160, [R3+0x20] ;  /* 0x0000200003a00984 */ /* 0x0008a80000000c00 */
[----:B------:R4:W2:Y:S04]  /*d2b0*/  @P0 LDS.128 R140, [R3+0x1020] ;  /* 0x00102000038c0984 */ /* 0x0008a80000000c00 */
[----:B------:R4:W2:Y:S04]  /*d2c0*/  @P0 LDS.128 R168, [R6] ;  /* 0x0000000006a80984 */ /* 0x0008a80000000c00 */
[----:B------:R4:W2:Y:S04]  /*d2d0*/  @P0 LDS.128 R152, [R6+0x1000] ;  /* 0x0010000006980984 */ /* 0x0008a80000000c00 */
[----:B------:R4:W2:Y:S04]  /*d2e0*/  @P0 LDS.128 R164, [R4+0x10] ;  /* 0x0000100004a40984 */ /* 0x0008a80000000c00 */
[----:B------:R4:W2:Y:S04]  /*d2f0*/  @P0 LDS.128 R148, [R4+0x1010] ;  /* 0x0010100004940984 */ /* 0x0008a80000000c00 */
[----:B------:R4:W2:Y:S04]  /*d300*/  @P0 LDS.128 R156, [R0+0x10] ;  /* 0x00001000009c0984 */ /* 0x0008a80000000c00 */
[----:B------:R4:W2:Y:S01]  /*d310*/  @P0 LDS.128 R144, [R0+0x1010] ;  /* 0x0010100000900984 */ /* 0x0008a20000000c00 */
[C---:B------:R-:W-:Y:S04]  /*d320*/  ISETP.NE.AND P0, PT, R137.reuse, 0x4, PT ;  /* 0x000000048900780c */ /* 0x040fe80003f05270 */
[----:B-1----:R-:W-:Y:S02]  /*d330*/  SEL R5, RZ, 0x1, P0 ;  /* 0x00000001ff057807 */ /* 0x002fe40000000000 */
[----:B------:R-:W-:Y:S02]  /*d340*/  SEL R137, R137, RZ, P0 ;  /* 0x000000ff89897207 */ /* 0x000fe40000000000 */
[----:B------:R-:W-:Y:S02]  /*d350*/  LOP3.LUT R16, R16, R5, RZ, 0x3c, !PT ;  /* 0x0000000510107212 */ /* 0x000fe400078e3cff */
.L_x_148:
[----:B------:R-:W-:Y:S05]  /*d360*/  BSYNC B1 ;  /* 0x0000000000017941 */ /* 0x000fea0003800000 */
.L_x_147:
[----:B------:R-:W-:Y:S11]  /*d370*/  ISETP.NE.AND P0, PT, R189, R18, PT ;  /* 0x00000012bd00720c */ /* 0x000ff60003f05270 */
[----:B------:R-:W-:Y:S02]  /*d380*/  @!UPT UIADD3 URZ, UPT, UPT, URZ, URZ, URZ ;  /* 0x000000fffffff290 */ /* 0x000fe4000fffe0ff */
[----:B------:R-:W-:Y:S05]  /*d390*/  @P0 BRA `(.L_x_152) ;  /* 0x0000000000bc0947 */ /* 0x000fea0003800000 */
[----:B------:R-:W-:Y:S11]  /*d3a0*/  LOP3.LUT P0, RZ, R10, 0x3, R177, 0x48, !PT ;  /* 0x000000030aff7812 */ /* 0x000ff600078048b1 */
[----:B------:R-:W-:Y:S02]  /*d3b0*/  @!UPT UIADD3 URZ, UPT, UPT, URZ, URZ, URZ ;  /* 0x000000fffffff290 */ /* 0x000fe4000fffe0ff */
[----:B------:R-:W-:Y:S05]  /*d3c0*/  @!P0 BRA `(.L_x_153) ;  /* 0x0000000000408947 */ /* 0x000fea0003800000 */
[----:B------:R-:W1:Y:S01]  /*d3d0*/  LDCU.64 UR8, c[0x4][0x70] ;  /* 0x01000e00ff0877ac */ /* 0x000e620008000a00 */
[----:B--2---:R-:W-:Y:S01]  /*d3e0*/  MOV R15, 0x0 ;  /* 0x00000000000f7802 */ /* 0x004fe20000000f00 */
[----:B------:R-:W-:Y:S02]  /*d3f0*/  HFMA2 R12, -RZ, RZ, 0, 5.9604644775390625e-08 ;  /* 0x00000001ff0c7431 */ /* 0x000fe400000001ff */
[----:B------:R-:W-:Y:S02]  /*d400*/  IMAD.MOV.U32 R8, RZ, RZ, 0x192 ;  /* 0x00000192ff087424 */ /* 0x000fe400078e00ff */
[----:B------:R-:W-:Y:S01]  /*d410*/  IMAD.MOV.U32 R13, RZ, RZ, RZ ;  /* 0x000000ffff0d7224 */ /* 0x000fe200078e00ff */
[----:B------:R-:W2:Y:S01]  /*d420*/  LDCU.64 UR6, c[0x4][0x78] ;  /* 0x01000f00ff0677ac */ /* 0x000ea20008000a00 */
[----:B------:R-:W3:Y:S01]  /*d430*/  LDC.64 R14, c[0x4][R15] ;  /* 0x010000000f0e7b82 */ /* 0x000ee20000000a00 */
[----:B------:R-:W5:Y:S01]  /*d440*/  LDCU.64 UR4, c[0x4][0x10] ;  /* 0x01000200ff0477ac */ /* 0x000f620008000a00 */
[----:B-1----:R-:W-:Y:S01]  /*d450*/  MOV R5, UR9 ;  /* 0x0000000900057c02 */ /* 0x002fe20008000f00 */
[----:B----4-:R-:W-:Y:S01]  /*d460*/  IMAD.U32 R4, RZ, RZ, UR8 ;  /* 0x00000008ff047e24 */ /* 0x010fe2000f8e00ff */
[----:B--2---:R-:W-:Y:S01]  /*d470*/  MOV R7, UR7 ;  /* 0x0000000700077c02 */ /* 0x004fe20008000f00 */
[----:B------:R-:W-:Y:S01]  /*d480*/  IMAD.U32 R6, RZ, RZ, UR6 ;  /* 0x00000006ff067e24 */ /* 0x000fe2000f8e00ff */
[----:B-----5:R-:W-:Y:S01]  /*d490*/  MOV R11, UR5 ;  /* 0x00000005000b7c02 */ /* 0x020fe20008000f00 */
[----:B------:R-:W-:Y:S02]  /*d4a0*/  IMAD.U32 R10, RZ, RZ, UR4 ;  /* 0x00000004ff0a7e24 */ /* 0x000fe4000f8e00ff */
[----:B------:R-:W-:Y:S07]  /*d4b0*/  LEPC R20, `(.L_x_153) ;  /* 0x000000001014794e */ /* 0x000fee0000000000 */
[----:B---3--:R-:W-:Y:S05]  /*d4c0*/  CALL.ABS.NOINC R14 ;  /* 0x000000000e007343 */ /* 0x008fea0003c00000 */
.L_x_153:
[----:B------:R-:W-:Y:S05]  /*d4d0*/  WARPSYNC.ALL ;  /* 0x0000000000007948 */ /* 0x000fea0003800000 */
[C---:B------:R-:W-:Y:S01]  /*d4e0*/  R2UR UR4, R17.reuse ;  /* 0x00000000110472ca */ /* 0x040fe200000e0000 */
[----:B----4-:R-:W-:Y:S05]  /*d4f0*/  VIADD R0, R17, 0x80 ;  /* 0x0000008011007836 */ /* 0x010fea0000000000 */
[----:B------:R-:W-:Y:S04]  /*d500*/  SHF.R.U32.HI R0, RZ, 0x15, R0 ;  /* 0x00000015ff007819 */ /* 0x000fe80000011600 */
[----:B------:R-:W-:Y:S03]  /*d510*/  LOP3.LUT P0, RZ, R0, 0x3, R177, 0x48, !PT ;  /* 0x0000000300ff7812 */ /* 0x000fe600078048b1 */
[----:B------:R-:W1:Y:S10]  /*d520*/  LDTM.x32 R24, tmem[UR4] ;  /* 0x00000004001879ee */ /* 0x000e7400082c0000 */
[----:B-1----:R-:W-:Y:S05]  /*d530*/  @!P0 BRA `(.L_x_154) ;  /* 0x0000000000408947 */ /* 0x002fea0003800000 */
[----:B------:R-:W1:Y:S01]  /*d540*/  LDCU.64 UR8, c[0x4][0x70] ;  /* 0x01000e00ff0877ac */ /* 0x000e620008000a00 */
[----:B--2---:R-:W-:Y:S01]  /*d550*/  MOV R15, 0x0 ;  /* 0x00000000000f7802 */ /* 0x004fe20000000f00 */
[----:B------:R-:W-:Y:S02]  /*d560*/  HFMA2 R12, -RZ, RZ, 0, 5.9604644775390625e-08 ;  /* 0x00000001ff0c7431 */ /* 0x000fe400000001ff */
[----:B------:R-:W-:Y:S02]  /*d570*/  IMAD.MOV.U32 R8, RZ, RZ, 0x192 ;  /* 0x00000192ff087424 */ /* 0x000fe400078e00ff */
[----:B------:R-:W-:Y:S01]  /*d580*/  IMAD.MOV.U32 R13, RZ, RZ, RZ ;  /* 0x000000ffff0d7224 */ /* 0x000fe200078e00ff */
[----:B------:R-:W2:Y:S01]  /*d590*/  LDCU.64 UR6, c[0x4][0x78] ;  /* 0x01000f00ff0677ac */ /* 0x000ea20008000a00 */
[----:B------:R-:W4:Y:S01]  /*d5a0*/  LDC.64 R14, c[0x4][R15] ;  /* 0x010000000f0e7b82 */ /* 0x000f220000000a00 */
        /* <DEDUP_REMOVED lines=9> */
.L_x_154:
[----:B------:R-:W-:Y:S05]  /*d640*/  WARPSYNC.ALL ;  /* 0x0000000000007948 */ /* 0x000fea0003800000 */
[----:B------:R-:W-:Y:S11]  /*d650*/  R2UR UR4, R17 ;  /* 0x00000000110472ca */ /* 0x000ff600000e0000 */
[----:B------:R-:W-:Y:S02]  /*d660*/  @!UPT UIADD3 URZ, UPT, UPT, URZ, URZ, URZ ;  /* 0x000000fffffff290 */ /* 0x000fe4000fffe0ff */
[----:B------:R-:W1:Y:S02]  /*d670*/  LDTM.x32 R56, tmem[UR4+0x80] ;  /* 0x00008004003879ee */ /* 0x000e6400082c0000 */
[----:B-1----:R-:W-:Y:S01]  /*d680*/  NOP ;  /* 0x0000000000007918 */ /* 0x002fe20000000000 */
.L_x_152:
[----:B--2-4-:R-:W-:Y:S01]  /*d690*/  SHF.L.U32 R4, R168, 0x10, RZ ;  /* 0x00000010a8047819 */ /* 0x014fe200000006ff */
        /* <DEDUP_REMOVED lines=39> */
[----:B------:R1:W-:Y:S01]  /*d910*/  @!P1 STS.128 [R188], R20 ;  /* 0x00000014bc009388 */ /* 0x0003e20000000c00 */
        /* <DEDUP_REMOVED lines=15> */
[----:B------:R-:W-:Y:S01]  /*da10*/  SHF.L.U32 R3, R160, 0x10, RZ ;  /* 0x00000010a0037819 */ /* 0x000fe200000006ff */
        /* <DEDUP_REMOVED lines=194> */
[----:B------:R-:W-:Y:S01]  /*e640*/  UIADD3 UR4, UPT, UPT, UR44, 0x200, URZ ;  /* 0x000002002c047890 */ /* 0x000fe2000fffe0ff */
[----:B------:R-:W-:Y:S01]  /*e650*/  UMOV UR51, UR36 ;  /* 0x0000002400337c82 */ /* 0x000fe20008000000 */
[----:B------:R-:W-:Y:S02]  /*e660*/  UIADD3 UR9, UPT, UPT, UR49, 0x80, URZ ;  /* 0x0000008031097890 */ /* 0x000fe4000fffe0ff */
[----:B------:R-:W-:Y:S02]  /*e670*/  UIADD3 UR8, UPT, UPT, UR44, 0x1200, URZ ;  /* 0x000012002c087890 */ /* 0x000fe4000fffe0ff */
[----:B------:R-:W-:Y:S01]  /*e680*/  MOV R181, UR4 ;  /* 0x0000000400b57c02 */ /* 0x000fe20008000f00 */
[----:B------:R-:W-:Y:S01]  /*e690*/  UIADD3 UR4, UP0, UPT, UR54, 0xa80, URZ ;  /* 0x00000a8036047890 */ /* 0x000fe2000ff1e0ff */
[----:B------:R-:W-:Y:S02]  /*e6a0*/  UMOV UR10, UR50 ;  /* 0x00000032000a7c82 */ /* 0x000fe40008000000 */
[----:B------:R-:W-:Y:S01]  /*e6b0*/  R2UR UR48, R181 ;  /* 0x00000000b53072ca */ /* 0x000fe200000e0000 */
[----:B------:R-:W-:Y:S01]  /*e6c0*/  UIADD3.X UR5, UPT, UPT, URZ, UR55, URZ, UP0, !UPT ;  /* 0x00000037ff057290 */ /* 0x000fe200087fe4ff */
[----:B------:R-:W-:Y:S11]  /*e6d0*/  UMOV UR11, UR36 ;  /* 0x00000024000b7c82 */ /* 0x000ff60008000000 */
[----:B------:R1:W-:Y:S01]  /*e6e0*/  UTMASTG.3D [UR48], [UR4] ;  /* 0x00000030040073b5 */ /* 0x0003e20008010000 */
[----:B------:R1:W-:Y:S01]  /*e6f0*/  UTMASTG.3D [UR8], [UR4] ;  /* 0x00000008040073b5 */ /* 0x0003e20008010000 */
[----:B------:R0:W-:Y:S01]  /*e700*/  UTMACMDFLUSH ;  /* 0x00000000000079b7 */ /* 0x0001e20000000000 */
[----:B-1----:R-:W-:Y:S04]  /*e710*/  DEPBAR.LE SB0, 0x1 ;  /* 0x000080400000791a */ /* 0x002fe80000000000 */
.L_x_156:
[----:B------:R-:W-:Y:S05]  /*e720*/  BSYNC.RECONVERGENT B0 ;  /* 0x0000000000007941 */ /* 0x000fea0003800200 */
.L_x_155:
[----:B------:R-:W-:Y:S01]  /*e730*/  BAR.SYNC.DEFER_BLOCKING 0x1, 0x80 ;  /* 0x0042000000007b1d */ /* 0x000fe20000010000 */
[----:B------:R-:W-:Y:S04]  /*e740*/  UIADD3 UR4, UPT, UPT, UR46, 0x1, URZ ;  /* 0x000000012e047890 */ /* 0x000fe8000fffe0ff */
[----:B------:R-:W-:Y:S04]  /*e750*/  UISETP.NE.AND UP0, UPT, UR4, 0x4, UPT ;  /* 0x000000040400788c */ /* 0x000fe8000bf05270 */
[----:B------:R-:W-:Y:S01]  /*e760*/  USEL UR47, UR4, URZ, UP0 ;  /* 0x000000ff042f7287 */ /* 0x000fe20008000000 */
[----:B------:R1:W-:Y:S01]  /*e770*/  @P2 SYNCS.ARRIVE.TRANS64.RED.A1T0 RZ, [R3+URZ], RZ ;  /* 0x000000ff03ff29a7 */ /* 0x0003e200081004ff */
[----:B------:R-:W-:Y:S01]  /*e780*/  BSSY B1, `(.L_x_157) ;  /* 0x000001f000017945 */ /* 0x000fe20003800000 */
[----:B------:R-:W4:Y:S02]  /*e790*/  @P2 SYNCS.PHASECHK.TRANS64.TRYWAIT P0, [R8+URZ+0x30], R5 ;  /* 0x00003005080025a7 */ /* 0x000f2400080011ff */
        /* <DEDUP_REMOVED lines=13> */
.L_x_160:
[----:B------:R-:W-:Y:S05]  /*e870*/  BSYNC B0 ;  /* 0x0000000000007941 */ /* 0x000fea0003800000 */
.L_x_159:
        /* <DEDUP_REMOVED lines=15> */
.L_x_158:
[----:B------:R-:W-:Y:S05]  /*e970*/  BSYNC B1 ;  /* 0x0000000000017941 */ /* 0x000fea0003800000 */
.L_x_157:
[----:B------:R-:W-:Y:S05]  /*e980*/  VIADD R17, R17, 0x400000 ;  /* 0x0040000011117836 */ /* 0x000fea0000000000 */
[----:B----4-:R-:W-:Y:S04]  /*e990*/  SHF.R.U32.HI R0, RZ, 0x15, R17 ;  /* 0x00000015ff007819 */ /* 0x010fe80000011611 */
        /* <DEDUP_REMOVED lines=23> */
.L_x_163:
        /* <DEDUP_REMOVED lines=23> */
.L_x_164:
[----:B------:R-:W-:Y:S05]  /*ec80*/  WARPSYNC.ALL ;  /* 0x0000000000007948 */ /* 0x000fea0003800000 */
[----:B------:R-:W-:Y:S11]  /*ec90*/  R2UR UR4, R17 ;  /* 0x00000000110472ca */ /* 0x000ff600000e0000 */
[----:B------:R-:W-:Y:S02]  /*eca0*/  @!UPT UIADD3 URZ, UPT, UPT, URZ, URZ, URZ ;  /* 0x000000fffffff290 */ /* 0x000fe4000fffe0ff */
[----:B------:R-:W1:Y:S02]  /*ecb0*/  LDTM.x32 R56, tmem[UR4+0x80] ;  /* 0x00008004003879ee */ /* 0x000e6400082c0000 */
[----:B-1----:R-:W-:Y:S01]  /*ecc0*/  NOP ;  /* 0x0000000000007918 */ /* 0x002fe20000000000 */
.L_x_162:
        /* <DEDUP_REMOVED lines=235> */
[----:B------:R-:W-:Y:S01]  /*fb80*/  @P2 SHF.L.U32 R5, R16, 0x1f, RZ ;  /* 0x0000001f10052819 */ /* 0x000fe200000006ff */
        /* <DEDUP_REMOVED lines=29> */
.L_x_166:
[----:B------:R-:W-:Y:S05]  /*fd60*/  BSYNC.RECONVERGENT B0 ;  /* 0x0000000000007941 */ /* 0x000fea0003800200 */
.L_x_165:
[----:B------:R-:W-:Y:S01]  /*fd70*/  BAR.SYNC.DEFER_BLOCKING 0x1, 0x80 ;  /* 0x0042000000007b1d */ /* 0x000fe20000010000 */
[----:B------:R-:W-:Y:S02]  /*fd80*/  UISETP.NE.AND UP0, UPT, UR43, URZ, UPT ;  /* 0x000000ff2b00728c */ /* 0x000fe4000bf05270 */
[----:B------:R-:W-:Y:S02]  /*fd90*/  UIADD3 UR5, UPT, UPT, UR47, 0x1, URZ ;  /* 0x000000012f057890 */ /* 0x000fe4000fffe0ff */
[----:B------:R-:W-:Y:S02]  /*fda0*/  USEL UR4, URZ, 0x60, !UP0 ;  /* 0x00000060ff047887 */ /* 0x000fe4000c000000 */
[----:B------:R-:W-:Y:S02]  /*fdb0*/  UISETP.NE.AND UP0, UPT, UR5, 0x4, UPT ;  /* 0x000000040500788c */ /* 0x000fe4000bf05270 */
[----:B------:R-:W-:Y:S02]  /*fdc0*/  UIADD3 UR49, UPT, UPT, UR52, UR4, URZ ;  /* 0x0000000434317290 */ /* 0x000fe4000fffe0ff */
[----:B------:R-:W-:Y:S01]  /*fdd0*/  VIADD R131, R131, UR4 ;  /* 0x0000000483837c36 */ /* 0x000fe20008000000 */
[----:B------:R-:W-:Y:S04]  /*fde0*/  USEL UR46, UR5, URZ, UP0 ;  /* 0x000000ff052e7287 */ /* 0x000fe80008000000 */
[----:B------:R-:W-:Y:S04]  /*fdf0*/  SHF.R.U32.HI R10, RZ, 0x15, R131 ;  /* 0x00000015ff0a7819 */ /* 0x000fe80000011683 */
[----:B------:R-:W-:Y:S01]  /*fe00*/  LOP3.LUT R18, R10, 0x3, RZ, 0xc0, !PT ;  /* 0x000000030a127812 */ /* 0x000fe200078ec0ff */
        /* <DEDUP_REMOVED lines=16> */
.L_x_170:
[----:B------:R-:W-:Y:S05]  /*ff10*/  BSYNC B0 ;  /* 0x0000000000007941 */ /* 0x000fea0003800000 */
.L_x_169:
        /* <DEDUP_REMOVED lines=15> */
.L_x_168:
[----:B------:R-:W-:Y:S05]  /*10010*/  BSYNC B1 ;  /* 0x0000000000017941 */ /* 0x000fea0003800000 */
.L_x_167:
        /* <DEDUP_REMOVED lines=9> */
[----:B----4-:R-:W-:Y:S02]  /*100b0*/  IMAD.MOV.U32 R8, RZ, RZ, 0x192 ;  /* 0x00000192ff087424 */ /* 0x010fe400078e00ff */
        /* <DEDUP_REMOVED lines=12> */
.L_x_173:
        /* <DEDUP_REMOVED lines=23> */
.L_x_174:
[----:B------:R-:W-:Y:S05]  /*102f0*/  WARPSYNC.ALL ;  /* 0x0000000000007948 */ /* 0x000fea0003800000 */
[----:B------:R-:W-:Y:S11]  /*10300*/  R2UR UR4, R131 ;  /* 0x00000000830472ca */ /* 0x000ff600000e0000 */
[----:B------:R-:W-:Y:S02]  /*10310*/  @!UPT UIADD3 URZ, UPT, UPT, URZ, URZ, URZ ;  /* 0x000000fffffff290 */ /* 0x000fe4000fffe0ff */
[----:B------:R-:W1:Y:S02]  /*10320*/  LDTM.x32 R56, tmem[UR4+0x80] ;  /* 0x00008004003879ee */ /* 0x000e6400082c0000 */
[----:B-1----:R-:W-:Y:S01]  /*10330*/  NOP ;  /* 0x0000000000007918 */ /* 0x002fe20000000000 */
.L_x_172:
        /* <DEDUP_REMOVED lines=263> */
.L_x_176:
[----:B------:R-:W-:Y:S05]  /*113b0*/  BSYNC.RECONVERGENT B0 ;  /* 0x0000000000007941 */ /* 0x000fea0003800200 */
.L_x_175:
        /* <DEDUP_REMOVED lines=14> */
[----:B------:R-:W-:Y:S01]  /*114a0*/  @P1 IADD3 R6, PT, PT, R197, R4, RZ ;  /* 0x00000004c5061210 */ /* 0x000fe20007ffe0ff */
[----:B------:R-:W-:Y:S06]  /*114b0*/  @P0 BRA `(.L_x_180) ;  /* 0x00000000000c0947 */ /* 0x000fec0003800000 */
[----:B------:R-:W-:Y:S04]  /*114c0*/  SHF.L.U32 R3, R16, 0x1f, RZ ;  /* 0x0000001f10037819 */ /* 0x000fe800000006ff */
[----:B------:R-:W1:Y:S02]  /*114d0*/  SYNCS.PHASECHK.TRANS64.TRYWAIT P0, [R0+URZ+0x30], R3 ;  /* 0x00003003000075a7 */ /* 0x000e6400080011ff */
[----:B-1----:R-:W-:Y:S05]  /*114e0*/  @!P0 BRA `(.L_x_181) ;  /* 0x0000002400348947 */ /* 0x002fea0003800000 */
.L_x_180:
[----:B------:R-:W-:Y:S05]  /*114f0*/  BSYNC B0 ;  /* 0x0000000000007941 */ /* 0x000fea0003800000 */
.L_x_179:
[----:B------:R-:W-:Y:S11]  /*11500*/  ISETP.NE.AND P0, PT, R199, RZ, PT ;  /* 0x000000ffc700720c */ /* 0x000ff60003f05270 */
[----:B------:R-:W-:Y:S02]  /*11510*/  @!UPT UIADD3 URZ, UPT, UPT, URZ, URZ, URZ ;  /* 0x000000fffffff290 */ /* 0x000fe4000fffe0ff */
[----:B------:R4:W2:Y:S01]  /*11520*/  @P0 LDS.128 R168, [R4] ;  /* 0x0000000004a80984 */ /* 0x0008a20000000c00 */
[----:B-1----:R-:W-:Y:S03]  /*11530*/  @P0 IADD3 R0, PT, PT, R187, R6, RZ ;  /* 0x00000006bb000210 */ /* 0x002fe60007ffe0ff */
[----:B------:R4:W1:Y:S04]  /*11540*/  @P0 LDS.128 R152, [R4+0x1000] ;  /* 0x0010000004980984 */ /* 0x0008680000000c00 */
[----:B------:R4:W1:Y:S04]  /*11550*/  @P0 LDS.128 R160, [R139+0x20] ;  /* 0x000020008ba00984 */ /* 0x0008680000000c00 */
[----:B------:R4:W1:Y:S04]  /*11560*/  @P0 LDS.128 R140, [R139+0x1020] ;  /* 0x001020008b8c0984 */ /* 0x0008680000000c00 */
[----:B------:R4:W1:Y:S04]  /*11570*/  @P0 LDS.128 R164, [R6+0x10] ;  /* 0x0000100006a40984 */ /* 0x0008680000000c00 */
[----:B------:R4:W1:Y:S04]  /*11580*/  @P0 LDS.128 R148, [R6+0x1010] ;  /* 0x0010100006940984 */ /* 0x0008680000000c00 */
[----:B------:R4:W1:Y:S04]  /*11590*/  @P0 LDS.128 R156, [R0+0x10] ;  /* 0x00001000009c0984 */ /* 0x0008680000000c00 */
[----:B------:R4:W1:Y:S02]  /*115a0*/  @P0 LDS.128 R144, [R0+0x1010] ;  /* 0x0010100000900984 */ /* 0x0008640000000c00 */
.L_x_178:
[----:B------:R-:W-:Y:S05]  /*115b0*/  BSYNC B1 ;  /* 0x0000000000017941 */ /* 0x000fea0003800000 */
.L_x_177:
        /* <DEDUP_REMOVED lines=9> */
[----:B------:R-:W4:Y:S01]  /*11650*/  LDCU.64 UR8, c[0x4][0x70] ;  /* 0x01000e00ff0877ac */ /* 0x000f220008000a00 */
[----:B--2---:R-:W-:Y:S01]  /*11660*/  MOV R15, 0x0 ;  /* 0x00000000000f7802 */ /* 0x004fe20000000f00 */
[----:B------:R-:W-:Y:S02]  /*11670*/  HFMA2 R12, -RZ, RZ, 0, 5.9604644775390625e-08 ;  /* 0x00000001ff0c7431 */ /* 0x000fe400000001ff */
[----:B------:R-:W-:Y:S02]  /*11680*/  IMAD.MOV.U32 R8, RZ, RZ, 0x192 ;  /* 0x00000192ff087424 */ /* 0x000fe400078e00ff */
[----:B------:R-:W-:Y:S01]  /*11690*/  IMAD.MOV.U32 R13, RZ, RZ, RZ ;  /* 0x000000ffff0d7224 */ /* 0x000fe200078e00ff */
[----:B------:R-:W2:Y:S01]  /*116a0*/  LDCU.64 UR6, c[0x4][0x78] ;  /* 0x01000f00ff0677ac */ /* 0x000ea20008000a00 */
[----:B------:R-:W1:Y:S01]  /*116b0*/  LDC.64 R14, c[0x4][R15] ;  /* 0x010000000f0e7b82 */ /* 0x000e620000000a00 */
[----:B------:R-:W5:Y:S01]  /*116c0*/  LDCU.64 UR4, c[0x4][0x10] ;  /* 0x01000200ff0477ac */ /* 0x000f620008000a00 */
[----:B----4-:R-:W-:Y:S01]  /*116d0*/  MOV R5, UR9 ;  /* 0x0000000900057c02 */ /* 0x010fe20008000f00 */
[----:B------:R-:W-:Y:S01]  /*116e0*/  IMAD.U32 R4, RZ, RZ, UR8 ;  /* 0x00000008ff047e24 */ /* 0x000fe2000f8e00ff */
[----:B--2---:R-:W-:Y:S01]  /*116f0*/  MOV R7, UR7 ;  /* 0x0000000700077c02 */ /* 0x004fe20008000f00 */
[----:B------:R-:W-:Y:S01]  /*11700*/  IMAD.U32 R6, RZ, RZ, UR6 ;  /* 0x00000006ff067e24 */ /* 0x000fe2000f8e00ff */
[----:B-----5:R-:W-:Y:S01]  /*11710*/  MOV R11, UR5 ;  /* 0x00000005000b7c02 */ /* 0x020fe20008000f00 */
[----:B------:R-:W-:Y:S02]  /*11720*/  IMAD.U32 R10, RZ, RZ, UR4 ;  /* 0x00000004ff0a7e24 */ /* 0x000fe4000f8e00ff */
[----:B------:R-:W-:Y:S07]  /*11730*/  LEPC R20, `(.L_x_183) ;  /* 0x000000001014794e */ /* 0x000fee0000000000 */
[----:B-1-3--:R-:W-:Y:S05]  /*11740*/  CALL.ABS.NOINC R14 ;  /* 0x000000000e007343 */ /* 0x00afea0003c00000 */
.L_x_183:
        /* <DEDUP_REMOVED lines=23> */
.L_x_184:
[----:B------:R-:W-:Y:S05]  /*118c0*/  WARPSYNC.ALL ;  /* 0x0000000000007948 */ /* 0x000fea0003800000 */
[----:B------:R-:W-:Y:S11]  /*118d0*/  R2UR UR4, R131 ;  /* 0x00000000830472ca */ /* 0x000ff600000e0000 */
[----:B------:R-:W-:Y:S02]  /*118e0*/  @!UPT UIADD3 URZ, UPT, UPT, URZ, URZ, URZ ;  /* 0x000000fffffff290 */ /* 0x000fe4000fffe0ff */
[----:B------:R-:W4:Y:S02]  /*118f0*/  LDTM.x32 R56, tmem[UR4+0x80] ;  /* 0x00008004003879ee */ /* 0x000f2400082c0000 */
[----:B----4-:R-:W-:Y:S01]  /*11900*/  NOP ;  /* 0x0000000000007918 */ /* 0x010fe20000000000 */
.L_x_182:
[----:B--2---:R-:W-:Y:S01]  /*11910*/  SHF.L.U32 R6, R168, 0x10, RZ ;  /* 0x00000010a8067819 */ /* 0x004fe200000006ff */
[----:B------:R-:W-:Y:S01]  /*11920*/  FMUL R0, R130, R24 ;  /* 0x0000001882007220 */ /* 0x000fe20000400000 */
[----:B------:R-:W-:Y:S01]  /*11930*/  LOP3.LUT R8, R168, 0xffff0000, RZ, 0xc0, !PT ;  /* 0xffff0000a8087812 */ /* 0x000fe200078ec0ff */
[----:B------:R-:W-:Y:S01]  /*11940*/  FMUL R3, R130, R25 ;  /* 0x0000001982037220 */ /* 0x000fe20000400000 */
[----:B------:R-:W-:Y:S01]  /*11950*/  SHF.L.U32 R7, R169, 0x10, RZ ;  /* 0x00000010a9077819 */ /* 0x000fe200000006ff */
[----:B------:R-:W-:Y:S01]  /*11960*/  FFMA R0, R133, R6, R0 ;  /* 0x0000000685007223 */ /* 0x000fe20000000000 */
[----:B------:R-:W-:Y:S01]  /*11970*/  LOP3.LUT R88, R169, 0xffff0000, RZ, 0xc0, !PT ;  /* 0xffff0000a9587812 */ /* 0x000fe200078ec0ff */
[----:B------:R-:W-:Y:S01]  /*11980*/  FFMA R3, R133, R8, R3 ;  /* 0x0000000885037223 */ /* 0x000fe20000000003 */
[----:B------:R-:W-:Y:S01]  /*11990*/  SHF.L.U32 R89, R170, 0x10, RZ ;  /* 0x00000010aa597819 */ /* 0x000fe200000006ff */
[----:B------:R-:W-:Y:S01]  /*119a0*/  FMUL R4, R130, R26 ;  /* 0x0000001a82047220 */ /* 0x000fe20000400000 */
[----:B------:R-:W-:Y:S01]  /*119b0*/  LOP3.LUT R90, R170, 0xffff0000, RZ, 0xc0, !PT ;  /* 0xffff0000aa5a7812 */ /* 0x000fe200078ec0ff */
[C---:B------:R-:W-:Y:S01]  /*119c0*/  FMUL R5, R130.reuse, R27 ;  /* 0x0000001b82057220 */ /* 0x040fe20000400000 */
[----:B------:R-:W-:Y:S01]  /*119d0*/  SHF.L.U32 R91, R171, 0x10, RZ ;  /* 0x00000010ab5b7819 */ /* 0x000fe200000006ff */
[----:B------:R-:W-:Y:S01]  /*119e0*/  FFMA R4, R133, R7, R4 ;  /* 0x0000000785047223 */ /* 0x000fe20000000004 */
[----:B------:R-:W-:Y:S01]  /*119f0*/  LOP3.LUT R92, R171, 0xffff0000, RZ, 0xc0, !PT ;  /* 0xffff0000ab5c7812 */ /* 0x000fe200078ec0ff */
[----:B------:R-:W-:Y:S01]  /*11a00*/  FFMA R5, R133, R88, R5 ;  /* 0x0000005885057223 */ /* 0x000fe20000000005 */
[----:B------:R-:W-:Y:S01]  /*11a10*/  ISETP.NE.AND P1, PT, R189, R16, PT ;  /* 0x00000010bd00720c */ /* 0x000fe20003f25270 */
[----:B------:R-:W-:Y:S01]  /*11a20*/  FMUL R6, R130, R28 ;  /* 0x0000001c82067220 */ /* 0x000fe20000400000 */
[----:B-1----:R-:W-:Y:S01]  /*11a30*/  SHF.L.U32 R93, R164, 0x10, RZ ;  /* 0x00000010a45d7819 */ /* 0x002fe200000006ff */
[----:B------:R-:W-:Y:S01]  /*11a40*/  FMUL R7, R130, R29 ;  /* 0x0000001d82077220 */ /* 0x000fe20000400000 */
[----:B------:R-:W-:Y:S01]  /*11a50*/  LOP3.LUT R94, R164, 0xffff0000, RZ, 0xc0, !PT ;  /* 0xffff0000a45e7812 */ /* 0x000fe200078ec0ff */
        /* <DEDUP_REMOVED lines=27> */
[----:B------:R-:W-:Y:S01]  /*11c10*/  F2FP.BF16.F32.PACK_AB R77, R5, R4 ;  /* 0x00000004054d723e */ /* 0x000fe200000010ff */
[C---:B------:R-:W-:Y:S01]  /*11c20*/  FMUL R4, R130.reuse, R34 ;  /* 0x0000002282047220 */ /* 0x040fe20000400000 */
[----:B------:R-:W-:Y:S01]  /*11c30*/  F2FP.BF16.F32.PACK_AB R32, R3, R0 ;  /* 0x000000000320723e */ /* 0x000fe200000010ff */
[C---:B------:R-:W-:Y:S01]  /*11c40*/  FMUL R5, R130.reuse, R35 ;  /* 0x0000002382057220 */ /* 0x040fe20000400000 */
[C---:B------:R-:W-:Y:S01]  /*11c50*/  SHF.L.U32 R107, R163.reuse, 0x10, RZ ;  /* 0x00000010a36b7819 */ /* 0x040fe200000006ff */
[C---:B------:R-:W-:Y:S01]  /*11c60*/  FMUL R18, R130.reuse, R64 ;  /* 0x0000004082127220 */ /* 0x040fe20000400000 */
[----:B------:R-:W-:Y:S01]  /*11c70*/  LOP3.LUT R108, R163, 0xffff0000, RZ, 0xc0, !PT ;  /* 0xffff0000a36c7812 */ /* 0x000fe200078ec0ff */
[C---:B------:R-:W-:Y:S01]  /*11c80*/  FMUL R64, R130.reuse, R78 ;  /* 0x0000004e82407220 */ /* 0x040fe20000400000 */
[----:B------:R-:W-:Y:S01]  /*11c90*/  F2FP.BF16.F32.PACK_AB R78, R7, R6 ;  /* 0x00000006074e723e */ /* 0x000fe200000010ff */
[----:B------:R-:W-:Y:S01]  /*11ca0*/  FMUL R19, R130, R65 ;  /* 0x0000004182137220 */ /* 0x000fe20000400000 */
[----:B------:R-:W-:Y:S01]  /*11cb0*/  SHF.L.U32 R109, R156, 0x10, RZ ;  /* 0x000000109c6d7819 */ /* 0x000fe200000006ff */
[C---:B------:R-:W-:Y:S01]  /*11cc0*/  FMUL R65, R130.reuse, R79 ;  /* 0x0000004f82417220 */ /* 0x040fe20000400000 */
[----:B------:R-:W-:Y:S01]  /*11cd0*/  F2FP.BF16.F32.PACK_AB R79, R9, R8 ;  /* 0x00000008094f723e */ /* 0x000fe200000010ff */
        /* <DEDUP_REMOVED lines=10> */
[----:B------:R-:W-:Y:S01]  /*11d80*/  FMUL R9, R130, R39 ;  /* 0x0000002782097220 */ /* 0x000fe20000400000 */
[----:B------:R-:W-:Y:S01]  /*11d90*/  SHF.L.U32 R115, R159, 0x10, RZ ;  /* 0x000000109f737819 */ /* 0x000fe200000006ff */
[----:B------:R-:W-:Y:S01]  /*11da0*/  FFMA R6, R133, R97, R6 ;  /* 0x0000006185067223 */ /* 0x000fe20000000006 */
[----:B------:R-:W-:Y:S01]  /*11db0*/  F2FP.BF16.F32.PACK_AB R33, R5, R4 ;  /* 0x000000040521723e */ /* 0x000fe200000010ff */
[----:B------:R-:W-:Y:S01]  /*11dc0*/  FFMA R7, R133, R98, R7 ;  /* 0x0000006285077223 */ /* 0x000fe20000000007 */
[----:B------:R-:W-:Y:S01]  /*11dd0*/  LOP3.LUT R116, R159, 0xffff0000, RZ, 0xc0, !PT ;  /* 0xffff00009f747812 */ /* 0x000fe200078ec0ff */
[C---:B------:R-:W-:Y:S01]  /*11de0*/  FFMA R8, R133.reuse, R99, R8 ;  /* 0x0000006385087223 */ /* 0x040fe20000000008 */
[C---:B------:R-:W-:Y:S01]  /*11df0*/  SHF.L.U32 R117, R152.reuse, 0x10, RZ ;  /* 0x0000001098757819 */ /* 0x040fe200000006ff */
[----:B------:R-:W-:Y:S01]  /*11e00*/  FFMA R9, R133, R100, R9 ;  /* 0x0000006485097223 */ /* 0x000fe20000000009 */
[----:B------:R-:W-:Y:S01]  /*11e10*/  F2FP.BF16.F32.PACK_AB R34, R7, R6 ;  /* 0x000000060722723e */ /* 0x000fe200000010ff */
[----:B------:R-:W-:Y:S01]  /*11e20*/  @!P1 STS.128 [R188+0x6000], R76 ;  /* 0x0060004cbc009388 */ /* 0x000fe20000000c00 */
[----:B------:R-:W-:Y:S01]  /*11e30*/  LOP3.LUT R118, R152, 0xffff0000, RZ, 0xc0, !PT ;  /* 0xffff000098767812 */ /* 0x000fe200078ec0ff */
[C---:B------:R-:W-:Y:S01]  /*11e40*/  FMUL R0, R130.reuse, R40 ;  /* 0x0000002882007220 */ /* 0x040fe20000400000 */
[----:B------:R-:W-:Y:S01]  /*11e50*/  F2FP.BF16.F32.PACK_AB R35, R9, R8 ;  /* 0x000000080923723e */ /* 0x000fe200000010ff */
[C---:B------:R-:W-:Y:S01]  /*11e60*/  FMUL R3, R130.reuse, R41 ;  /* 0x0000002982037220 */ /* 0x040fe20000400000 */
[C---:B------:R-:W-:Y:S01]  /*11e70*/  SHF.L.U32 R119, R153.reuse, 0x10, RZ ;  /* 0x0000001099777819 */ /* 0x040fe200000006ff */
[----:B------:R-:W-:Y:S01]  /*11e80*/  FMUL R4, R130, R42 ;  /* 0x0000002a82047220 */ /* 0x000fe20000400000 */
[----:B------:R-:W-:Y:S01]  /*11e90*/  LOP3.LUT R120, R153, 0xffff0000, RZ, 0xc0, !PT ;  /* 0xffff000099787812 */ /* 0x000fe200078ec0ff */
[----:B------:R1:W-:Y:S01]  /*11ea0*/  @!P1 STS.128 [R198+0x6010], R32 ;  /* 0x00601020c6009388 */ /* 0x0003e20000000c00 */
[----:B------:R-:W-:Y:S01]  /*11eb0*/  SHF.L.U32 R121, R154, 0x10, RZ ;  /* 0x000000109a797819 */ /* 0x000fe200000006ff */
[----:B------:R-:W-:Y:S01]  /*11ec0*/  FMUL R5, R130, R43 ;  /* 0x0000002b82057220 */ /* 0x000fe20000400000 */
[----:B------:R-:W-:Y:S01]  /*11ed0*/  LOP3.LUT R122, R154, 0xffff0000, RZ, 0xc0, !PT ;  /* 0xffff00009a7a7812 */ /* 0x000fe200078ec0ff */
[----:B------:R-:W-:Y:S01]  /*11ee0*/  FFMA R0, R133, R101, R0 ;  /* 0x0000006585007223 */ /* 0x000fe20000000000 */
[C---:B------:R-:W-:Y:S01]  /*11ef0*/  SHF.L.U32 R123, R155.reuse, 0x10, RZ ;  /* 0x000000109b7b7819 */ /* 0x040fe200000006ff */
[----:B------:R-:W-:Y:S01]  /*11f00*/  FMUL R6, R130, R44 ;  /* 0x0000002c82067220 */ /* 0x000fe20000400000 */
[----:B------:R-:W-:Y:S01]  /*11f10*/  LOP3.LUT R124, R155, 0xffff0000, RZ, 0xc0, !PT ;  /* 0xffff00009b7c7812 */ /* 0x000fe200078ec0ff */
[C---:B------:R-:W-:Y:S01]  /*11f20*/  FFMA R3, R133.reuse, R102, R3 ;  /* 0x0000006685037223 */ /* 0x040fe20000000003 */
[----:B------:R-:W-:Y:S01]  /*11f30*/  SHF.L.U32 R125, R148, 0x10, RZ ;  /* 0x00000010947d7819 */ /* 0x000fe200000006ff */
[----:B------:R-:W-:Y:S01]  /*11f40*/  FMUL R7, R130, R45 ;  /* 0x0000002d82077220 */ /* 0x000fe20000400000 */
[----:B------:R-:W-:Y:S01]  /*11f50*/  LOP3.LUT R126, R148, 0xffff0000, RZ, 0xc0, !PT ;  /* 0xffff0000947e7812 */ /* 0x000fe200078ec0ff */
[----:B------:R-:W-:Y:S01]  /*11f60*/  FFMA R4, R133, R103, R4 ;  /* 0x0000006785047223 */ /* 0x000fe20000000004 */
[----:B------:R-:W-:Y:S01]  /*11f70*/  F2FP.BF16.F32.PACK_AB R36, R3, R0 ;  /* 0x000000000324723e */ /* 0x000fe200000010ff */
[C---:B------:R-:W-:Y:S01]  /*11f80*/  FMUL R8, R130.reuse, R46 ;  /* 0x0000002e82087220 */ /* 0x040fe20000400000 */
[----:B------:R-:W-:Y:S01]  /*11f90*/  SHF.L.U32 R127, R149, 0x10, RZ ;  /* 0x00000010957f7819 */ /* 0x000fe200000006ff */
[----:B------:R-:W-:Y:S01]  /*11fa0*/  FFMA R5, R133, R104, R5 ;  /* 0x0000006885057223 */ /* 0x000fe20000000005 */
[----:B------:R-:W-:Y:S01]  /*11fb0*/  LOP3.LUT R128, R149, 0xffff0000, RZ, 0xc0, !PT ;  /* 0xffff000095807812 */ /* 0x000fe200078ec0ff */
[----:B------:R-:W-:Y:S01]  /*11fc0*/  FMUL R9, R130, R47 ;  /* 0x0000002f82097220 */ /* 0x000fe20000400000 */
[C---:B------:R-:W-:Y:S01]  /*11fd0*/  SHF.L.U32 R129, R150.reuse, 0x10, RZ ;  /* 0x0000001096817819 */ /* 0x040fe200000006ff */
[----:B------:R-:W-:Y:S01]  /*11fe0*/  FFMA R6, R133, R105, R6 ;  /* 0x0000006985067223 */ /* 0x000fe20000000006 */
[----:B------:R-:W-:Y:S01]  /*11ff0*/  F2FP.BF16.F32.PACK_AB R37, R5, R4 ;  /* 0x000000040525723e */ /* 0x000fe200000010ff */
[C---:B------:R-:W-:Y:S01]  /*12000*/  FFMA R7, R133.reuse, R106, R7 ;  /* 0x0000006a85077223 */ /* 0x040fe20000000007 */
[----:B------:R-:W-:Y:S01]  /*12010*/  LOP3.LUT R132, R150, 0xffff0000, RZ, 0xc0, !PT ;  /* 0xffff000096847812 */ /* 0x000fe200078ec0ff */
[----:B------:R-:W-:Y:S01]  /*12020*/  FFMA R8, R133, R107, R8 ;  /* 0x0000006b85087223 */ /* 0x000fe20000000008 */
[----:B------:R-:W-:Y:S01]  /*12030*/  SHF.L.U32 R131, R151, 0x10, RZ ;  /* 0x0000001097837819 */ /* 0x000fe200000006ff */
[----:B------:R-:W-:Y:S01]  /*12040*/  FFMA R9, R133, R108, R9 ;  /* 0x0000006c85097223 */ /* 0x000fe20000000009 */
[----:B------:R-:W-:Y:S01]  /*12050*/  F2FP.BF16.F32.PACK_AB R38, R7, R6 ;  /* 0x000000060726723e */ /* 0x000fe200000010ff */
[C---:B------:R-:W-:Y:S01]  /*12060*/  FMUL R0, R130.reuse, R48 ;  /* 0x0000003082007220 */ /* 0x040fe20000400000 */
[----:B------:R-:W-:Y:S01]  /*12070*/  LOP3.LUT R134, R151, 0xffff0000, RZ, 0xc0, !PT ;  /* 0xffff000097867812 */ /* 0x000fe200078ec0ff */
[C---:B------:R-:W-:Y:S01]  /*12080*/  FMUL R3, R130.reuse, R49 ;  /* 0x0000003182037220 */ /* 0x040fe20000400000 */
[----:B------:R-:W-:Y:S01]  /*12090*/  F2FP.BF16.F32.PACK_AB R39, R9, R8 ;  /* 0x000000080927723e */ /* 0x000fe200000010ff */
[----:B------:R-:W-:Y:S01]  /*120a0*/  FMUL R4, R130, R50 ;  /* 0x0000003282047220 */ /* 0x000fe20000400000 */
[----:B------:R-:W-:Y:S01]  /*120b0*/  SHF.L.U32 R135, R140, 0x10, RZ ;  /* 0x000000108c877819 */ /* 0x000fe200000006ff */
[----:B------:R-:W-:Y:S01]  /*120c0*/  FMUL R5, R130, R51 ;  /* 0x0000003382057220 */ /* 0x000fe20000400000 */
[----:B------:R-:W-:Y:S01]  /*120d0*/  LOP3.LUT R136, R140, 0xffff0000, RZ, 0xc0, !PT ;  /* 0xffff00008c887812 */ /* 0x000fe200078ec0ff */
[----:B------:R-:W-:Y:S01]  /*120e0*/  FFMA R0, R133, R109, R0 ;  /* 0x0000006d85007223 */ /* 0x000fe20000000000 */
[C---:B------:R-:W-:Y:S01]  /*120f0*/  SHF.L.U32 R137, R141.reuse, 0x10, RZ ;  /* 0x000000108d897819 */ /* 0x040fe200000006ff */
[----:B------:R-:W-:Y:S01]  /*12100*/  FMUL R6, R130, R52 ;  /* 0x0000003482067220 */ /* 0x000fe20000400000 */
[----:B------:R-:W-:Y:S01]  /*12110*/  LOP3.LUT R138, R141, 0xffff0000, RZ, 0xc0, !PT ;  /* 0xffff00008d8a7812 */ /* 0x000fe200078ec0ff */
[----:B------:R2:W-:Y:S01]  /*12120*/  @!P1 STS.128 [R196+0x6020], R36 ;  /* 0x00602024c4009388 */ /* 0x0005e20000000c00 */
[C---:B------:R-:W-:Y:S01]  /*12130*/  FFMA R3, R133.reuse, R110, R3 ;  /* 0x0000006e85037223 */ /* 0x040fe20000000003 */
[C---:B------:R-:W-:Y:S01]  /*12140*/  SHF.L.U32 R139, R142.reuse, 0x10, RZ ;  /* 0x000000108e8b7819 */ /* 0x040fe200000006ff */
[C---:B------:R-:W-:Y:S01]  /*12150*/  FFMA R4, R133.reuse, R111, R4 ;  /* 0x0000006f85047223 */ /* 0x040fe20000000004 */
[C---:B------:R-:W-:Y:S01]  /*12160*/  FFMA R5, R133.reuse, R112, R5 ;  /* 0x0000007085057223 */ /* 0x040fe20000000005 */
[----:B------:R-:W-:Y:S01]  /*12170*/  LOP3.LUT R140, R142, 0xffff0000, RZ, 0xc0, !PT ;  /* 0xffff00008e8c7812 */ /* 0x000fe200078ec0ff */
[----:B------:R-:W-:Y:S01]  /*12180*/  FFMA R6, R133, R113, R6 ;  /* 0x0000007185067223 */ /* 0x000fe20000000006 */
[----:B-1----:R-:W-:Y:S01]  /*12190*/  F2FP.BF16.F32.PACK_AB R32, R3, R0 ;  /* 0x000000000320723e */ /* 0x002fe200000010ff */
[C---:B------:R-:W-:Y:S01]  /*121a0*/  FMUL R7, R130.reuse, R53 ;  /* 0x0000003582077220 */ /* 0x040fe20000400000 */
[----:B------:R-:W-:Y:S01]  /*121b0*/  F2FP.BF16.F32.PACK_AB R33, R5, R4 ;  /* 0x000000040521723e */ /* 0x000fe200000010ff */
[C---:B------:R-:W-:Y:S01]  /*121c0*/  FMUL R8, R130.reuse, R54 ;  /* 0x0000003682087220 */ /* 0x040fe20000400000 */
[C---:B------:R-:W-:Y:S01]  /*121d0*/  FMUL R9, R130.reuse, R55 ;  /* 0x0000003782097220 */ /* 0x040fe20000400000 */
[----:B------:R-:W-:Y:S01]  /*121e0*/  FFMA R7, R133, R114, R7 ;  /* 0x0000007285077223 */ /* 0x000fe20000000007 */
[C---:B------:R-:W-:Y:S01]  /*121f0*/  FMUL R10, R130.reuse, R56 ;  /* 0x00000038820a7220 */ /* 0x040fe20000400000 */
[----:B------:R-:W-:Y:S01]  /*12200*/  SHF.L.U32 R141, R143, 0x10, RZ ;  /* 0x000000108f8d7819 */ /* 0x000fe200000006ff */
[C---:B------:R-:W-:Y:S01]  /*12210*/  FFMA R8, R133.reuse, R115, R8 ;  /* 0x0000007385087223 */ /* 0x040fe20000000008 */
[----:B------:R-:W-:Y:S01]  /*12220*/  FFMA R9, R133, R116, R9 ;  /* 0x0000007485097223 */ /* 0x000fe20000000009 */
[----:B------:R-:W-:Y:S01]  /*12230*/  F2FP.BF16.F32.PACK_AB R34, R7, R6 ;  /* 0x000000060722723e */ /* 0x000fe200000010ff */
[----:B------:R-:W-:Y:S01]  /*12240*/  FFMA R10, R133, R117, R10 ;  /* 0x00000075850a7223 */ /* 0x000fe2000000000a */
[C---:B------:R-:W-:Y:S01]  /*12250*/  FMUL R11, R130.reuse, R57 ;  /* 0x00000039820b7220 */ /* 0x040fe20000400000 */
[----:B------:R-:W-:Y:S01]  /*12260*/  LOP3.LUT R142, R143, 0xffff0000, RZ, 0xc0, !PT ;  /* 0xffff00008f8e7812 */ /* 0x000fe200078ec0ff */
[C---:B------:R-:W-:Y:S01]  /*12270*/  FMUL R12, R130.reuse, R58 ;  /* 0x0000003a820c7220 */ /* 0x040fe20000400000 */
[----:B------:R-:W-:Y:S01]  /*12280*/  F2FP.BF16.F32.PACK_AB R35, R9, R8 ;  /* 0x000000080923723e */ /* 0x000fe200000010ff */
[----:B------:R-:W-:Y:S01]  /*12290*/  FFMA R11, R133, R118, R11 ;  /* 0x00000076850b7223 */ /* 0x000fe2000000000b */
[C---:B------:R-:W-:Y:S01]  /*122a0*/  FMUL R13, R130.reuse, R59 ;  /* 0x0000003b820d7220 */ /* 0x040fe20000400000 */
[C---:B------:R-:W-:Y:S01]  /*122b0*/  FMUL R14, R130.reuse, R60 ;  /* 0x0000003c820e7220 */ /* 0x040fe20000400000 */
[----:B------:R-:W-:Y:S01]  /*122c0*/  FMUL R15, R130, R61 ;  /* 0x0000003d820f7220 */ /* 0x000fe20000400000 */
[----:B------:R2:W-:Y:S01]  /*122d0*/  @!P1 STS.128 [R195+0x6010], R32 ;  /* 0x00601020c3009388 */ /* 0x0005e20000000c00 */
[----:B------:R-:W-:Y:S01]  /*122e0*/  F2FP.BF16.F32.PACK_AB R4, R11, R10 ;  /* 0x0000000a0b04723e */ /* 0x000fe200000010ff */
[C---:B------:R-:W-:Y:S01]  /*122f0*/  FFMA R12, R133.reuse, R119, R12 ;  /* 0x00000077850c7223 */ /* 0x040fe2000000000c */
[C---:B------:R-:W-:Y:S01]  /*12300*/  SHF.L.U32 R25, R144.reuse, 0x10, RZ ;  /* 0x0000001090197819 */ /* 0x040fe200000006ff */
[C---:B------:R-:W-:Y:S01]  /*12310*/  FFMA R13, R133.reuse, R120, R13 ;  /* 0x00000078850d7223 */ /* 0x040fe2000000000d */
[C---:B------:R-:W-:Y:S01]  /*12320*/  FFMA R14, R133.reuse, R121, R14 ;  /* 0x00000079850e7223 */ /* 0x040fe2000000000e */
[----:B------:R-:W-:Y:S01]  /*12330*/  LOP3.LUT R24, R144, 0xffff0000, RZ, 0xc0, !PT ;  /* 0xffff000090187812 */ /* 0x000fe200078ec0ff */
[C---:B------:R-:W-:Y:S01]  /*12340*/  FFMA R15, R133.reuse, R122, R15 ;  /* 0x0000007a850f7223 */ /* 0x040fe2000000000f */
[C---:B------:R-:W-:Y:S01]  /*12350*/  FFMA R16, R133.reuse, R123, R16 ;  /* 0x0000007b85107223 */ /* 0x040fe20000000010 */
[C---:B------:R-:W-:Y:S01]  /*12360*/  FMUL R20, R130.reuse, R66 ;  /* 0x0000004282147220 */ /* 0x040fe20000400000 */
        /* <DEDUP_REMOVED lines=8> */
[----:B------:R-:W-:Y:S01]  /*123f0*/  FFMA R21, R133, R128, R21 ;  /* 0x0000008085157223 */ /* 0x000fe20000000015 */
[C---:B------:R-:W-:Y:S01]  /*12400*/  FMUL R57, R130.reuse, R71 ;  /* 0x0000004782397220 */ /* 0x040fe20000400000 */
[----:B------:R-:W-:Y:S01]  /*12410*/  F2FP.BF16.F32.PACK_AB R5, R13, R12 ;  /* 0x0000000c0d05723e */ /* 0x000fe200000010ff */
[----:B------:R-:W-:Y:S01]  /*12420*/  FFMA R22, R133, R129, R22 ;  /* 0x0000008185167223 */ /* 0x000fe20000000016 */
[----:B------:R-:W-:Y:S01]  /*12430*/  F2FP.BF16.F32.PACK_AB R6, R15, R14 ;  /* 0x0000000e0f06723e */ /* 0x000fe200000010ff */
[C---:B------:R-:W-:Y:S01]  /*12440*/  FMUL R58, R130.reuse, R72 ;  /* 0x00000048823a7220 */ /* 0x040fe20000400000 */
[----:B------:R-:W-:Y:S01]  /*12450*/  F2FP.BF16.F32.PACK_AB R7, R17, R16 ;  /* 0x000000101107723e */ /* 0x000fe200000010ff */
[C---:B------:R-:W-:Y:S01]  /*12460*/  FFMA R23, R133.reuse, R132, R23 ;  /* 0x0000008485177223 */ /* 0x040fe20000000017 */
[C---:B------:R-:W-:Y:S01]  /*12470*/  FMUL R59, R130.reuse, R73 ;  /* 0x00000049823b7220 */ /* 0x040fe20000400000 */
[----:B------:R-:W-:Y:S01]  /*12480*/  FFMA R56, R133, R131, R56 ;  /* 0x0000008385387223 */ /* 0x000fe20000000038 */
[C---:B------:R-:W-:Y:S01]  /*12490*/  FMUL R60, R130.reuse, R74 ;  /* 0x0000004a823c7220 */ /* 0x040fe20000400000 */
[----:B------:R2:W-:Y:S01]  /*124a0*/  @!P1 STS.128 [R188+0x7000], R4 ;  /* 0x00700004bc009388 */ /* 0x0005e20000000c00 */
[----:B------:R-:W-:Y:S01]  /*124b0*/  F2FP.BF16.F32.PACK_AB R8, R19, R18 ;  /* 0x000000121308723e */ /* 0x000fe200000010ff */
[C---:B------:R-:W-:Y:S01]  /*124c0*/  FFMA R57, R133.reuse, R134, R57 ;  /* 0x0000008685397223 */ /* 0x040fe20000000039 */
[C---:B------:R-:W-:Y:S01]  /*124d0*/  FMUL R61, R130.reuse, R75 ;  /* 0x0000004b823d7220 */ /* 0x040fe20000400000 */
[C---:B------:R-:W-:Y:S01]  /*124e0*/  FFMA R58, R133.reuse, R135, R58 ;  /* 0x00000087853a7223 */ /* 0x040fe2000000003a */
[C---:B------:R-:W-:Y:S01]  /*124f0*/  FFMA R59, R133.reuse, R136, R59 ;  /* 0x00000088853b7223 */ /* 0x040fe2000000003b */
[C---:B------:R-:W-:Y:S01]  /*12500*/  FFMA R60, R133.reuse, R137, R60 ;  /* 0x00000089853c7223 */ /* 0x040fe2000000003c */
[----:B------:R-:W-:Y:S01]  /*12510*/  FFMA R61, R133, R138, R61 ;  /* 0x0000008a853d7223 */ /* 0x000fe2000000003d */
[----:B------:R-:W-:Y:S01]  /*12520*/  F2FP.BF16.F32.PACK_AB R9, R21, R20 ;  /* 0x000000141509723e */ /* 0x000fe200000010ff */
[----:B------:R-:W-:Y:S01]  /*12530*/  FFMA R62, R133, R139, R62 ;  /* 0x0000008b853e7223 */ /* 0x000fe2000000003e */
[----:B------:R-:W-:Y:S01]  /*12540*/  F2FP.BF16.F32.PACK_AB R10, R23, R22 ;  /* 0x00000016170a723e */ /* 0x000fe200000010ff */
[C---:B------:R-:W-:Y:S01]  /*12550*/  FMUL R66, R130.reuse, R80 ;  /* 0x0000005082427220 */ /* 0x040fe20000400000 */
[----:B------:R-:W-:Y:S01]  /*12560*/  F2FP.BF16.F32.PACK_AB R11, R57, R56 ;  /* 0x00000038390b723e */ /* 0x000fe200000010ff */
[----:B------:R-:W-:Y:S01]  /*12570*/  FFMA R63, R133, R140, R63 ;  /* 0x0000008c853f7223 */ /* 0x000fe2000000003f */
[C---:B------:R-:W-:Y:S01]  /*12580*/  FMUL R67, R130.reuse, R81 ;  /* 0x0000005182437220 */ /* 0x040fe20000400000 */
[----:B------:R-:W-:Y:S01]  /*12590*/  SHF.L.U32 R27, R145, 0x10, RZ ;  /* 0x00000010911b7819 */ /* 0x000fe200000006ff */
[----:B------:R-:W-:Y:S01]  /*125a0*/  FFMA R64, R133, R141, R64 ;  /* 0x0000008d85407223 */ /* 0x000fe20000000040 */
[----:B------:R2:W-:Y:S01]  /*125b0*/  @!P1 STS.128 [R198+0x7010], R8 ;  /* 0x00701008c6009388 */ /* 0x0005e20000000c00 */
[C---:B------:R-:W-:Y:S01]  /*125c0*/  FMUL R68, R130.reuse, R82 ;  /* 0x0000005282447220 */ /* 0x040fe20000400000 */
[----:B------:R-:W-:Y:S01]  /*125d0*/  LOP3.LUT R26, R145, 0xffff0000, RZ, 0xc0, !PT ;  /* 0xffff0000911a7812 */ /* 0x000fe200078ec0ff */
[C---:B------:R-:W-:Y:S01]  /*125e0*/  FFMA R65, R133.reuse, R142, R65 ;  /* 0x0000008e85417223 */ /* 0x040fe20000000041 */
[----:B------:R-:W-:Y:S01]  /*125f0*/  FMUL R69, R130, R83 ;  /* 0x0000005382457220 */ /* 0x000fe20000400000 */
[----:B------:R-:W-:Y:S01]  /*12600*/  SHF.L.U32 R29, R146, 0x10, RZ ;  /* 0x00000010921d7819 */ /* 0x000fe200000006ff */
[C---:B------:R-:W-:Y:S01]  /*12610*/  FFMA R66, R133.reuse, R25, R66 ;  /* 0x0000001985427223 */ /* 0x040fe20000000042 */
[----:B------:R-:W-:Y:S01]  /*12620*/  FMUL R70, R130, R84 ;  /* 0x0000005482467220 */ /* 0x000fe20000400000 */
[----:B------:R-:W-:Y:S01]  /*12630*/  LOP3.LUT R28, R146, 0xffff0000, RZ, 0xc0, !PT ;  /* 0xffff0000921c7812 */ /* 0x000fe200078ec0ff */
[----:B------:R-:W-:Y:S01]  /*12640*/  FFMA R67, R133, R24, R67 ;  /* 0x0000001885437223 */ /* 0x000fe20000000043 */
[C---:B------:R-:W-:Y:S01]  /*12650*/  FMUL R71, R130.reuse, R85 ;  /* 0x0000005582477220 */ /* 0x040fe20000400000 */
[----:B------:R-:W-:Y:S01]  /*12660*/  SHF.L.U32 R31, R147, 0x10, RZ ;  /* 0x00000010931f7819 */ /* 0x000fe200000006ff */
[----:B------:R-:W-:Y:S01]  /*12670*/  FFMA R68, R133, R27, R68 ;  /* 0x0000001b85447223 */ /* 0x000fe20000000044 */
[C---:B------:R-:W-:Y:S01]  /*12680*/  FMUL R72, R130.reuse, R86 ;  /* 0x0000005682487220 */ /* 0x040fe20000400000 */
[----:B------:R-:W-:Y:S01]  /*12690*/  LOP3.LUT R30, R147, 0xffff0000, RZ, 0xc0, !PT ;  /* 0xffff0000931e7812 */ /* 0x000fe200078ec0ff */
[----:B------:R-:W-:Y:S01]  /*126a0*/  FFMA R69, R133, R26, R69 ;  /* 0x0000001a85457223 */ /* 0x000fe20000000045 */
        /* <DEDUP_REMOVED lines=13> */
[----:B------:R-:W-:Y:S02]  /*12780*/  F2FP.BF16.F32.PACK_AB R19, R73, R72 ;  /* 0x000000484913723e */ /* 0x000fe400000010ff */
[----:B------:R-:W-:Y:S03]  /*12790*/  ISETP.NE.AND P0, PT, R189, RZ, PT ;  /* 0x000000ffbd00720c */ /* 0x000fe60003f05270 */
[----:B------:R2:W-:Y:S01]  /*127a0*/  @!P1 STS.128 [R195+0x7010], R16 ;  /* 0x00701010c3009388 */ /* 0x0005e20000000c00 */
[----:B------:R-:W-:Y:S01]  /*127b0*/  @!PT LDS RZ, [RZ] ;  /* 0x00000000fffff984 */ /* 0x000fe20000000800 */
[----:B------:R-:W-:Y:S01]  /*127c0*/  @!PT LDS RZ, [RZ] ;  /* 0x00000000fffff984 */ /* 0x000fe20000000800 */
[----:B------:R-:W-:Y:S01]  /*127d0*/  @!PT LDS RZ, [RZ] ;  /* 0x00000000fffff984 */ /* 0x000fe20000000800 */
[----:B------:R-:W-:Y:S01]  /*127e0*/  @!PT LDS RZ, [RZ] ;  /* 0x00000000fffff984 */ /* 0x000fe20000000800 */
[----:B------:R1:W-:Y:S07]  /*127f0*/  MEMBAR.ALL.CTA ;  /* 0x0000000000007992 */ /* 0x0003ee0000008000 */
[----:B-1----:R-:W1:Y:S01]  /*12800*/  FENCE.VIEW.ASYNC.S ;  /* 0x00000000000073c6 */ /* 0x002e620000000000 */
[----:B------:R-:W-:Y:S05]  /*12810*/  WARPSYNC.ALL ;  /* 0x0000000000007948 */ /* 0x000fea0003800000 */
[----:B------:R-:W-:Y:S01]  /*12820*/  BSSY.RECONVERGENT B0, `(.L_x_185) ;  /* 0x0000011000007945 */ /* 0x000fe20003800200 */
        /* <DEDUP_REMOVED lines=16> */
.L_x_186:
[----:B------:R-:W-:Y:S05]  /*12930*/  BSYNC.RECONVERGENT B0 ;  /* 0x0000000000007941 */ /* 0x000fea0003800200 */
.L_x_185:
[----:B------:R-:W-:Y:S01]  /*12940*/  BAR.SYNC.DEFER_BLOCKING 0x1, 0x80 ;  /* 0x0042000000007b1d */ /* 0x000fe20000010000 */
[----:B------:R-:W-:Y:S09]  /*12950*/  UISETP.NE.AND UP0, UPT, UR53, -0x8, UPT ;  /* 0xfffffff83500788c */ /* 0x000ff2000bf05270 */
[----:B------:R-:W-:Y:S05]  /*12960*/  BRA.U !UP0, `(.L_x_187) ;  /* 0x0000000108247547 */ /* 0x000fea000b800000 */
[----:B------:R-:W-:Y:S01]  /*12970*/  ISETP.NE.AND P0, PT, R194, RZ, PT ;  /* 0x000000ffc200720c */ /* 0x000fe20003f05270 */
[----:B------:R-:W-:Y:S01]  /*12980*/  IMAD.U32 R0, RZ, RZ, UR47 ;  /* 0x0000002fff007e24 */ /* 0x000fe2000f8e00ff */
[----:B------:R-:W-:Y:S04]  /*12990*/  UIADD3 UR4, UPT, UPT, UR47, 0x1, URZ ;  /* 0x000000012f047890 */ /* 0x000fe8000fffe0ff */
[----:B------:R-:W-:Y:S04]  /*129a0*/  UISETP.NE.AND UP0, UPT, UR4, 0x4, UPT ;  /* 0x000000040400788c */ /* 0x000fe8000bf05270 */
[----:B------:R-:W-:Y:S03]  /*129b0*/  USEL UR47, UR4, URZ, UP0 ;  /* 0x000000ff042f7287 */ /* 0x000fe60008000000 */
[----:B------:R-:W-:Y:S05]  /*129c0*/  @P0 LEA R0, R0, UR44, 0x3 ;  /* 0x0000002c00000c11 */ /* 0x000fea000f8e18ff */
[----:B------:R-:W-:Y:S05]  /*129d0*/  @P0 VIADD R3, R0, 0x50 ;  /* 0x0000005000030836 */ /* 0x000fea0000000000 */
[----:B------:R-:W-:Y:S04]  /*129e0*/  @P0 PRMT R3, R200, 0x654, R3 ;  /* 0x00000654c8030816 */ /* 0x000fe80000000003 */
[----:B------:R1:W-:Y:S03]  /*129f0*/  @P0 SYNCS.ARRIVE.TRANS64.RED.A1T0 RZ, [R3+URZ], RZ ;  /* 0x000000ff03ff09a7 */ /* 0x0003e600081004ff */
.L_x_187:
[----:B------:R-:W-:Y:S01]  /*12a00*/  R2UR UR6, R193 ;  /* 0x00000000c10672ca */ /* 0x000fe200000e0000 */
[----:B------:R-:W-:Y:S01]  /*12a10*/  UIADD3 UR53, UPT, UPT, UR53, 0x8, URZ ;  /* 0x0000000835357890 */ /* 0x000fe2000fffe0ff */
[----:B------:R-:W-:Y:S01]  /*12a20*/  R2UR UR5, R178 ;  /* 0x00000000b20572ca */ /* 0x000fe200000e0000 */
[----:B------:R-:W-:Y:S01]  /*12a30*/  ULOP3.LUT UR43, UR43, 0x1, URZ, 0x3c, !UPT ;  /* 0x000000012b2b7892 */ /* 0x000fe2000f8e3cff */
[----:B------:R-:W-:Y:S02]  /*12a40*/  R2UR UR4, R179 ;  /* 0x00000000b30472ca */ /* 0x000fe400000e0000 */
[----:B------:R-:W-:Y:S02]  /*12a50*/  R2UR UR36, R192 ;  /* 0x00000000c02472ca */ /* 0x000fe400000e0000 */
[C---:B------:R-:W-:Y:S04]  /*12a60*/  ISETP.NE.AND P0, PT, R183.reuse, 0x2, PT ;  /* 0x00000002b700780c */ /* 0x040fe80003f05270 */
[----:B-1----:R-:W-:Y:S01]  /*12a70*/  SEL R3, RZ, 0x1, P0 ;  /* 0x00000001ff037807 */ /* 0x002fe20000000000 */
[----:B------:R-:W-:Y:S01]  /*12a80*/  UISETP.NE.AND UP0, UPT, UR6, URZ, UPT ;  /* 0x000000ff0600728c */ /* 0x000fe2000bf05270 */
[----:B------:R-:W-:Y:S01]  /*12a90*/  SEL R183, R183, RZ, P0 ;  /* 0x000000ffb7b77207 */ /* 0x000fe20000000000 */
[----:B------:R-:W-:Y:S01]  /*12aa0*/  UIADD3 UR24, UPT, UPT, UR37, UR5, URZ ;  /* 0x0000000525187290 */ /* 0x000fe2000fffe0ff */
[----:B------:R-:W-:Y:S01]  /*12ab0*/  LOP3.LUT R186, R186, R3, RZ, 0x3c, !PT ;  /* 0x00000003baba7212 */ /* 0x000fe200078e3cff */
[----:B------:R-:W-:Y:S05]  /*12ac0*/  UIADD3 UR20, UPT, UPT, UR38, UR4, URZ ;  /* 0x0000000426147290 */ /* 0x000fea000fffe0ff */
[----:B------:R-:W-:Y:S07]  /*12ad0*/  BRA.U UP0, `(.L_x_188) ;  /* 0xffffff3d00007547 */ /* 0x000fee000b83ffff */
[----:B------:R-:W-:Y:S01]  /*12ae0*/  R2UR UR4, R180 ;  /* 0x00000000b40472ca */ /* 0x000fe200000e0000 */
[----:B------:R-:W-:-:S12]  /*12af0*/  SYNCS.ARRIVE.TRANS64.A1T0 RZ, [UR44+0xd0], RZ ;  /* 0x0000d0ffffff79a7 */ /* 0x000fd8000810002c */
[----:B------:R-:W-:-:S09]  /*12b00*/  UISETP.NE.AND UP0, UPT, UR4, URZ, UPT ;  /* 0x000000ff0400728c */ /* 0x000fd2000bf05270 */
[----:B------:R-:W-:Y:S05]  /*12b10*/  BRA.U !UP0, `(.L_x_189) ;  /* 0x0000000108487547 */ /* 0x000fea000b800000 */
[----:B------:R-:W1:Y:S02]  /*12b20*/  LDCU.64 UR4, c[0x0][0xc90] ;  /* 0x00019200ff0477ac */ /* 0x000e640008000a00 */
[----:B-1----:R-:W-:-:S04]  /*12b30*/  UISETP.NE.U32.AND UP0, UPT, UR4, URZ, UPT ;  /* 0x000000ff0400728c */ /* 0x002fc8000bf05070 */
[----:B------:R-:W-:-:S09]  /*12b40*/  UISETP.NE.AND.EX UP0, UPT, UR5, URZ, UPT, UP0 ;  /* 0x000000ff0500728c */ /* 0x000fd2000bf05300 */
[----:B------:R-:W-:Y:S05]  /*12b50*/  BRA.U UP0, `(.L_x_190) ;  /* 0x00000001000c7547 */ /* 0x000fea000b800000 */
[----:B------:R-:W-:-:S13]  /*12b60*/  FSETP.NEU.AND P0, PT, R133, RZ, PT ;  /* 0x000000ff8500720b */ /* 0x000fda0003f0d000 */
[----:B------:R-:W-:Y:S05]  /*12b70*/  @!P0 EXIT ;  /* 0x000000000000894d */ /* 0x000fea0003800000 */
[----:B------:R-:W-:Y:S05]  /*12b80*/  BRA `(.L_x_189) ;  /* 0x00000000002c7947 */ /* 0x000fea0003800000 */
.L_x_190:
[----:B------:R-:W-:Y:S01]  /*12b90*/  ISETP.NE.AND P0, PT, R182, RZ, PT ;  /* 0x000000ffb600720c */ /* 0x000fe20003f05270 */
[----:B------:R-:W-:-:S12]  /*12ba0*/  BSSY.RECONVERGENT B0, `(.L_x_189) ;  /* 0x0000009000007945 */ /* 0x000fd80003800200 */
[----:B------:R-:W-:Y:S05]  /*12bb0*/  @P0 BRA `(.L_x_191) ;  /* 0x0000000000140947 */ /* 0x000fea0003800000 */
[----:B------:R-:W1:Y:S02]  /*12bc0*/  LDCU.64 UR4, c[0x0][0xc88] ;  /* 0x00019100ff0477ac */ /* 0x000e640008000a00 */
[----:B-1----:R-:W-:-:S04]  /*12bd0*/  ISETP.NE.U32.AND P0, PT, RZ, UR4, PT ;  /* 0x00000004ff007c0c */ /* 0x002fc8000bf05070 */
[----:B------:R-:W-:-:S13]  /*12be0*/  ISETP.NE.AND.EX P0, PT, RZ, UR5, PT, P0 ;  /* 0x00000005ff007c0c */ /* 0x000fda000bf05300 */
[----:B------:R-:W-:Y:S05]  /*12bf0*/  @!P0 EXIT ;  /* 0x000000000000894d */ /* 0x000fea0003800000 */
[----:B------:R-:W-:Y:S05]  /*12c00*/  BRA `(.L_x_192) ;  /* 0x0000000000087947 */ /* 0x000fea0003800000 */
.L_x_191:
[----:B------:R-:W-:-:S13]  /*12c10*/  FSETP.NEU.AND P0, PT, R133, RZ, PT ;  /* 0x000000ff8500720b */ /* 0x000fda0003f0d000 */
[----:B------:R-:W-:Y:S05]  /*12c20*/  @!P0 EXIT ;  /* 0x000000000000894d */ /* 0x000fea0003800000 */
.L_x_192:
[----:B------:R-:W-:Y:S05]  /*12c30*/  BSYNC.RECONVERGENT B0 ;  /* 0x0000000000007941 */ /* 0x000fea0003800200 */
.L_x_189:
[----:B------:R-:W1:Y:S01]  /*12c40*/  S2UR UR5, SR_CgaCtaId ;  /* 0x00000000000579c3 */ /* 0x000e620000008800 */
[----:B------:R-:W-:Y:S01]  /*12c50*/  ULEA UR4, UR47, UR44, 0x3 ;  /* 0x0000002c2f047291 */ /* 0x000fe2000f8e18ff */
[----:B------:R-:W-:-:S04]  /*12c60*/  DEPBAR.LE SB0, 0x0 ;  /* 0x000080000000791a */ /* 0x000fc80000000000 */
[----:B------:R-:W-:-:S04]  /*12c70*/  UIADD3 UR4, UPT, UPT, UR4, 0x50, URZ ;  /* 0x0000005004047890 */ /* 0x000fc8000fffe0ff */
[----:B-1----:R-:W-:-:S09]  /*12c80*/  UPRMT UR4, UR5, 0x654, UR4 ;  /* 0x0000065405047896 */ /* 0x002fd20008000004 */
[----:B------:R-:W-:Y:S01]  /*12c90*/  SYNCS.ARRIVE.TRANS64.RED.A1T0 RZ, [UR4], RZ ;  /* 0x000000ffffff79a7 */ /* 0x000fe20008100404 */
[----:B------:R-:W-:Y:S05]  /*12ca0*/  EXIT ;  /* 0x000000000000794d */ /* 0x000fea0003800000 */
.L_x_24:
[----:B-1----:R1:W3:Y:S02]  /*12cb0*/  SYNCS.PHASECHK.TRANS64.TRYWAIT P0, [R0+URZ+0xc0], R3 ;  /* 0x0000c003000075a7 */ /* 0x0022e400080011ff */
[----:B---3--:R-:W-:Y:S05]  /*12cc0*/  @!P0 NANOSLEEP.SYNCS 0x989680 ;  /* 0x009896800000895d */ /* 0x008fea0003900000 */
[----:B------:R-:W3:Y:S02]  /*12cd0*/  @!P0 SYNCS.PHASECHK.TRANS64 P0, [R0+URZ+0xc0], R3 ;  /* 0x0000c003000085a7 */ /* 0x000ee400080010ff */
[----:B---3--:R-:W-:Y:S05]  /*12ce0*/  @!P0 BRA `(.L_x_24) ;  /* 0xfffffffc00f08947 */ /* 0x008fea000383ffff */
[----:B------:R-:W-:Y:S05]  /*12cf0*/  BRA `(.L_x_193) ;  /* 0xfffffeec00847947 */ /* 0x000fea000383ffff */
.L_x_27:
[----:B-1----:R-:W-:-:S07]  /*12d00*/  MOV R0, UR33 ;  /* 0x0000002100007c02 */ /* 0x002fce0008000f00 */
.L_x_194:
[----:B-1----:R1:W3:Y:S02]  /*12d10*/  SYNCS.PHASECHK.TRANS64.TRYWAIT P0, [R0+URZ+0x18], R3 ;  /* 0x00001803000075a7 */ /* 0x0022e400080011ff */
[----:B---3--:R-:W-:Y:S05]  /*12d20*/  @!P0 NANOSLEEP.SYNCS 0x989680 ;  /* 0x009896800000895d */ /* 0x008fea0003900000 */
[----:B------:R-:W3:Y:S02]  /*12d30*/  @!P0 SYNCS.PHASECHK.TRANS64 P0, [R0+URZ+0x18], R3 ;  /* 0x00001803000085a7 */ /* 0x000ee400080010ff */
[----:B---3--:R-:W-:Y:S05]  /*12d40*/  @!P0 BRA `(.L_x_194) ;  /* 0xfffffffc00f08947 */ /* 0x008fea000383ffff */
[----:B------:R-:W-:Y:S05]  /*12d50*/  BRA `(.L_x_26) ;  /* 0xfffffeec00d07947 */ /* 0x000fea000383ffff */
.L_x_36:
[----:B-1----:R-:W-:-:S07]  /*12d60*/  MOV R0, UR33 ;  /* 0x0000002100007c02 */ /* 0x002fce0008000f00 */
.L_x_195:
[----:B-1----:R1:W2:Y:S02]  /*12d70*/  SYNCS.PHASECHK.TRANS64.TRYWAIT P0, [R0+URZ+0x18], R3 ;  /* 0x00001803000075a7 */ /* 0x0022a400080011ff */
[----:B--2---:R-:W-:Y:S05]  /*12d80*/  @!P0 NANOSLEEP.SYNCS 0x989680 ;  /* 0x009896800000895d */ /* 0x004fea0003900000 */
[----:B------:R-:W2:Y:S02]  /*12d90*/  @!P0 SYNCS.PHASECHK.TRANS64 P0, [R0+URZ+0x18], R3 ;  /* 0x00001803000085a7 */ /* 0x000ea400080010ff */
[----:B--2---:R-:W-:Y:S05]  /*12da0*/  @!P0 BRA `(.L_x_195) ;  /* 0xfffffffc00f08947 */ /* 0x004fea000383ffff */
[----:B------:R-:W-:Y:S05]  /*12db0*/  BRA `(.L_x_35) ;  /* 0xfffffef000f07947 */ /* 0x000fea000383ffff */
.L_x_43:
[----:B-1----:R1:W4:Y:S02]  /*12dc0*/  SYNCS.PHASECHK.TRANS64.TRYWAIT P0, [R3+URZ+0x80], R0 ;  /* 0x00008000030075a7 */ /* 0x00232400080011ff */
[----:B----4-:R-:W-:Y:S05]  /*12dd0*/  @!P0 NANOSLEEP.SYNCS 0x989680 ;  /* 0x009896800000895d */ /* 0x010fea0003900000 */
[----:B------:R-:W4:Y:S02]  /*12de0*/  @!P0 SYNCS.PHASECHK.TRANS64 P0, [R3+URZ+0x80], R0 ;  /* 0x00008000030085a7 */ /* 0x000f2400080010ff */
[----:B----4-:R-:W-:Y:S05]  /*12df0*/  @!P0 BRA `(.L_x_43) ;  /* 0xfffffffc00f08947 */ /* 0x010fea000383ffff */
[----:B------:R-:W-:Y:S05]  /*12e00*/  BRA `(.L_x_196) ;  /* 0xfffffef400e87947 */ /* 0x000fea000383ffff */
.L_x_47:
[----:B-1----:R-:W-:-:S07]  /*12e10*/  MOV R0, UR4 ;  /* 0x0000000400007c02 */ /* 0x002fce0008000f00 */
.L_x_197:
[----:B-1----:R1:W2:Y:S02]  /*12e20*/  SYNCS.PHASECHK.TRANS64.TRYWAIT P0, [R0+URZ], R3 ;  /* 0x00000003000075a7 */ /* 0x0022a400080011ff */
[----:B--2---:R-:W-:Y:S05]  /*12e30*/  @!P0 NANOSLEEP.SYNCS 0x989680 ;  /* 0x009896800000895d */ /* 0x004fea0003900000 */
[----:B------:R-:W2:Y:S02]  /*12e40*/  @!P0 SYNCS.PHASECHK.TRANS64 P0, [R0+URZ], R3 ;  /* 0x00000003000085a7 */ /* 0x000ea400080010ff */
[----:B--2---:R-:W-:Y:S05]  /*12e50*/  @!P0 BRA `(.L_x_197) ;  /* 0xfffffffc00f08947 */ /* 0x004fea000383ffff */
[----:B------:R-:W-:Y:S05]  /*12e60*/  BRA `(.L_x_198) ;  /* 0xfffffefc00947947 */ /* 0x000fea000383ffff */
.L_x_48:
[----:B------:R-:W-:-:S07]  /*12e70*/  MOV R0, UR5 ;  /* 0x0000000500007c02 */ /* 0x000fce0008000f00 */
.L_x_199:
[----:B-1----:R1:W2:Y:S02]  /*12e80*/  SYNCS.PHASECHK.TRANS64.TRYWAIT P0, [R0+URZ], R3 ;  /* 0x00000003000075a7 */ /* 0x0022a400080011ff */
[----:B--2---:R-:W-:Y:S05]  /*12e90*/  @!P0 NANOSLEEP.SYNCS 0x989680 ;  /* 0x009896800000895d */ /* 0x004fea0003900000 */
[----:B------:R-:W2:Y:S02]  /*12ea0*/  @!P0 SYNCS.PHASECHK.TRANS64 P0, [R0+URZ], R3 ;  /* 0x00000003000085a7 */ /* 0x000ea400080010ff */
[----:B--2---:R-:W-:Y:S05]  /*12eb0*/  @!P0 BRA `(.L_x_199) ;  /* 0xfffffffc00f08947 */ /* 0x004fea000383ffff */
[----:B------:R-:W-:Y:S05]  /*12ec0*/  BRA `(.L_x_200) ;  /* 0xfffffefc00a07947 */ /* 0x000fea000383ffff */
.L_x_51:
[----:B--2---:R2:W3:Y:S02]  /*12ed0*/  SYNCS.PHASECHK.TRANS64.TRYWAIT P0, [R2+URZ+0xb0], R5 ;  /* 0x0000b005020075a7 */ /* 0x0044e400080011ff */
[----:B---3--:R-:W-:Y:S05]  /*12ee0*/  @!P0 NANOSLEEP.SYNCS 0x989680 ;  /* 0x009896800000895d */ /* 0x008fea0003900000 */
[----:B------:R-:W3:Y:S02]  /*12ef0*/  @!P0 SYNCS.PHASECHK.TRANS64 P0, [R2+URZ+0xb0], R5 ;  /* 0x0000b005020085a7 */ /* 0x000ee400080010ff */
[----:B---3--:R-:W-:Y:S05]  /*12f00*/  @!P0 BRA `(.L_x_51) ;  /* 0xfffffffc00f08947 */ /* 0x008fea000383ffff */
[----:B------:R-:W-:Y:S05]  /*12f10*/  BRA `(.L_x_201) ;  /* 0xffffff0000047947 */ /* 0x000fea000383ffff */
.L_x_52:
[----:B------:R-:W-:-:S07]  /*12f20*/  MOV R2, UR4 ;  /* 0x0000000400027c02 */ /* 0x000fce0008000f00 */
.L_x_202:
[----:B--2---:R2:W3:Y:S02]  /*12f30*/  SYNCS.PHASECHK.TRANS64.TRYWAIT P0, [R2+URZ+0x90], R5 ;  /* 0x00009005020075a7 */ /* 0x0044e400080011ff */
[----:B---3--:R-:W-:Y:S05]  /*12f40*/  @!P0 NANOSLEEP.SYNCS 0x989680 ;  /* 0x009896800000895d */ /* 0x008fea0003900000 */
[----:B------:R-:W3:Y:S02]  /*12f50*/  @!P0 SYNCS.PHASECHK.TRANS64 P0, [R2+URZ+0x90], R5 ;  /* 0x00009005020085a7 */ /* 0x000ee400080010ff */
[----:B---3--:R-:W-:Y:S05]  /*12f60*/  @!P0 BRA `(.L_x_202) ;  /* 0xfffffffc00f08947 */ /* 0x008fea000383ffff */
[----:B------:R-:W-:Y:S05]  /*12f70*/  BRA `(.L_x_203) ;  /* 0xffffff0000147947 */ /* 0x000fea000383ffff */
.L_x_53:
[----:B--2---:R2:W3:Y:S02]  /*12f80*/  SYNCS.PHASECHK.TRANS64.TRYWAIT P1, [R2+URZ+0x80], R5 ;  /* 0x00008005020075a7 */ /* 0x0044e400080211ff */
[----:B---3--:R-:W-:Y:S05]  /*12f90*/  @!P1 NANOSLEEP.SYNCS 0x989680 ;  /* 0x009896800000995d */ /* 0x008fea0003900000 */
[----:B------:R-:W3:Y:S02]  /*12fa0*/  @!P1 SYNCS.PHASECHK.TRANS64 P1, [R2+URZ+0x80], R5 ;  /* 0x00008005020095a7 */ /* 0x000ee400080210ff */
[----:B---3--:R-:W-:Y:S05]  /*12fb0*/  @!P1 BRA `(.L_x_53) ;  /* 0xfffffffc00f09947 */ /* 0x008fea000383ffff */
[----:B------:R-:W-:Y:S05]  /*12fc0*/  BRA `(.L_x_204) ;  /* 0xffffff0000447947 */ /* 0x000fea000383ffff */
.L_x_56:
[----:B------:R-:W-:-:S07]  /*12fd0*/  MOV R0, UR4 ;  /* 0x0000000400007c02 */ /* 0x000fce0008000f00 */
.L_x_205:
[----:B--2---:R2:W3:Y:S02]  /*12fe0*/  SYNCS.PHASECHK.TRANS64.TRYWAIT P0, [R0+URZ+0x90], R3 ;  /* 0x00009003000075a7 */ /* 0x0044e400080011ff */
[----:B---3--:R-:W-:Y:S05]  /*12ff0*/  @!P0 NANOSLEEP.SYNCS 0x989680 ;  /* 0x009896800000895d */ /* 0x008fea0003900000 */
[----:B------:R-:W3:Y:S02]  /*13000*/  @!P0 SYNCS.PHASECHK.TRANS64 P0, [R0+URZ+0x90], R3 ;  /* 0x00009003000085a7 */ /* 0x000ee400080010ff */
[----:B---3--:R-:W-:Y:S05]  /*13010*/  @!P0 BRA `(.L_x_205) ;  /* 0xfffffffc00f08947 */ /* 0x008fea000383ffff */
[----:B------:R-:W-:Y:S05]  /*13020*/  BRA `(.L_x_55) ;  /* 0xffffff0000987947 */ /* 0x000fea000383ffff */
.L_x_63:
[----:B--2---:R2:W3:Y:S02]  /*13030*/  SYNCS.PHASECHK.TRANS64.TRYWAIT P0, [R0+URZ+0x80], R5 ;  /* 0x00008005000075a7 */ /* 0x0044e400080011ff */
[----:B---3--:R-:W-:Y:S05]  /*13040*/  @!P0 NANOSLEEP.SYNCS 0x989680 ;  /* 0x009896800000895d */ /* 0x008fea0003900000 */
[----:B------:R-:W3:Y:S02]  /*13050*/  @!P0 SYNCS.PHASECHK.TRANS64 P0, [R0+URZ+0x80], R5 ;  /* 0x00008005000085a7 */ /* 0x000ee400080010ff */
[----:B---3--:R-:W-:Y:S05]  /*13060*/  @!P0 BRA `(.L_x_63) ;  /* 0xfffffffc00f08947 */ /* 0x008fea000383ffff */
[----:B------:R-:W-:Y:S05]  /*13070*/  BRA `(.L_x_206) ;  /* 0xffffff0800c07947 */ /* 0x000fea000383ffff */
.L_x_66:
[----:B------:R-:W-:-:S07]  /*13080*/  MOV R0, UR7 ;  /* 0x0000000700007c02 */ /* 0x000fce0008000f00 */
.L_x_207:
[----:B--2---:R2:W3:Y:S02]  /*13090*/  SYNCS.PHASECHK.TRANS64.TRYWAIT P0, [R0+URZ], R5 ;  /* 0x00000005000075a7 */ /* 0x0044e400080011ff */
[----:B---3--:R-:W-:Y:S05]  /*130a0*/  @!P0 NANOSLEEP.SYNCS 0x989680 ;  /* 0x009896800000895d */ /* 0x008fea0003900000 */
[----:B------:R-:W3:Y:S02]  /*130b0*/  @!P0 SYNCS.PHASECHK.TRANS64 P0, [R0+URZ], R5 ;  /* 0x00000005000085a7 */ /* 0x000ee400080010ff */
[----:B---3--:R-:W-:Y:S05]  /*130c0*/  @!P0 BRA `(.L_x_207) ;  /* 0xfffffffc00f08947 */ /* 0x008fea000383ffff */
[----:B------:R-:W-:Y:S05]  /*130d0*/  BRA `(.L_x_65) ;  /* 0xffffff0c00087947 */ /* 0x000fea000383ffff */
.L_x_67:
[----:B------:R-:W-:-:S07]  /*130e0*/  MOV R0, UR38 ;  /* 0x0000002600007c02 */ /* 0x000fce0008000f00 */
.L_x_208:
[----:B--2---:R2:W3:Y:S02]  /*130f0*/  SYNCS.PHASECHK.TRANS64.TRYWAIT P0, [R0+URZ+0xa8], R5 ;  /* 0x0000a805000075a7 */ /* 0x0044e400080011ff */
[----:B---3--:R-:W-:Y:S05]  /*13100*/  @!P0 NANOSLEEP.SYNCS 0x989680 ;  /* 0x009896800000895d */ /* 0x008fea0003900000 */
[----:B------:R-:W3:Y:S02]  /*13110*/  @!P0 SYNCS.PHASECHK.TRANS64 P0, [R0+URZ+0xa8], R5 ;  /* 0x0000a805000085a7 */ /* 0x000ee400080010ff */
[----:B---3--:R-:W-:Y:S05]  /*13120*/  @!P0 BRA `(.L_x_208) ;  /* 0xfffffffc00f08947 */ /* 0x008fea000383ffff */
[----:B------:R-:W-:Y:S05]  /*13130*/  BRA `(.L_x_209) ;  /* 0xffffff0c00787947 */ /* 0x000fea000383ffff */
.L_x_70:
[----:B------:R-:W-:Y:S07]  /*13140*/  MOV R0, UR7 ;  /* 0x0000000700007c02 */ /* 0x000fee0008000f00 */
.L_x_210:
[----:B--2---:R2:W3:Y:S02]  /*13150*/  SYNCS.PHASECHK.TRANS64.TRYWAIT P0, [R0+URZ], R5 ;  /* 0x00000005000075a7 */ /* 0x0044e400080011ff */
[----:B---3--:R-:W-:Y:S05]  /*13160*/  @!P0 NANOSLEEP.SYNCS 0x989680 ;  /* 0x009896800000895d */ /* 0x008fea0003900000 */
[----:B------:R-:W3:Y:S02]  /*13170*/  @!P0 SYNCS.PHASECHK.TRANS64 P0, [R0+URZ], R5 ;  /* 0x00000005000085a7 */ /* 0x000ee400080010ff */
[----:B---3--:R-:W-:Y:S05]  /*13180*/  @!P0 BRA `(.L_x_210) ;  /* 0xfffffffc00f08947 */ /* 0x008fea000383ffff */
[----:B------:R-:W-:Y:S05]  /*13190*/  BRA `(.L_x_69) ;  /* 0xffffff0c00f87947 */ /* 0x000fea000383ffff */
.L_x_73:
[----:B------:R-:W-:-:S07]  /*131a0*/  MOV R0, UR38 ;  /* 0x0000002600007c02 */ /* 0x000fce0008000f00 */
.L_x_211:
[----:B-1----:R1:W4:Y:S02]  /*131b0*/  SYNCS.PHASECHK.TRANS64.TRYWAIT P0, [R0+URZ+0xd0], R3 ;  /* 0x0000d003000075a7 */ /* 0x00232400080011ff */
[----:B----4-:R-:W-:Y:S05]  /*131c0*/  @!P0 NANOSLEEP.SYNCS 0x989680 ;  /* 0x009896800000895d */ /* 0x010fea0003900000 */
[----:B------:R-:W4:Y:S02]  /*131d0*/  @!P0 SYNCS.PHASECHK.TRANS64 P0, [R0+URZ+0xd0], R3 ;  /* 0x0000d003000085a7 */ /* 0x000f2400080010ff */
[----:B----4-:R-:W-:Y:S05]  /*131e0*/  @!P0 BRA `(.L_x_211) ;  /* 0xfffffffc00f08947 */ /* 0x010fea000383ffff */
[----:B------:R-:W-:Y:S05]  /*131f0*/  BRA `(.L_x_212) ;  /* 0xffffff1400247947 */ /* 0x000fea000383ffff */
.L_x_78:
[----:B-1----:R1:W2:Y:S02]  /*13200*/  SYNCS.PHASECHK.TRANS64.TRYWAIT P0, [R12+URZ+0x80], R9 ;  /* 0x000080090c0075a7 */ /* 0x0022a400080011ff */
[----:B--2---:R-:W-:Y:S05]  /*13210*/  @!P0 NANOSLEEP.SYNCS 0x989680 ;  /* 0x009896800000895d */ /* 0x004fea0003900000 */
[----:B------:R-:W2:Y:S02]  /*13220*/  @!P0 SYNCS.PHASECHK.TRANS64 P0, [R12+URZ+0x80], R9 ;  /* 0x000080090c0085a7 */ /* 0x000ea400080010ff */
[----:B--2---:R-:W-:Y:S05]  /*13230*/  @!P0 BRA `(.L_x_78) ;  /* 0xfffffffc00f08947 */ /* 0x004fea000383ffff */
[----:B------:R-:W-:Y:S05]  /*13240*/  BRA `(.L_x_213) ;  /* 0xffffff1800547947 */ /* 0x000fea000383ffff */
.L_x_81:
[----:B------:R-:W-:Y:S07]  /*13250*/  MOV R0, UR21 ;  /* 0x0000001500007c02 */ /* 0x000fee0008000f00 */
.L_x_214:
[----:B-1----:R1:W2:Y:S02]  /*13260*/  SYNCS.PHASECHK.TRANS64.TRYWAIT P2, [R0+URZ+0x78], R9 ;  /* 0x00007809000075a7 */ /* 0x0022a400080411ff */
[----:B--2---:R-:W-:Y:S05]  /*13270*/  @!P2 NANOSLEEP.SYNCS 0x989680 ;  /* 0x009896800000a95d */ /* 0x004fea0003900000 */
[----:B------:R-:W2:Y:S02]  /*13280*/  @!P2 SYNCS.PHASECHK.TRANS64 P2, [R0+URZ+0x78], R9 ;  /* 0x000078090000a5a7 */ /* 0x000ea400080410ff */
[----:B--2---:R-:W-:Y:S05]  /*13290*/  @!P2 BRA `(.L_x_214) ;  /* 0xfffffffc00f0a947 */ /* 0x004fea000383ffff */
[----:B------:R-:W-:Y:S05]  /*132a0*/  BRA `(.L_x_80) ;  /* 0xffffff1c00bc7947 */ /* 0x000fea000383ffff */
.L_x_84:
[----:B------:R-:W-:Y:S07]  /*132b0*/  MOV R9, UR21 ;  /* 0x0000001500097c02 */ /* 0x000fee0008000f00 */
.L_x_215:
[----:B-1----:R1:W2:Y:S02]  /*132c0*/  SYNCS.PHASECHK.TRANS64.TRYWAIT P0, [R9+URZ+0x50], R10 ;  /* 0x0000500a090075a7 */ /* 0x0022a400080011ff */
[----:B--2---:R-:W-:Y:S05]  /*132d0*/  @!P0 NANOSLEEP.SYNCS 0x989680 ;  /* 0x009896800000895d */ /* 0x004fea0003900000 */
[----:B------:R-:W2:Y:S02]  /*132e0*/  @!P0 SYNCS.PHASECHK.TRANS64 P0, [R9+URZ+0x50], R10 ;  /* 0x0000500a090085a7 */ /* 0x000ea400080010ff */
[----:B--2---:R-:W-:Y:S05]  /*132f0*/  @!P0 BRA `(.L_x_215) ;  /* 0xfffffffc00f08947 */ /* 0x004fea000383ffff */
[----:B------:R-:W-:Y:S05]  /*13300*/  BRA `(.L_x_216) ;  /* 0xffffff2000247947 */ /* 0x000fea000383ffff */
.L_x_85:
[----:B------:R-:W-:Y:S07]  /*13310*/  MOV R9, UR21 ;  /* 0x0000001500097c02 */ /* 0x000fee0008000f00 */
.L_x_217:
[----:B-1----:R1:W2:Y:S02]  /*13320*/  SYNCS.PHASECHK.TRANS64.TRYWAIT P0, [R9+URZ+0x58], R10 ;  /* 0x0000580a090075a7 */ /* 0x0022a400080011ff */
[----:B--2---:R-:W-:Y:S05]  /*13330*/  @!P0 NANOSLEEP.SYNCS 0x989680 ;  /* 0x009896800000895d */ /* 0x004fea0003900000 */
[----:B------:R-:W2:Y:S02]  /*13340*/  @!P0 SYNCS.PHASECHK.TRANS64 P0, [R9+URZ+0x58], R10 ;  /* 0x0000580a090085a7 */ /* 0x000ea400080010ff */
[----:B--2---:R-:W-:Y:S05]  /*13350*/  @!P0 BRA `(.L_x_217) ;  /* 0xfffffffc00f08947 */ /* 0x004fea000383ffff */
[----:B------:R-:W-:Y:S05]  /*13360*/  BRA `(.L_x_218) ;  /* 0xffffff20007c7947 */ /* 0x000fea000383ffff */
.L_x_86:
[----:B------:R-:W-:Y:S07]  /*13370*/  MOV R9, UR21 ;  /* 0x0000001500097c02 */ /* 0x000fee0008000f00 */
.L_x_219:
[----:B-1----:R1:W2:Y:S02]  /*13380*/  SYNCS.PHASECHK.TRANS64.TRYWAIT P0, [R9+URZ+0x60], R10 ;  /* 0x0000600a090075a7 */ /* 0x0022a400080011ff */
[----:B--2---:R-:W-:Y:S05]  /*13390*/  @!P0 NANOSLEEP.SYNCS 0x989680 ;  /* 0x009896800000895d */ /* 0x004fea0003900000 */
[----:B------:R-:W2:Y:S02]  /*133a0*/  @!P0 SYNCS.PHASECHK.TRANS64 P0, [R9+URZ+0x60], R10 ;  /* 0x0000600a090085a7 */ /* 0x000ea400080010ff */
[----:B--2---:R-:W-:Y:S05]  /*133b0*/  @!P0 BRA `(.L_x_219) ;  /* 0xfffffffc00f08947 */ /* 0x004fea000383ffff */
[----:B------:R-:W-:Y:S05]  /*133c0*/  BRA `(.L_x_220) ;  /* 0xffffff2000dc7947 */ /* 0x000fea000383ffff */
.L_x_87:
[----:B------:R-:W-:Y:S07]  /*133d0*/  MOV R9, UR21 ;  /* 0x0000001500097c02 */ /* 0x000fee0008000f00 */
.L_x_221:
[----:B-1----:R1:W2:Y:S02]  /*133e0*/  SYNCS.PHASECHK.TRANS64.TRYWAIT P0, [R9+URZ+0x68], R10 ;  /* 0x0000680a090075a7 */ /* 0x0022a400080011ff */
[----:B--2---:R-:W-:Y:S05]  /*133f0*/  @!P0 NANOSLEEP.SYNCS 0x989680 ;  /* 0x009896800000895d */ /* 0x004fea0003900000 */
[----:B------:R-:W2:Y:S02]  /*13400*/  @!P0 SYNCS.PHASECHK.TRANS64 P0, [R9+URZ+0x68], R10 ;  /* 0x0000680a090085a7 */ /* 0x000ea400080010ff */
[----:B--2---:R-:W-:Y:S05]  /*13410*/  @!P0 BRA `(.L_x_221) ;  /* 0xfffffffc00f08947 */ /* 0x004fea000383ffff */
[----:B------:R-:W-:Y:S05]  /*13420*/  BRA `(.L_x_222) ;  /* 0xffffff2400407947 */ /* 0x000fea000383ffff */
.L_x_88:
[----:B------:R-:W-:Y:S07]  /*13430*/  MOV R0, UR21 ;  /* 0x0000001500007c02 */ /* 0x000fee0008000f00 */
.L_x_223:
[----:B-1----:R1:W2:Y:S02]  /*13440*/  SYNCS.PHASECHK.TRANS64.TRYWAIT P0, [R0+URZ+0x50], R9 ;  /* 0x00005009000075a7 */ /* 0x0022a400080011ff */
[----:B--2---:R-:W-:Y:S05]  /*13450*/  @!P0 NANOSLEEP.SYNCS 0x989680 ;  /* 0x009896800000895d */ /* 0x004fea0003900000 */
[----:B------:R-:W2:Y:S02]  /*13460*/  @!P0 SYNCS.PHASECHK.TRANS64 P0, [R0+URZ+0x50], R9 ;  /* 0x00005009000085a7 */ /* 0x000ea400080010ff */
[----:B--2---:R-:W-:Y:S05]  /*13470*/  @!P0 BRA `(.L_x_223) ;  /* 0xfffffffc00f08947 */ /* 0x004fea000383ffff */
[----:B------:R-:W-:Y:S05]  /*13480*/  BRA `(.L_x_224) ;  /* 0xffffff2400a07947 */ /* 0x000fea000383ffff */
.L_x_89:
[----:B------:R-:W-:Y:S07]  /*13490*/  MOV R0, UR21 ;  /* 0x0000001500007c02 */ /* 0x000fee0008000f00 */
.L_x_225:
[----:B-1----:R1:W2:Y:S02]  /*134a0*/  SYNCS.PHASECHK.TRANS64.TRYWAIT P0, [R0+URZ+0x58], R9 ;  /* 0x00005809000075a7 */ /* 0x0022a400080011ff */
[----:B--2---:R-:W-:Y:S05]  /*134b0*/  @!P0 NANOSLEEP.SYNCS 0x989680 ;  /* 0x009896800000895d */ /* 0x004fea0003900000 */
[----:B------:R-:W2:Y:S02]  /*134c0*/  @!P0 SYNCS.PHASECHK.TRANS64 P0, [R0+URZ+0x58], R9 ;  /* 0x00005809000085a7 */ /* 0x000ea400080010ff */
[----:B--2---:R-:W-:Y:S05]  /*134d0*/  @!P0 BRA `(.L_x_225) ;  /* 0xfffffffc00f08947 */ /* 0x004fea000383ffff */
[----:B------:R-:W-:Y:S05]  /*134e0*/  BRA `(.L_x_226) ;  /* 0xffffff2800007947 */ /* 0x000fea000383ffff */
.L_x_90:
[----:B------:R-:W-:Y:S07]  /*134f0*/  MOV R0, UR21 ;  /* 0x0000001500007c02 */ /* 0x000fee0008000f00 */
.L_x_227:
[----:B-1----:R1:W2:Y:S02]  /*13500*/  SYNCS.PHASECHK.TRANS64.TRYWAIT P0, [R0+URZ+0x60], R9 ;  /* 0x00006009000075a7 */ /* 0x0022a400080011ff */
[----:B--2---:R-:W-:Y:S05]  /*13510*/  @!P0 NANOSLEEP.SYNCS 0x989680 ;  /* 0x009896800000895d */ /* 0x004fea0003900000 */
[----:B------:R-:W2:Y:S02]  /*13520*/  @!P0 SYNCS.PHASECHK.TRANS64 P0, [R0+URZ+0x60], R9 ;  /* 0x00006009000085a7 */ /* 0x000ea400080010ff */
[----:B--2---:R-:W-:Y:S05]  /*13530*/  @!P0 BRA `(.L_x_227) ;  /* 0xfffffffc00f08947 */ /* 0x004fea000383ffff */
[----:B------:R-:W-:Y:S05]  /*13540*/  BRA `(.L_x_228) ;  /* 0xffffff2800647947 */ /* 0x000fea000383ffff */
.L_x_91:
[----:B------:R-:W-:Y:S07]  /*13550*/  MOV R0, UR21 ;  /* 0x0000001500007c02 */ /* 0x000fee0008000f00 */
.L_x_229:
[----:B-1----:R1:W2:Y:S02]  /*13560*/  SYNCS.PHASECHK.TRANS64.TRYWAIT P0, [R0+URZ+0x68], R9 ;  /* 0x00006809000075a7 */ /* 0x0022a400080011ff */
[----:B--2---:R-:W-:Y:S05]  /*13570*/  @!P0 NANOSLEEP.SYNCS 0x989680 ;  /* 0x009896800000895d */ /* 0x004fea0003900000 */
[----:B------:R-:W2:Y:S02]  /*13580*/  @!P0 SYNCS.PHASECHK.TRANS64 P0, [R0+URZ+0x68], R9 ;  /* 0x00006809000085a7 */ /* 0x000ea400080010ff */
[----:B--2---:R-:W-:Y:S05]  /*13590*/  @!P0 BRA `(.L_x_229) ;  /* 0xfffffffc00f08947 */ /* 0x004fea000383ffff */
[----:B------:R-:W-:Y:S05]  /*135a0*/  BRA `(.L_x_230) ;  /* 0xffffff2800c07947 */ /* 0x000fea000383ffff */
.L_x_93:
[----:B------:R-:W-:-:S07]  /*135b0*/  MOV R3, UR21 ;  /* 0x0000001500037c02 */ /* 0x000fce0008000f00 */
.L_x_231:
[----:B-1----:R1:W3:Y:S02]  /*135c0*/  SYNCS.PHASECHK.TRANS64.TRYWAIT P0, [R3+URZ+0x50], R10 ;  /* 0x0000500a030075a7 */ /* 0x0022e400080011ff */
[----:B---3--:R-:W-:Y:S05]  /*135d0*/  @!P0 NANOSLEEP.SYNCS 0x989680 ;  /* 0x009896800000895d */ /* 0x008fea0003900000 */
[----:B------:R-:W3:Y:S02]  /*135e0*/  @!P0 SYNCS.PHASECHK.TRANS64 P0, [R3+URZ+0x50], R10 ;  /* 0x0000500a030085a7 */ /* 0x000ee400080010ff */
[----:B---3--:R-:W-:Y:S05]  /*135f0*/  @!P0 BRA `(.L_x_231) ;  /* 0xfffffffc00f08947 */ /* 0x008fea000383ffff */
[----:B------:R-:W-:Y:S05]  /*13600*/  BRA `(.L_x_232) ;  /* 0xffffff2c00487947 */ /* 0x000fea000383ffff */
.L_x_94:
[----:B-1----:R-:W-:-:S07]  /*13610*/  MOV R3, UR21 ;  /* 0x0000001500037c02 */ /* 0x002fce0008000f00 */
.L_x_233:
[----:B-1----:R1:W3:Y:S02]  /*13620*/  SYNCS.PHASECHK.TRANS64.TRYWAIT P0, [R3+URZ+0x58], R10 ;  /* 0x0000580a030075a7 */ /* 0x0022e400080011ff */
[----:B---3--:R-:W-:Y:S05]  /*13630*/  @!P0 NANOSLEEP.SYNCS 0x989680 ;  /* 0x009896800000895d */ /* 0x008fea0003900000 */
[----:B------:R-:W3:Y:S02]  /*13640*/  @!P0 SYNCS.PHASECHK.TRANS64 P0, [R3+URZ+0x58], R10 ;  /* 0x0000580a030085a7 */ /* 0x000ee400080010ff */
[----:B---3--:R-:W-:Y:S05]  /*13650*/  @!P0 BRA `(.L_x_233) ;  /* 0xfffffffc00f08947 */ /* 0x008fea000383ffff */
[----:B------:R-:W-:Y:S05]  /*13660*/  BRA `(.L_x_234) ;  /* 0xffffff2c00387947 */ /* 0x000fea000383ffff */
.L_x_95:
[----:B-1----:R-:W-:-:S07]  /*13670*/  MOV R3, UR21 ;  /* 0x0000001500037c02 */ /* 0x002fce0008000f00 */
.L_x_235:
[----:B-1----:R1:W3:Y:S02]  /*13680*/  SYNCS.PHASECHK.TRANS64.TRYWAIT P0, [R3+URZ+0x60], R10 ;  /* 0x0000600a030075a7 */ /* 0x0022e400080011ff */
[----:B---3--:R-:W-:Y:S05]  /*13690*/  @!P0 NANOSLEEP.SYNCS 0x989680 ;  /* 0x009896800000895d */ /* 0x008fea0003900000 */
[----:B------:R-:W3:Y:S02]  /*136a0*/  @!P0 SYNCS.PHASECHK.TRANS64 P0, [R3+URZ+0x60], R10 ;  /* 0x0000600a030085a7 */ /* 0x000ee400080010ff */
[----:B---3--:R-:W-:Y:S05]  /*136b0*/  @!P0 BRA `(.L_x_235) ;  /* 0xfffffffc00f08947 */ /* 0x008fea000383ffff */
[----:B------:R-:W-:Y:S05]  /*136c0*/  BRA `(.L_x_236) ;  /* 0xffffff2c002c7947 */ /* 0x000fea000383ffff */
.L_x_97:
[----:B-1----:R1:W2:Y:S02]  /*136d0*/  SYNCS.PHASECHK.TRANS64.TRYWAIT P0, [R0+URZ+0x80], R3 ;  /* 0x00008003000075a7 */ /* 0x0022a400080011ff */
[----:B--2---:R-:W-:Y:S05]  /*136e0*/  @!P0 NANOSLEEP.SYNCS 0x989680 ;  /* 0x009896800000895d */ /* 0x004fea0003900000 */
[----:B------:R-:W2:Y:S02]  /*136f0*/  @!P0 SYNCS.PHASECHK.TRANS64 P0, [R0+URZ+0x80], R3 ;  /* 0x00008003000085a7 */ /* 0x000ea400080010ff */
[----:B--2---:R-:W-:Y:S05]  /*13700*/  @!P0 BRA `(.L_x_97) ;  /* 0xfffffffc00f08947 */ /* 0x004fea000383ffff */
[----:B------:R-:W-:Y:S05]  /*13710*/  BRA `(.L_x_237) ;  /* 0xffffff3000047947 */ /* 0x000fea000383ffff */
.L_x_108:
[----:B-1----:R-:W-:Y:S04]  /*13720*/  MOV R3, UR44 ;  /* 0x0000002c00037c02 */ /* 0x002fe80008000f00 */
[----:B------:R1:W3:Y:S03]  /*13730*/  SYNCS.PHASECHK.TRANS64.TRYWAIT P1, [R3+URZ+0x30], R6 ;  /* 0x00003006030075a7 */ /* 0x0002e600080211ff */
[----:B---3--:R-:W-:Y:S05]  /*13740*/  @!P1 NANOSLEEP.SYNCS 0x989680 ;  /* 0x009896800000995d */ /* 0x008fea0003900000 */
[----:B------:R-:W3:Y:S02]  /*13750*/  @!P1 SYNCS.PHASECHK.TRANS64 P1, [R3+URZ+0x30], R6 ;  /* 0x00003006030095a7 */ /* 0x000ee400080210ff */
[----:B---3--:R-:W-:Y:S05]  /*13760*/  @!P1 BRA `(.L_x_108) ;  /* 0xfffffffc00ec9947 */ /* 0x008fea000383ffff */
[----:B------:R-:W-:Y:S05]  /*13770*/  BRA `(.L_x_107) ;  /* 0xffffff3c00e47947 */ /* 0x000fea000383ffff */
.L_x_110:
[----:B-1----:R-:W-:Y:S04]  /*13780*/  MOV R3, UR44 ;  /* 0x0000002c00037c02 */ /* 0x002fe80008000f00 */
[----:B------:R1:W4:Y:S03]  /*13790*/  SYNCS.PHASECHK.TRANS64.TRYWAIT P0, [R3+URZ+0xa0], R4 ;  /* 0x0000a004030075a7 */ /* 0x00032600080011ff */
[----:B----4-:R-:W-:Y:S05]  /*137a0*/  @!P0 NANOSLEEP.SYNCS 0x989680 ;  /* 0x009896800000895d */ /* 0x010fea0003900000 */
[----:B------:R-:W4:Y:S02]  /*137b0*/  @!P0 SYNCS.PHASECHK.TRANS64 P0, [R3+URZ+0xa0], R4 ;  /* 0x0000a004030085a7 */ /* 0x000f2400080010ff */
[----:B----4-:R-:W-:Y:S05]  /*137c0*/  @!P0 BRA `(.L_x_110) ;  /* 0xfffffffc00ec8947 */ /* 0x010fea000383ffff */
[----:B------:R-:W-:Y:S05]  /*137d0*/  BRA `(.L_x_109) ;  /* 0xffffff4000147947 */ /* 0x000fea000383ffff */
.L_x_121:
[----:B--2---:R2:W4:Y:S02]  /*137e0*/  SYNCS.PHASECHK.TRANS64.TRYWAIT P0, [R3+URZ+0x30], R0 ;  /* 0x00003000030075a7 */ /* 0x00452400080011ff */
[----:B----4-:R-:W-:Y:S05]  /*137f0*/  @!P0 NANOSLEEP.SYNCS 0x989680 ;  /* 0x009896800000895d */ /* 0x010fea0003900000 */
[----:B------:R-:W4:Y:S02]  /*13800*/  @!P0 SYNCS.PHASECHK.TRANS64 P0, [R3+URZ+0x30], R0 ;  /* 0x00003000030085a7 */ /* 0x000f2400080010ff */
[----:B----4-:R-:W-:Y:S05]  /*13810*/  @!P0 BRA `(.L_x_121) ;  /* 0xfffffffc00f08947 */ /* 0x010fea000383ffff */
[----:B------:R-:W-:Y:S05]  /*13820*/  BRA `(.L_x_120) ;  /* 0xffffff5400c87947 */ /* 0x000fea000383ffff */
.L_x_131:
[----:B-1----:R1:W2:Y:S02]  /*13830*/  SYNCS.PHASECHK.TRANS64.TRYWAIT P0, [R11+URZ+0x30], R8 ;  /* 0x000030080b0075a7 */ /* 0x0022a400080011ff */
[----:B--2---:R-:W-:Y:S05]  /*13840*/  @!P0 NANOSLEEP.SYNCS 0x989680 ;  /* 0x009896800000895d */ /* 0x004fea0003900000 */
[----:B------:R-:W2:Y:S02]  /*13850*/  @!P0 SYNCS.PHASECHK.TRANS64 P0, [R11+URZ+0x30], R8 ;  /* 0x000030080b0085a7 */ /* 0x000ea400080010ff */
[----:B--2---:R-:W-:Y:S05]  /*13860*/  @!P0 BRA `(.L_x_131) ;  /* 0xfffffffc00f08947 */ /* 0x004fea000383ffff */
[----:B------:R-:W-:Y:S05]  /*13870*/  BRA `(.L_x_130) ;  /* 0xffffff6c00647947 */ /* 0x000fea000383ffff */
.L_x_141:
[----:B-1----:R1:W2:Y:S02]  /*13880*/  SYNCS.PHASECHK.TRANS64.TRYWAIT P0, [R0+URZ+0x30], R5 ;  /* 0x00003005000075a7 */ /* 0x0022a400080011ff */
[----:B--2---:R-:W-:Y:S05]  /*13890*/  @!P0 NANOSLEEP.SYNCS 0x989680 ;  /* 0x009896800000895d */ /* 0x004fea0003900000 */
[----:B------:R-:W2:Y:S02]  /*138a0*/  @!P0 SYNCS.PHASECHK.TRANS64 P0, [R0+URZ+0x30], R5 ;  /* 0x00003005000085a7 */ /* 0x000ea400080010ff */
[----:B--2---:R-:W-:Y:S05]  /*138b0*/  @!P0 BRA `(.L_x_141) ;  /* 0xfffffffc00f08947 */ /* 0x004fea000383ffff */
[----:B------:R-:W-:Y:S05]  /*138c0*/  BRA `(.L_x_140) ;  /* 0xffffff8000bc7947 */ /* 0x000fea000383ffff */
.L_x_151:
[----:B-1----:R1:W4:Y:S02]  /*138d0*/  SYNCS.PHASECHK.TRANS64.TRYWAIT P0, [R8+URZ+0x30], R5 ;  /* 0x00003005080075a7 */ /* 0x00232400080011ff */
[----:B----4-:R-:W-:Y:S05]  /*138e0*/  @!P0 NANOSLEEP.SYNCS 0x989680 ;  /* 0x009896800000895d */ /* 0x010fea0003900000 */
[----:B------:R-:W4:Y:S02]  /*138f0*/  @!P0 SYNCS.PHASECHK.TRANS64 P0, [R8+URZ+0x30], R5 ;  /* 0x00003005080085a7 */ /* 0x000f2400080010ff */
[----:B----4-:R-:W-:Y:S05]  /*13900*/  @!P0 BRA `(.L_x_151) ;  /* 0xfffffffc00f08947 */ /* 0x010fea000383ffff */
[----:B------:R-:W-:Y:S05]  /*13910*/  BRA `(.L_x_150) ;  /* 0xffffff9800507947 */ /* 0x000fea000383ffff */
.L_x_161:
[----:B-1----:R1:W4:Y:S02]  /*13920*/  SYNCS.PHASECHK.TRANS64.TRYWAIT P0, [R8+URZ+0x30], R5 ;  /* 0x00003005080075a7 */ /* 0x00232400080011ff */
[----:B----4-:R-:W-:Y:S05]  /*13930*/  @!P0 NANOSLEEP.SYNCS 0x989680 ;  /* 0x009896800000895d */ /* 0x010fea0003900000 */
[----:B------:R-:W4:Y:S02]  /*13940*/  @!P0 SYNCS.PHASECHK.TRANS64 P0, [R8+URZ+0x30], R5 ;  /* 0x00003005080085a7 */ /* 0x000f2400080010ff */
[----:B----4-:R-:W-:Y:S05]  /*13950*/  @!P0 BRA `(.L_x_161) ;  /* 0xfffffffc00f08947 */ /* 0x010fea000383ffff */
[----:B------:R-:W-:Y:S05]  /*13960*/  BRA `(.L_x_160) ;  /* 0xffffffac00c07947 */ /* 0x000fea000383ffff */
.L_x_171:
[----:B-1----:R1:W4:Y:S02]  /*13970*/  SYNCS.PHASECHK.TRANS64.TRYWAIT P0, [R0+URZ+0x30], R5 ;  /* 0x00003005000075a7 */ /* 0x00232400080011ff */
[----:B----4-:R-:W-:Y:S05]  /*13980*/  @!P0 NANOSLEEP.SYNCS 0x989680 ;  /* 0x009896800000895d */ /* 0x010fea0003900000 */
[----:B------:R-:W4:Y:S02]  /*13990*/  @!P0 SYNCS.PHASECHK.TRANS64 P0, [R0+URZ+0x30], R5 ;  /* 0x00003005000085a7 */ /* 0x000f2400080010ff */
[----:B----4-:R-:W-:Y:S05]  /*139a0*/  @!P0 BRA `(.L_x_171) ;  /* 0xfffffffc00f08947 */ /* 0x010fea000383ffff */
[----:B------:R-:W-:Y:S05]  /*139b0*/  BRA `(.L_x_170) ;  /* 0xffffffc400547947 */ /* 0x000fea000383ffff */
.L_x_181:
[----:B-1----:R1:W4:Y:S02]  /*139c0*/  SYNCS.PHASECHK.TRANS64.TRYWAIT P0, [R0+URZ+0x30], R3 ;  /* 0x00003003000075a7 */ /* 0x00232400080011ff */
[----:B----4-:R-:W-:Y:S05]  /*139d0*/  @!P0 NANOSLEEP.SYNCS 0x989680 ;  /* 0x009896800000895d */ /* 0x010fea0003900000 */
[----:B------:R-:W4:Y:S02]  /*139e0*/  @!P0 SYNCS.PHASECHK.TRANS64 P0, [R0+URZ+0x30], R3 ;  /* 0x00003003000085a7 */ /* 0x000f2400080010ff */
[----:B----4-:R-:W-:Y:S05]  /*139f0*/  @!P0 BRA `(.L_x_181) ;  /* 0xfffffffc00f08947 */ /* 0x010fea000383ffff */
[----:B------:R-:W-:Y:S05]  /*13a00*/  BRA `(.L_x_180) ;  /* 0xffffffd800b87947 */ /* 0x000fea000383ffff */
        .weak           $__internal_0_$__cuda_sm10x_tcgen05_guardrail_trap_col_being_dealloced_not_returned_by_alloc
        .type           $__internal_0_$__cuda_sm10x_tcgen05_guardrail_trap_col_being_dealloced_not_returned_by_alloc,@function
        .size           $__internal_0_$__cuda_sm10x_tcgen05_guardrail_trap_col_being_dealloced_not_returned_by_alloc,($__internal_1_$__cuda_sm10x_tcgen05_guardrail_trap_phase_invalid_during_alloc - $__internal_0_$__cuda_sm10x_tcgen05_guardrail_trap_col_being_dealloced_not_returned_by_alloc)
$__internal_0_$__cuda_sm10x_tcgen05_guardrail_trap_col_being_dealloced_not_returned_by_alloc:
[----:B------:R-:W-:Y:S05]  /*13a10*/  BPT.TRAP 0x1 ;  /* 0x000000040000795c */ /* 0x000fea0000300000 */
[----:B------:R-:W-:-:S04]  /*13a20*/  HFMA2 R3, -RZ, RZ, 0, 0 ;  /* 0x00000000ff037431 */ /* 0x000fc800000001ff */
[----:B------:R-:W-:Y:S05]  /*13a30*/  RET.REL.NODEC R2 `(_ZN7cutlass13device_kernelINS_4gemm6kernel13GemmUniversalIN4cute5tupleIJiiiiEEENS1_10collective13CollectiveMmaINS1_46MainloopSm100TmaUmmaWarpSpecializedBlockScaledILi3ELi2ELi1ENS5_IJNS4_1CILi2EEESB_NSA_ILi1EEEEEEEENS5_IJNSA_ILi128EEENSA_ILi256EEESG_EEENS5_IJNS_12float_e2m1_tENS_13float_ue8m0_tEEEENS5_IJNS5_IJlSC_lEEENS4_6LayoutINS5_IJNS5_IJNS5_IJNSA_ILi32EEENSA_ILi4EEEEEEiEEESQ_NS5_IJSC_iEEEEEENS5_IJNS5_IJNS5_IJNSA_ILi16EEESO_EEEiEEENS5_IJNS5_IJNSA_ILi0EEESC_EEENSA_ILi512EEEEEENS5_IJSW_iEEEEEEEEEEESK_S13_NS4_8TiledMMAINS4_8MMA_AtomIJNS4_17SM100_MMA_MXF4_SSISI_SI_fSJ_Li128ELi256ELi32ELNS4_4UMMA5MajorE0ELS18_0ELNS17_7ScaleInE0ELS19_0EEEEEENSM_INS5_IJSC_SC_SC_EEENS5_IJSW_SW_SW_EEEEENS5_IJNS4_10UnderscoreES1F_S1F_EEEEENS5_IJNS4_23SM90_TMA_LOAD_MULTICASTES1I_EEENS5_IJNS4_14ComposedLayoutINS4_7SwizzleILi3ELi4ELi3EEENS4_18smem_ptr_flag_bitsILi4EEENSM_INS5_IJNSA_ILi8EEESG_EEENS5_IJSG_SC_EEEEEEENSM_INS5_IJNS5_IJNS5_IJSP_SC_EEENS5_IJSN_SB_EEEEEESC_NS5_IJSB_SB_EEEEEENS5_IJNS5_IJNS5_IJSU_SY_EEESX_EEESW_NS5_IJSB_SY_EEEEEEEEEEEvNS4_8identityES1J_NS5_IJS1T_NSM_INS5_IJNS5_IJNS5_IJSP_SB_EEES1V_EEESC_S1X_EEENS5_IJS20_SW_NS5_IJSB_NSA_ILi1024EEEEEEEEEEEEEEvS25_EENS_8epilogue10collective18CollectiveEpilogueINS2F_23Sm100TmaWarpSpecializedILi4ELi2ELi32ELb1ELb0EEEJNS5_IJNSA_ILi64EEESG_SG_EEENS5_IJNSM_IS2K_SC_EENSM_IS1V_NS5_IJSC_SF_EEEEEEEENS_10bfloat16_tESL_S2Q_SL_NS2F_6fusion15FusionCallbacksIS2J_NS2R_17LinearCombinationIS2Q_fS2Q_fLNS_15FloatRoundStyleE2EEES2L_S2P_JEEENS4_5SM1004TMEM4LOAD26SM100_TMEM_LOAD_32dp32b32xENS4_13SM90_TMA_LOADENS1K_INS1L_ILi2ELi4ELi3EEENS1N_ILi16EEENSM_INS5_IJS1P_SN_EEENS5_IJSN_SC_EEEEEEENS4_39AutoVectorizingCopyWithAssumedAlignmentILi128EEENS4_14SM90_TMA_STOREES37_S39_S39_EEEvvEEEEvNT_6ParamsE) ;  /* 0xfffffec402707950 */ /* 0x000fea0003c3ffff */
        .weak           $__internal_1_$__cuda_sm10x_tcgen05_guardrail_trap_phase_invalid_during_alloc
        .type           $__internal_1_$__cuda_sm10x_tcgen05_guardrail_trap_phase_invalid_during_alloc,@function
        .size           $__internal_1_$__cuda_sm10x_tcgen05_guardrail_trap_phase_invalid_during_alloc,($__internal_2_$__cuda_sm10x_tcgen05_guardrail_trap_unallocated_columns_being_dealloced - $__internal_1_$__cuda_sm10x_tcgen05_guardrail_trap_phase_invalid_during_alloc)
$__internal_1_$__cuda_sm10x_tcgen05_guardrail_trap_phase_invalid_during_alloc:
[----:B------:R-:W-:Y:S05]  /*13a40*/  BPT.TRAP 0x1 ;  /* 0x000000040000795c */ /* 0x000fea0000300000 */
[----:B------:R-:W-:-:S04]  /*13a50*/  MOV R5, 0x0 ;  /* 0x0000000000057802 */ /* 0x000fc80000000f00 */
[----:B------:R-:W-:Y:S05]  /*13a60*/  RET.REL.NODEC R4 `(_ZN7cutlass13device_kernelINS_4gemm6kernel13GemmUniversalIN4cute5tupleIJiiiiEEENS1_10collective13CollectiveMmaINS1_46MainloopSm100TmaUmmaWarpSpecializedBlockScaledILi3ELi2ELi1ENS5_IJNS4_1CILi2EEESB_NSA_ILi1EEEEEEEENS5_IJNSA_ILi128EEENSA_ILi256EEESG_EEENS5_IJNS_12float_e2m1_tENS_13float_ue8m0_tEEEENS5_IJNS5_IJlSC_lEEENS4_6LayoutINS5_IJNS5_IJNS5_IJNSA_ILi32EEENSA_ILi4EEEEEEiEEESQ_NS5_IJSC_iEEEEEENS5_IJNS5_IJNS5_IJNSA_ILi16EEESO_EEEiEEENS5_IJNS5_IJNSA_ILi0EEESC_EEENSA_ILi512EEEEEENS5_IJSW_iEEEEEEEEEEESK_S13_NS4_8TiledMMAINS4_8MMA_AtomIJNS4_17SM100_MMA_MXF4_SSISI_SI_fSJ_Li128ELi256ELi32ELNS4_4UMMA5MajorE0ELS18_0ELNS17_7ScaleInE0ELS19_0EEEEEENSM_INS5_IJSC_SC_SC_EEENS5_IJSW_SW_SW_EEEEENS5_IJNS4_10UnderscoreES1F_S1F_EEEEENS5_IJNS4_23SM90_TMA_LOAD_MULTICASTES1I_EEENS5_IJNS4_14ComposedLayoutINS4_7SwizzleILi3ELi4ELi3EEENS4_18smem_ptr_flag_bitsILi4EEENSM_INS5_IJNSA_ILi8EEESG_EEENS5_IJSG_SC_EEEEEEENSM_INS5_IJNS5_IJNS5_IJSP_SC_EEENS5_IJSN_SB_EEEEEESC_NS5_IJSB_SB_EEEEEENS5_IJNS5_IJNS5_IJSU_SY_EEESX_EEESW_NS5_IJSB_SY_EEEEEEEEEEEvNS4_8identityES1J_NS5_IJS1T_NSM_INS5_IJNS5_IJNS5_IJSP_SB_EEES1V_EEESC_S1X_EEENS5_IJS20_SW_NS5_IJSB_NSA_ILi1024EEEEEEEEEEEEEEvS25_EENS_8epilogue10collective18CollectiveEpilogueINS2F_23Sm100TmaWarpSpecializedILi4ELi2ELi32ELb1ELb0EEEJNS5_IJNSA_ILi64EEESG_SG_EEENS5_IJNSM_IS2K_SC_EENSM_IS1V_NS5_IJSC_SF_EEEEEEEENS_10bfloat16_tESL_S2Q_SL_NS2F_6fusion15FusionCallbacksIS2J_NS2R_17LinearCombinationIS2Q_fS2Q_fLNS_15FloatRoundStyleE2EEES2L_S2P_JEEENS4_5SM1004TMEM4LOAD26SM100_TMEM_LOAD_32dp32b32xENS4_13SM90_TMA_LOADENS1K_INS1L_ILi2ELi4ELi3EEENS1N_ILi16EEENSM_INS5_IJS1P_SN_EEENS5_IJSN_SC_EEEEEEENS4_39AutoVectorizingCopyWithAssumedAlignmentILi128EEENS4_14SM90_TMA_STOREES37_S39_S39_EEEvvEEEEvNT_6ParamsE) ;  /* 0xfffffec404647950 */ /* 0x000fea0003c3ffff */
        .weak           $__internal_2_$__cuda_sm10x_tcgen05_guardrail_trap_unallocated_columns_being_dealloced
        .type           $__internal_2_$__cuda_sm10x_tcgen05_guardrail_trap_unallocated_columns_being_dealloced,@function
        .size           $__internal_2_$__cuda_sm10x_tcgen05_guardrail_trap_unallocated_columns_being_dealloced,(.L_x_239 - $__internal_2_$__cuda_sm10x_tcgen05_guardrail_trap_unallocated_columns_being_dealloced)
$__internal_2_$__cuda_sm10x_tcgen05_guardrail_trap_unallocated_columns_being_dealloced:
[----:B------:R-:W-:Y:S05]  /*13a70*/  BPT.TRAP 0x1 ;  /* 0x000000040000795c */ /* 0x000fea0000300000 */
[----:B------:R-:W-:-:S04]  /*13a80*/  HFMA2 R3, -RZ, RZ, 0, 0 ;  /* 0x00000000ff037431 */ /* 0x000fc800000001ff */
[----:B------:R-:W-:Y:S05]  /*13a90*/  RET.REL.NODEC R2 `(_ZN7cutlass13device_kernelINS_4gemm6kernel13GemmUniversalIN4cute5tupleIJiiiiEEENS1_10collective13CollectiveMmaINS1_46MainloopSm100TmaUmmaWarpSpecializedBlockScaledILi3ELi2ELi1ENS5_IJNS4_1CILi2EEESB_NSA_ILi1EEEEEEEENS5_IJNSA_ILi128EEENSA_ILi256EEESG_EEENS5_IJNS_12float_e2m1_tENS_13float_ue8m0_tEEEENS5_IJNS5_IJlSC_lEEENS4_6LayoutINS5_IJNS5_IJNS5_IJNSA_ILi32EEENSA_ILi4EEEEEEiEEESQ_NS5_IJSC_iEEEEEENS5_IJNS5_IJNS5_IJNSA_ILi16EEESO_EEEiEEENS5_IJNS5_IJNSA_ILi0EEESC_EEENSA_ILi512EEEEEENS5_IJSW_iEEEEEEEEEEESK_S13_NS4_8TiledMMAINS4_8MMA_AtomIJNS4_17SM100_MMA_MXF4_SSISI_SI_fSJ_Li128ELi256ELi32ELNS4_4UMMA5MajorE0ELS18_0ELNS17_7ScaleInE0ELS19_0EEEEEENSM_INS5_IJSC_SC_SC_EEENS5_IJSW_SW_SW_EEEEENS5_IJNS4_10UnderscoreES1F_S1F_EEEEENS5_IJNS4_23SM90_TMA_LOAD_MULTICASTES1I_EEENS5_IJNS4_14ComposedLayoutINS4_7SwizzleILi3ELi4ELi3EEENS4_18smem_ptr_flag_bitsILi4EEENSM_INS5_IJNSA_ILi8EEESG_EEENS5_IJSG_SC_EEEEEEENSM_INS5_IJNS5_IJNS5_IJSP_SC_EEENS5_IJSN_SB_EEEEEESC_NS5_IJSB_SB_EEEEEENS5_IJNS5_IJNS5_IJSU_SY_EEESX_EEESW_NS5_IJSB_SY_EEEEEEEEEEEvNS4_8identityES1J_NS5_IJS1T_NSM_INS5_IJNS5_IJNS5_IJSP_SB_EEES1V_EEESC_S1X_EEENS5_IJS20_SW_NS5_IJSB_NSA_ILi1024EEEEEEEEEEEEEEvS25_EENS_8epilogue10collective18CollectiveEpilogueINS2F_23Sm100TmaWarpSpecializedILi4ELi2ELi32ELb1ELb0EEEJNS5_IJNSA_ILi64EEESG_SG_EEENS5_IJNSM_IS2K_SC_EENSM_IS1V_NS5_IJSC_SF_EEEEEEEENS_10bfloat16_tESL_S2Q_SL_NS2F_6fusion15FusionCallbacksIS2J_NS2R_17LinearCombinationIS2Q_fS2Q_fLNS_15FloatRoundStyleE2EEES2L_S2P_JEEENS4_5SM1004TMEM4LOAD26SM100_TMEM_LOAD_32dp32b32xENS4_13SM90_TMA_LOADENS1K_INS1L_ILi2ELi4ELi3EEENS1N_ILi16EEENSM_INS5_IJS1P_SN_EEENS5_IJSN_SC_EEEEEEENS4_39AutoVectorizingCopyWithAssumedAlignmentILi128EEENS4_14SM90_TMA_STOREES37_S39_S39_EEEvvEEEEvNT_6ParamsE) ;  /* 0xfffffec402587950 */ /* 0x000fea0003c3ffff */
.L_x_238:
[----:B------:R-:W-:-:S00]  /*13aa0*/  BRA `(.L_x_238) ;  /* 0xfffffffc00fc7947 */ /* 0x000fc0000383ffff */
[----:B------:R-:W-:-:S00]  /*13ab0*/  NOP ;  /* 0x0000000000007918 */ /* 0x000fc00000000000 */
        /* <DEDUP_REMOVED lines=12> */
.L_x_239:


//--------------------- .nv.global.init           --------------------------
	.section	.nv.global.init,"aw",@progbits
.nv.global.init:
	.type		$str$29,@object
	.size		$str$29,($str$30 - $str$29)
$str$29:
        /*0000*/ 	.byte	0x28, 0x61, 0x64, 0x64, 0x72, 0x65, 0x73, 0x73, 0x20, 0x26, 0x20, 0x6d, 0x61, 0x73, 0x6b, 0x29
        /*0010*/ 	.byte	0x20, 0x3d, 0x3d, 0x20, 0x30, 0x00
	.type		$str$30,@object
	.size		$str$30,($str$26 - $str$30)
$str$30:
        /*0016*/ 	.byte	0x2f, 0x74, 0x6d, 0x70, 0x2f, 0x63, 0x75, 0x74, 0x6c, 0x61, 0x73, 0x73, 0x5f, 0x73, 0x77, 0x65
        /*0026*/ 	.byte	0x65, 0x70, 0x5f, 0x73, 0x72, 0x63, 0x2f, 0x69, 0x6e, 0x63, 0x6c, 0x75, 0x64, 0x65, 0x2f, 0x63
        /*0036*/ 	.byte	0x75, 0x74, 0x65, 0x2f, 0x70, 0x6f, 0x69, 0x6e, 0x74, 0x65, 0x72, 0x5f, 0x66, 0x6c, 0x61, 0x67
        /*0046*/ 	.byte	0x67, 0x65, 0x64, 0x2e, 0x68, 0x70, 0x70, 0x00
	.type		$str$26,@object
	.size		$str$26,($str$25 - $str$26)
$str$26:
        /*004e*/ 	.byte	0x2f, 0x74, 0x6d, 0x70, 0x2f, 0x63, 0x75, 0x74, 0x6c, 0x61, 0x73, 0x73, 0x5f, 0x73, 0x77, 0x65
        /*005e*/ 	.byte	0x65, 0x70, 0x5f, 0x73, 0x72, 0x63, 0x2f, 0x69, 0x6e, 0x63, 0x6c, 0x75, 0x64, 0x65, 0x2f, 0x63
        /*006e*/ 	.byte	0x75, 0x74, 0x65, 0x2f, 0x61, 0x74, 0x6f, 0x6d, 0x2f, 0x63, 0x6f, 0x70, 0x79, 0x5f, 0x74, 0x72
        /*007e*/ 	.byte	0x61, 0x69, 0x74, 0x73, 0x5f, 0x73, 0x6d, 0x31, 0x30, 0x30, 0x2e, 0x68, 0x70, 0x70, 0x00
	.type		$str$25,@object
	.size		$str$25,(__unnamed_1 - $str$25)
$str$25:
        /*008d*/ 	.byte	0x28, 0x28, 0x75, 0x69, 0x6e, 0x74, 0x33, 0x32, 0x5f, 0x74, 0x28, 0x74, 0x68, 0x72, 0x65, 0x61
        /*009d*/ 	.byte	0x64, 0x49, 0x64, 0x78, 0x2e, 0x78, 0x29, 0x20, 0x2f, 0x20, 0x33, 0x32, 0x29, 0x20, 0x25, 0x20
        /*00ad*/ 	.byte	0x34, 0x29, 0x20, 0x3d, 0x3d, 0x20, 0x28, 0x28, 0x28, 0x74, 0x6d, 0x65, 0x6d, 0x5f, 0x61, 0x64
        /*00bd*/ 	.byte	0x64, 0x72, 0x20, 0x3e, 0x3e, 0x20, 0x31, 0x36, 0x29, 0x20, 0x2f, 0x20, 0x33, 0x32, 0x29, 0x20
        /*00cd*/ 	.byte	0x25, 0x20, 0x34, 0x29, 0x00
	.type		__unnamed_1,@object
	.size		__unnamed_1,(__unnamed_2 - __unnamed_1)
__unnamed_1:
        /*00d2*/ 	.byte	0x61, 0x75, 0x74, 0x6f, 0x20, 0x63, 0x75, 0x74, 0x65, 0x3a, 0x3a, 0x61, 0x73, 0x5f, 0x70, 0x6f
        /* <DEDUP_REMOVED lines=24> */
        /*0262*/ 	.byte	0x43, 0x3c, 0x34, 0x30, 0x39, 0x36, 0x3e, 0x3e, 0x3e, 0x3e, 0x5d, 0x00
	.type		__unnamed_2,@object
	.size		__unnamed_2,(.L_2 - __unnamed_2)
__unnamed_2:
        /* <DEDUP_REMOVED lines=42> */
        /*050e*/ 	.byte	0x3e, 0x3e, 0x5d, 0x00
.L_2:


//--------------------- .nv.shared._ZN7cutlass13device_kernelINS_4gemm6kernel13GemmUniversalIN4cute5tupleIJiiiiEEENS1_10collective13CollectiveMmaINS1_46MainloopSm100TmaUmmaWarpSpecializedBlockScaledILi3ELi2ELi1ENS5_IJNS4_1CILi2EEESB_NSA_ILi1EEEEEEEENS5_IJNSA_ILi128EEENSA_ILi256EEESG_EEENS5_IJNS_12float_e2m1_tENS_13float_ue8m0_tEEEENS5_IJNS5_IJlSC_lEEENS4_6LayoutINS5_IJNS5_IJNS5_IJNSA_ILi32EEENSA_ILi4EEEEEEiEEESQ_NS5_IJSC_iEEEEEENS5_IJNS5_IJNS5_IJNSA_ILi16EEESO_EEEiEEENS5_IJNS5_IJNSA_ILi0EEESC_EEENSA_ILi512EEEEEENS5_IJSW_iEEEEEEEEEEESK_S13_NS4_8TiledMMAINS4_8MMA_AtomIJNS4_17SM100_MMA_MXF4_SSISI_SI_fSJ_Li128ELi256ELi32ELNS4_4UMMA5MajorE0ELS18_0ELNS17_7ScaleInE0ELS19_0EEEEEENSM_INS5_IJSC_SC_SC_EEENS5_IJSW_SW_SW_EEEEENS5_IJNS4_10UnderscoreES1F_S1F_EEEEENS5_IJNS4_23SM90_TMA_LOAD_MULTICASTES1I_EEENS5_IJNS4_14ComposedLayoutINS4_7SwizzleILi3ELi4ELi3EEENS4_18smem_ptr_flag_bitsILi4EEENSM_INS5_IJNSA_ILi8EEESG_EEENS5_IJSG_SC_EEEEEEENSM_INS5_IJNS5_IJNS5_IJSP_SC_EEENS5_IJSN_SB_EEEEEESC_NS5_IJSB_SB_EEEEEENS5_IJNS5_IJNS5_IJSU_SY_EEESX_EEESW_NS5_IJSB_SY_EEEEEEEEEEEvNS4_8identityES1J_NS5_IJS1T_NSM_INS5_IJNS5_IJNS5_IJSP_SB_EEES1V_EEESC_S1X_EEENS5_IJS20_SW_NS5_IJSB_NSA_ILi1024EEEEEEEEEEEEEEvS25_EENS_8epilogue10collective18CollectiveEpilogueINS2F_23Sm100TmaWarpSpecializedILi4ELi2ELi32ELb1ELb0EEEJNS5_IJNSA_ILi64EEESG_SG_EEENS5_IJNSM_IS2K_SC_EENSM_IS1V_NS5_IJSC_SF_EEEEEEEENS_10bfloat16_tESL_S2Q_SL_NS2F_6fusion15FusionCallbacksIS2J_NS2R_17LinearCombinationIS2Q_fS2Q_fLNS_15FloatRoundStyleE2EEES2L_S2P_JEEENS4_5SM1004TMEM4LOAD26SM100_TMEM_LOAD_32dp32b32xENS4_13SM90_TMA_LOADENS1K_INS1L_ILi2ELi4ELi3EEENS1N_ILi16EEENSM_INS5_IJS1P_SN_EEENS5_IJSN_SC_EEEEEEENS4_39AutoVectorizingCopyWithAssumedAlignmentILi128EEENS4_14SM90_TMA_STOREES37_S39_S39_EEEvvEEEEvNT_6ParamsE --------------------------
	.section	.nv.shared._ZN7cutlass13device_kernelINS_4gemm6kernel13GemmUniversalIN4cute5tupleIJiiiiEEENS1_10collective13CollectiveMmaINS1_46MainloopSm100TmaUmmaWarpSpecializedBlockScaledILi3ELi2ELi1ENS5_IJNS4_1CILi2EEESB_NSA_ILi1EEEEEEEENS5_IJNSA_ILi128EEENSA_ILi256EEESG_EEENS5_IJNS_12float_e2m1_tENS_13float_ue8m0_tEEEENS5_IJNS5_IJlSC_lEEENS4_6LayoutINS5_IJNS5_IJNS5_IJNSA_ILi32EEENSA_ILi4EEEEEEiEEESQ_NS5_IJSC_iEEEEEENS5_IJNS5_IJNS5_IJNSA_ILi16EEESO_EEEiEEENS5_IJNS5_IJNSA_ILi0EEESC_EEENSA_ILi512EEEEEENS5_IJSW_iEEEEEEEEEEESK_S13_NS4_8TiledMMAINS4_8MMA_AtomIJNS4_17SM100_MMA_MXF4_SSISI_SI_fSJ_Li128ELi256ELi32ELNS4_4UMMA5MajorE0ELS18_0ELNS17_7ScaleInE0ELS19_0EEEEEENSM_INS5_IJSC_SC_SC_EEENS5_IJSW_SW_SW_EEEEENS5_IJNS4_10UnderscoreES1F_S1F_EEEEENS5_IJNS4_23SM90_TMA_LOAD_MULTICASTES1I_EEENS5_IJNS4_14ComposedLayoutINS4_7SwizzleILi3ELi4ELi3EEENS4_18smem_ptr_flag_bitsILi4EEENSM_INS5_IJNSA_ILi8EEESG_EEENS5_IJSG_SC_EEEEEEENSM_INS5_IJNS5_IJNS5_IJSP_SC_EEENS5_IJSN_SB_EEEEEESC_NS5_IJSB_SB_EEEEEENS5_IJNS5_IJNS5_IJSU_SY_EEESX_EEESW_NS5_IJSB_SY_EEEEEEEEEEEvNS4_8identityES1J_NS5_IJS1T_NSM_INS5_IJNS5_IJNS5_IJSP_SB_EEES1V_EEESC_S1X_EEENS5_IJS20_SW_NS5_IJSB_NSA_ILi1024EEEEEEEEEEEEEEvS25_EENS_8epilogue10collective18CollectiveEpilogueINS2F_23Sm100TmaWarpSpecializedILi4ELi2ELi32ELb1ELb0EEEJNS5_IJNSA_ILi64EEESG_SG_EEENS5_IJNSM_IS2K_SC_EENSM_IS1V_NS5_IJSC_SF_EEEEEEEENS_10bfloat16_tESL_S2Q_SL_NS2F_6fusion15FusionCallbacksIS2J_NS2R_17LinearCombinationIS2Q_fS2Q_fLNS_15FloatRoundStyleE2EEES2L_S2P_JEEENS4_5SM1004TMEM4LOAD26SM100_TMEM_LOAD_32dp32b32xENS4_13SM90_TMA_LOADENS1K_INS1L_ILi2ELi4ELi3EEENS1N_ILi16EEENSM_INS5_IJS1P_SN_EEENS5_IJSN_SC_EEEEEEENS4_39AutoVectorizingCopyWithAssumedAlignmentILi128EEENS4_14SM90_TMA_STOREES37_S39_S39_EEEvvEEEEvNT_6ParamsE,"aw",@nobits
	.sectionflags	@""
	.align	16
	.zero		1024


//--------------------- .nv.shared.reserved.0     --------------------------
	.section	.nv.shared.reserved.0,"aw",@nobits
	.weak		__nv_reservedSMEM_offset_0_alias
	.size		__nv_reservedSMEM_offset_0_alias, 0, 64
	.other		__nv_reservedSMEM_offset_0_alias,@"STO_CUDA_RESERVED_SHARED STV_DEFAULT"
__nv_reservedSMEM_offset_0_alias:
	.zero		0
.nv.shared.reserved.0:
	.zero		64
	.weak		__nv_reservedSMEM_tcgen05_partition
	.type		__nv_reservedSMEM_tcgen05_partition,@object
	.size		__nv_reservedSMEM_tcgen05_partition,(.L_0 - __nv_reservedSMEM_tcgen05_partition)
__nv_reservedSMEM_tcgen05_partition:
	.zero		32
.L_0:


//--------------------- .nv.global                --------------------------
	.section	.nv.global,"aw",@nobits
.nv.global:
	.type		_ZN40_INTERNAL_086e992f_4_k_cu_23a150e0_297114cute1_E,@object
	.size		_ZN40_INTERNAL_086e992f_4_k_cu_23a150e0_297114cute1_E,(_ZN40_INTERNAL_086e992f_4_k_cu_23a150e0_297114cuda3std3__45__cpo6cbeginE - _ZN40_INTERNAL_086e992f_4_k_cu_23a150e0_297114cute1_E)
_ZN40_INTERNAL_086e992f_4_k_cu_23a150e0_297114cute1_E:
	.zero		1
	.type		_ZN40_INTERNAL_086e992f_4_k_cu_23a150e0_297114cuda3std3__45__cpo6cbeginE,@object
	.size		_ZN40_INTERNAL_086e992f_4_k_cu_23a150e0_297114cuda3std3__45__cpo6cbeginE,(_ZN40_INTERNAL_086e992f_4_k_cu_23a150e0_297114cuda3std3__48in_placeE - _ZN40_INTERNAL_086e992f_4_k_cu_23a150e0_297114cuda3std3__45__cpo6cbeginE)
_ZN40_INTERNAL_086e992f_4_k_cu_23a150e0_297114cuda3std3__45__cpo6cbeginE:
	.zero		1
	.type		_ZN40_INTERNAL_086e992f_4_k_cu_23a150e0_297114cuda3std3__48in_placeE,@object
	.size		_ZN40_INTERNAL_086e992f_4_k_cu_23a150e0_297114cuda3std3__48in_placeE,(_ZN40_INTERNAL_086e992f_4_k_cu_23a150e0_297114cuda3std6ranges3__45__cpo9iter_moveE - _ZN40_INTERNAL_086e992f_4_k_cu_23a150e0_297114cuda3std3__48in_placeE)
_ZN40_INTERNAL_086e992f_4_k_cu_23a150e0_297114cuda3std3__48in_placeE:
	.zero		1
	.type		_ZN40_INTERNAL_086e992f_4_k_cu_23a150e0_297114cuda3std6ranges3__45__cpo9iter_moveE,@object
	.size		_ZN40_INTERNAL_086e992f_4_k_cu_23a150e0_297114cuda3std6ranges3__45__cpo9iter_moveE,(_ZN40_INTERNAL_086e992f_4_k_cu_23a150e0_297114cuda3std3__45__cpo5beginE - _ZN40_INTERNAL_086e992f_4_k_cu_23a150e0_297114cuda3std6ranges3__45__cpo9iter_moveE)
_ZN40_INTERNAL_086e992f_4_k_cu_23a150e0_297114cuda3std6ranges3__45__cpo9iter_moveE:
	.zero		1
	.type		_ZN40_INTERNAL_086e992f_4_k_cu_23a150e0_297114cuda3std3__45__cpo5beginE,@object
	.size		_ZN40_INTERNAL_086e992f_4_k_cu_23a150e0_297114cuda3std3__45__cpo5beginE,(_ZN40_INTERNAL_086e992f_4_k_cu_23a150e0_297114cuda3std3__442_GLOBAL__N__086e992f_4_k_cu_23a150e0_297116ignoreE - _ZN40_INTERNAL_086e992f_4_k_cu_23a150e0_297114cuda3std3__45__cpo5beginE)
_ZN40_INTERNAL_086e992f_4_k_cu_23a150e0_297114cuda3std3__45__cpo5beginE:
	.zero		1
	.type		_ZN40_INTERNAL_086e992f_4_k_cu_23a150e0_297114cuda3std3__442_GLOBAL__N__086e992f_4_k_cu_23a150e0_297116ignoreE,@object
	.size		_ZN40_INTERNAL_086e992f_4_k_cu_23a150e0_297114cuda3std3__442_GLOBAL__N__086e992f_4_k_cu_23a150e0_297116ignoreE,(_ZN40_INTERNAL_086e992f_4_k_cu_23a150e0_297114cute7productE - _ZN40_INTERNAL_086e992f_4_k_cu_23a150e0_297114cuda3std3__442_GLOBAL__N__086e992f_4_k_cu_23a150e0_297116ignoreE)
_ZN40_INTERNAL_086e992f_4_k_cu_23a150e0_297114cuda3std3__442_GLOBAL__N__086e992f_4_k_cu_23a150e0_297116ignoreE:
	.zero		1
	.type		_ZN40_INTERNAL_086e992f_4_k_cu_23a150e0_297114cute7productE,@object
	.size		_ZN40_INTERNAL_086e992f_4_k_cu_23a150e0_297114cute7productE,(_ZN40_INTERNAL_086e992f_4_k_cu_23a150e0_297114cuda3std3__45__cpo3endE - _ZN40_INTERNAL_086e992f_4_k_cu_23a150e0_297114cute7productE)
_ZN40_INTERNAL_086e992f_4_k_cu_23a150e0_297114cute7productE:
	.zero		1
	.type		_ZN40_INTERNAL_086e992f_4_k_cu_23a150e0_297114cuda3std3__45__cpo3endE,@object
	.size		_ZN40_INTERNAL_086e992f_4_k_cu_23a150e0_297114cuda3std3__45__cpo3endE,(_ZN40_INTERNAL_086e992f_4_k_cu_23a150e0_297114cuda3std3__419piecewise_constructE - _ZN40_INTERNAL_086e992f_4_k_cu_23a150e0_297114cuda3std3__45__cpo3endE)
_ZN40_INTERNAL_086e992f_4_k_cu_23a150e0_297114cuda3std3__45__cpo3endE:
	.zero		1
	.type		_ZN40_INTERNAL_086e992f_4_k_cu_23a150e0_297114cuda3std3__419piecewise_constructE,@object
	.size		_ZN40_INTERNAL_086e992f_4_k_cu_23a150e0_297114cuda3std3__419piecewise_constructE,(_ZN40_INTERNAL_086e992f_4_k_cu_23a150e0_297114cuda3std3__45__cpo4cendE - _ZN40_INTERNAL_086e992f_4_k_cu_23a150e0_297114cuda3std3__419piecewise_constructE)
_ZN40_INTERNAL_086e992f_4_k_cu_23a150e0_297114cuda3std3__419piecewise_constructE:
	.zero		1
	.type		_ZN40_INTERNAL_086e992f_4_k_cu_23a150e0_297114cuda3std3__45__cpo4cendE,@object
	.size		_ZN40_INTERNAL_086e992f_4_k_cu_23a150e0_297114cuda3std3__45__cpo4cendE,(_ZN40_INTERNAL_086e992f_4_k_cu_23a150e0_297114cuda3std6ranges3__45__cpo4swapE - _ZN40_INTERNAL_086e992f_4_k_cu_23a150e0_297114cuda3std3__45__cpo4cendE)
_ZN40_INTERNAL_086e992f_4_k_cu_23a150e0_297114cuda3std3__45__cpo4cendE:
	.zero		1
	.type		_ZN40_INTERNAL_086e992f_4_k_cu_23a150e0_297114cuda3std6ranges3__45__cpo4swapE,@object
	.size		_ZN40_INTERNAL_086e992f_4_k_cu_23a150e0_297114cuda3std6ranges3__45__cpo4swapE,(.L_10 - _ZN40_INTERNAL_086e992f_4_k_cu_23a150e0_297114cuda3std6ranges3__45__cpo4swapE)
_ZN40_INTERNAL_086e992f_4_k_cu_23a150e0_297114cuda3std6ranges3__45__cpo4swapE:
	.zero		1
.L_10:


//--------------------- .nv.constant0._ZN7cutlass13device_kernelINS_4gemm6kernel13GemmUniversalIN4cute5tupleIJiiiiEEENS1_10collective13CollectiveMmaINS1_46MainloopSm100TmaUmmaWarpSpecializedBlockScaledILi3ELi2ELi1ENS5_IJNS4_1CILi2EEESB_NSA_ILi1EEEEEEEENS5_IJNSA_ILi128EEENSA_ILi256EEESG_EEENS5_IJNS_12float_e2m1_tENS_13float_ue8m0_tEEEENS5_IJNS5_IJlSC_lEEENS4_6LayoutINS5_IJNS5_IJNS5_IJNSA_ILi32EEENSA_ILi4EEEEEEiEEESQ_NS5_IJSC_iEEEEEENS5_IJNS5_IJNS5_IJNSA_ILi16EEESO_EEEiEEENS5_IJNS5_IJNSA_ILi0EEESC_EEENSA_ILi512EEEEEENS5_IJSW_iEEEEEEEEEEESK_S13_NS4_8TiledMMAINS4_8MMA_AtomIJNS4_17SM100_MMA_MXF4_SSISI_SI_fSJ_Li128ELi256ELi32ELNS4_4UMMA5MajorE0ELS18_0ELNS17_7ScaleInE0ELS19_0EEEEEENSM_INS5_IJSC_SC_SC_EEENS5_IJSW_SW_SW_EEEEENS5_IJNS4_10UnderscoreES1F_S1F_EEEEENS5_IJNS4_23SM90_TMA_LOAD_MULTICASTES1I_EEENS5_IJNS4_14ComposedLayoutINS4_7SwizzleILi3ELi4ELi3EEENS4_18smem_ptr_flag_bitsILi4EEENSM_INS5_IJNSA_ILi8EEESG_EEENS5_IJSG_SC_EEEEEEENSM_INS5_IJNS5_IJNS5_IJSP_SC_EEENS5_IJSN_SB_EEEEEESC_NS5_IJSB_SB_EEEEEENS5_IJNS5_IJNS5_IJSU_SY_EEESX_EEESW_NS5_IJSB_SY_EEEEEEEEEEEvNS4_8identityES1J_NS5_IJS1T_NSM_INS5_IJNS5_IJNS5_IJSP_SB_EEES1V_EEESC_S1X_EEENS5_IJS20_SW_NS5_IJSB_NSA_ILi1024EEEEEEEEEEEEEEvS25_EENS_8epilogue10collective18CollectiveEpilogueINS2F_23Sm100TmaWarpSpecializedILi4ELi2ELi32ELb1ELb0EEEJNS5_IJNSA_ILi64EEESG_SG_EEENS5_IJNSM_IS2K_SC_EENSM_IS1V_NS5_IJSC_SF_EEEEEEEENS_10bfloat16_tESL_S2Q_SL_NS2F_6fusion15FusionCallbacksIS2J_NS2R_17LinearCombinationIS2Q_fS2Q_fLNS_15FloatRoundStyleE2EEES2L_S2P_JEEENS4_5SM1004TMEM4LOAD26SM100_TMEM_LOAD_32dp32b32xENS4_13SM90_TMA_LOADENS1K_INS1L_ILi2ELi4ELi3EEENS1N_ILi16EEENSM_INS5_IJS1P_SN_EEENS5_IJSN_SC_EEEEEEENS4_39AutoVectorizingCopyWithAssumedAlignmentILi128EEENS4_14SM90_TMA_STOREES37_S39_S39_EEEvvEEEEvNT_6ParamsE --------------------------
	.section	.nv.constant0._ZN7cutlass13device_kernelINS_4gemm6kernel13GemmUniversalIN4cute5tupleIJiiiiEEENS1_10collective13CollectiveMmaINS1_46MainloopSm100TmaUmmaWarpSpecializedBlockScaledILi3ELi2ELi1ENS5_IJNS4_1CILi2EEESB_NSA_ILi1EEEEEEEENS5_IJNSA_ILi128EEENSA_ILi256EEESG_EEENS5_IJNS_12float_e2m1_tENS_13float_ue8m0_tEEEENS5_IJNS5_IJlSC_lEEENS4_6LayoutINS5_IJNS5_IJNS5_IJNSA_ILi32EEENSA_ILi4EEEEEEiEEESQ_NS5_IJSC_iEEEEEENS5_IJNS5_IJNS5_IJNSA_ILi16EEESO_EEEiEEENS5_IJNS5_IJNSA_ILi0EEESC_EEENSA_ILi512EEEEEENS5_IJSW_iEEEEEEEEEEESK_S13_NS4_8TiledMMAINS4_8MMA_AtomIJNS4_17SM100_MMA_MXF4_SSISI_SI_fSJ_Li128ELi256ELi32ELNS4_4UMMA5MajorE0ELS18_0ELNS17_7ScaleInE0ELS19_0EEEEEENSM_INS5_IJSC_SC_SC_EEENS5_IJSW_SW_SW_EEEEENS5_IJNS4_10UnderscoreES1F_S1F_EEEEENS5_IJNS4_23SM90_TMA_LOAD_MULTICASTES1I_EEENS5_IJNS4_14ComposedLayoutINS4_7SwizzleILi3ELi4ELi3EEENS4_18smem_ptr_flag_bitsILi4EEENSM_INS5_IJNSA_ILi8EEESG_EEENS5_IJSG_SC_EEEEEEENSM_INS5_IJNS5_IJNS5_IJSP_SC_EEENS5_IJSN_SB_EEEEEESC_NS5_IJSB_SB_EEEEEENS5_IJNS5_IJNS5_IJSU_SY_EEESX_EEESW_NS5_IJSB_SY_EEEEEEEEEEEvNS4_8identityES1J_NS5_IJS1T_NSM_INS5_IJNS5_IJNS5_IJSP_SB_EEES1V_EEESC_S1X_EEENS5_IJS20_SW_NS5_IJSB_NSA_ILi1024EEEEEEEEEEEEEEvS25_EENS_8epilogue10collective18CollectiveEpilogueINS2F_23Sm100TmaWarpSpecializedILi4ELi2ELi32ELb1ELb0EEEJNS5_IJNSA_ILi64EEESG_SG_EEENS5_IJNSM_IS2K_SC_EENSM_IS1V_NS5_IJSC_SF_EEEEEEEENS_10bfloat16_tESL_S2Q_SL_NS2F_6fusion15FusionCallbacksIS2J_NS2R_17LinearCombinationIS2Q_fS2Q_fLNS_15FloatRoundStyleE2EEES2L_S2P_JEEENS4_5SM1004TMEM4LOAD26SM100_TMEM_LOAD_32dp32b32xENS4_13SM90_TMA_LOADENS1K_INS1L_ILi2ELi4ELi3EEENS1N_ILi16EEENSM_INS5_IJS1P_SN_EEENS5_IJSN_SC_EEEEEEENS4_39AutoVectorizingCopyWithAssumedAlignmentILi128EEENS4_14SM90_TMA_STOREES37_S39_S39_EEEvvEEEEvNT_6ParamsE,"a",@progbits
	.sectionflags	@""
	.align	4
.nv.constant0._ZN7cutlass13device_kernelINS_4gemm6kernel13GemmUniversalIN4cute5tupleIJiiiiEEENS1_10collective13CollectiveMmaINS1_46MainloopSm100TmaUmmaWarpSpecializedBlockScaledILi3ELi2ELi1ENS5_IJNS4_1CILi2EEESB_NSA_ILi1EEEEEEEENS5_IJNSA_ILi128EEENSA_ILi256EEESG_EEENS5_IJNS_12float_e2m1_tENS_13float_ue8m0_tEEEENS5_IJNS5_IJlSC_lEEENS4_6LayoutINS5_IJNS5_IJNS5_IJNSA_ILi32EEENSA_ILi4EEEEEEiEEESQ_NS5_IJSC_iEEEEEENS5_IJNS5_IJNS5_IJNSA_ILi16EEESO_EEEiEEENS5_IJNS5_IJNSA_ILi0EEESC_EEENSA_ILi512EEEEEENS5_IJSW_iEEEEEEEEEEESK_S13_NS4_8TiledMMAINS4_8MMA_AtomIJNS4_17SM100_MMA_MXF4_SSISI_SI_fSJ_Li128ELi256ELi32ELNS4_4UMMA5MajorE0ELS18_0ELNS17_7ScaleInE0ELS19_0EEEEEENSM_INS5_IJSC_SC_SC_EEENS5_IJSW_SW_SW_EEEEENS5_IJNS4_10UnderscoreES1F_S1F_EEEEENS5_IJNS4_23SM90_TMA_LOAD_MULTICASTES1I_EEENS5_IJNS4_14ComposedLayoutINS4_7SwizzleILi3ELi4ELi3EEENS4_18smem_ptr_flag_bitsILi4EEENSM_INS5_IJNSA_ILi8EEESG_EEENS5_IJSG_SC_EEEEEEENSM_INS5_IJNS5_IJNS5_IJSP_SC_EEENS5_IJSN_SB_EEEEEESC_NS5_IJSB_SB_EEEEEENS5_IJNS5_IJNS5_IJSU_SY_EEESX_EEESW_NS5_IJSB_SY_EEEEEEEEEEEvNS4_8identityES1J_NS5_IJS1T_NSM_INS5_IJNS5_IJNS5_IJSP_SB_EEES1V_EEESC_S1X_EEENS5_IJS20_SW_NS5_IJSB_NSA_ILi1024EEEEEEEEEEEEEEvS25_EENS_8epilogue10collective18CollectiveEpilogueINS2F_23Sm100TmaWarpSpecializedILi4ELi2ELi32ELb1ELb0EEEJNS5_IJNSA_ILi64EEESG_SG_EEENS5_IJNSM_IS2K_SC_EENSM_IS1V_NS5_IJSC_SF_EEEEEEEENS_10bfloat16_tESL_S2Q_SL_NS2F_6fusion15FusionCallbacksIS2J_NS2R_17LinearCombinationIS2Q_fS2Q_fLNS_15FloatRoundStyleE2EEES2L_S2P_JEEENS4_5SM1004TMEM4LOAD26SM100_TMEM_LOAD_32dp32b32xENS4_13SM90_TMA_LOADENS1K_INS1L_ILi2ELi4ELi3EEENS1N_ILi16EEENSM_INS5_IJS1P_SN_EEENS5_IJSN_SC_EEEEEEENS4_39AutoVectorizingCopyWithAssumedAlignmentILi128EEENS4_14SM90_TMA_STOREES37_S39_S39_EEEvvEEEEvNT_6ParamsE:
	.zero		3968


//--------------------- SYMBOLS --------------------------

	.type		.nv.reservedSmem.offset0,@object
	.size		.nv.reservedSmem.offset0,0x4
	.type		.nv.reservedSmem.cap,@object
	.size		.nv.reservedSmem.cap,0x4
	.type		__assertfail,@function
